	.target	sm_90a

	.elftype	@"ET_EXEC"


//--------------------- .note.nv.tkinfo           --------------------------
	.section	.note.nv.tkinfo,"",@"SHT_NOTE"
	.sectionflags	@"SHF_NOTE_NV_TKINFO"
	.tkinfo
        /*0018*/ 	.word	0x00000002
        /*0030*/ 	.string	""
        /*0030*/ 	.string	"ptxas"
        /*0030*/ 	.string	"Cuda compilation tools, release 13.0, V13.0.88"
        /*0030*/ 	.string	"Build cuda_13.0.r13.0/compiler.36424714_0"
        /*0030*/ 	.string	"-arch sm_90a -m 64 "



//--------------------- .note.nv.cuinfo           --------------------------
	.section	.note.nv.cuinfo,"",@"SHT_NOTE"
	.sectionflags	@"SHF_NOTE_NV_CUINFO"
        /*0018*/ 	.short	0x0002
        /*001a*/ 	.short	0x005a
        /*001c*/ 	.short	0x0082
	.zero		2


//--------------------- .nv.info                  --------------------------
	.section	.nv.info,"",@"SHT_CUDA_INFO"
	.align	4


	//----- nvinfo : EIATTR_REGCOUNT
	.align		4
        /*0000*/ 	.byte	0x04, 0x2f
        /*0002*/ 	.short	(.L_23 - .L_22)
	.align		4
.L_22:
        /*0004*/ 	.word	index@(_ZN7cutlass13device_kernelIN5flash11enable_sm90INS1_16FlashAttnFwdSm90INS1_25CollectiveMainloopFwdSm90ILi2EN4cute5tupleIJNS5_1CILi1EEES8_S8_EEENS6_IJNS7_ILi192EEENS7_ILi128EEENS7_ILi64EEEEEELi64ENS_10bfloat16_tEfNS_4arch4Sm90ELb1ELb0ELb0ELb1ELb0ELb1ELb0ELb1ELb1ELb1ELb0ELb0EEENS1_21CollectiveEpilogueFwdINS6_IJSA_SC_SB_EEES9_SE_SG_Li384ELb1ELb1ELb0ELb0EEENS1_36VarlenDynamicPersistentTileSchedulerILi192ELi128ELi384ELi128ELb0ELb1ELb1ELb1ELb1ELb1EEEEEEEEEvNT_6ParamsE)
        /*0008*/ 	.word	0x00000080


	//----- nvinfo : EIATTR_FRAME_SIZE
	.align		4
.L_23:
        /*000c*/ 	.byte	0x04, 0x11
        /*000e*/ 	.short	(.L_25 - .L_24)
	.align		4
.L_24:
        /*0010*/ 	.word	index@(_ZN7cutlass13device_kernelIN5flash11enable_sm90INS1_16FlashAttnFwdSm90INS1_25CollectiveMainloopFwdSm90ILi2EN4cute5tupleIJNS5_1CILi1EEES8_S8_EEENS6_IJNS7_ILi192EEENS7_ILi128EEENS7_ILi64EEEEEELi64ENS_10bfloat16_tEfNS_4arch4Sm90ELb1ELb0ELb0ELb1ELb0ELb1ELb0ELb1ELb1ELb1ELb0ELb0EEENS1_21CollectiveEpilogueFwdINS6_IJSA_SC_SB_EEES9_SE_SG_Li384ELb1ELb1ELb0ELb0EEENS1_36VarlenDynamicPersistentTileSchedulerILi192ELi128ELi384ELi128ELb0ELb1ELb1ELb1ELb1ELb1EEEEEEEEEvNT_6ParamsE)
        /*0014*/ 	.word	0x00000068


	//----- nvinfo : EIATTR_REGCOUNT
	.align		4
.L_25:
        /*0018*/ 	.byte	0x04, 0x2f
        /*001a*/ 	.short	(.L_27 - .L_26)
	.align		4
.L_26:
        /*001c*/ 	.word	index@(_ZN7cutlass13device_kernelIN5flash11enable_sm90INS1_16FlashAttnFwdSm90INS1_25CollectiveMainloopFwdSm90ILi2EN4cute5tupleIJNS5_1CILi1EEES8_S8_EEENS6_IJNS7_ILi192EEENS7_ILi128EEENS7_ILi64EEEEEELi64ENS_10bfloat16_tEfNS_4arch4Sm90ELb1ELb0ELb0ELb1ELb0ELb0ELb0ELb1ELb1ELb1ELb0ELb0EEENS1_21CollectiveEpilogueFwdINS6_IJSA_SC_SB_EEES9_SE_SG_Li384ELb1ELb1ELb0ELb0EEENS1_36VarlenDynamicPersistentTileSchedulerILi192ELi128ELi384ELi128ELb0ELb1ELb1ELb1ELb1ELb1EEEEEEEEEvNT_6ParamsE)
        /*0020*/ 	.word	0x00000080


	//----- nvinfo : EIATTR_FRAME_SIZE
	.align		4
.L_27:
        /*0024*/ 	.byte	0x04, 0x11
        /*0026*/ 	.short	(.L_29 - .L_28)
	.align		4
.L_28:
        /*0028*/ 	.word	index@(_ZN7cutlass13device_kernelIN5flash11enable_sm90INS1_16FlashAttnFwdSm90INS1_25CollectiveMainloopFwdSm90ILi2EN4cute5tupleIJNS5_1CILi1EEES8_S8_EEENS6_IJNS7_ILi192EEENS7_ILi128EEENS7_ILi64EEEEEELi64ENS_10bfloat16_tEfNS_4arch4Sm90ELb1ELb0ELb0ELb1ELb0ELb0ELb0ELb1ELb1ELb1ELb0ELb0EEENS1_21CollectiveEpilogueFwdINS6_IJSA_SC_SB_EEES9_SE_SG_Li384ELb1ELb1ELb0ELb0EEENS1_36VarlenDynamicPersistentTileSchedulerILi192ELi128ELi384ELi128ELb0ELb1ELb1ELb1ELb1ELb1EEEEEEEEEvNT_6ParamsE)
        /*002c*/ 	.word	0x00000038


	//----- nvinfo : EIATTR_REGCOUNT
	.align		4
.L_29:
        /*0030*/ 	.byte	0x04, 0x2f
        /*0032*/ 	.short	(.L_31 - .L_30)
	.align		4
.L_30:
        /*0034*/ 	.word	index@(_ZN7cutlass13device_kernelIN5flash11enable_sm90INS1_16FlashAttnFwdSm90INS1_25CollectiveMainloopFwdSm90ILi2EN4cute5tupleIJNS5_1CILi1EEES8_S8_EEENS6_IJNS7_ILi192EEENS7_ILi128EEENS7_ILi64EEEEEELi64ENS_10bfloat16_tEfNS_4arch4Sm90ELb1ELb0ELb0ELb0ELb0ELb0ELb0ELb1ELb1ELb1ELb0ELb0EEENS1_21CollectiveEpilogueFwdINS6_IJSA_SC_SB_EEES9_SE_SG_Li384ELb0ELb1ELb0ELb0EEENS1_30DynamicPersistentTileSchedulerILi384ELi128ELb0ELb1ELb1EEEEEEEEEvNT_6ParamsE)
        /*0038*/ 	.word	0x00000080


	//----- nvinfo : EIATTR_FRAME_SIZE
	.align		4
.L_31:
        /*003c*/ 	.byte	0x04, 0x11
        /*003e*/ 	.short	(.L_33 - .L_32)
	.align		4
.L_32:
        /*0040*/ 	.word	index@(_ZN7cutlass13device_kernelIN5flash11enable_sm90INS1_16FlashAttnFwdSm90INS1_25CollectiveMainloopFwdSm90ILi2EN4cute5tupleIJNS5_1CILi1EEES8_S8_EEENS6_IJNS7_ILi192EEENS7_ILi128EEENS7_ILi64EEEEEELi64ENS_10bfloat16_tEfNS_4arch4Sm90ELb1ELb0ELb0ELb0ELb0ELb0ELb0ELb1ELb1ELb1ELb0ELb0EEENS1_21CollectiveEpilogueFwdINS6_IJSA_SC_SB_EEES9_SE_SG_Li384ELb0ELb1ELb0ELb0EEENS1_30DynamicPersistentTileSchedulerILi384ELi128ELb0ELb1ELb1EEEEEEEEEvNT_6ParamsE)
        /*0044*/ 	.word	0x00000008


	//----- nvinfo : EIATTR_REGCOUNT
	.align		4
.L_33:
        /*0048*/ 	.byte	0x04, 0x2f
        /*004a*/ 	.short	(.L_35 - .L_34)
	.align		4
.L_34:
        /*004c*/ 	.word	index@(_ZN7cutlass13device_kernelIN5flash11enable_sm90INS1_16FlashAttnFwdSm90INS1_25CollectiveMainloopFwdSm90ILi2EN4cute5tupleIJNS5_1CILi1EEES8_S8_EEENS6_IJNS7_ILi192EEENS7_ILi128EEENS7_ILi64EEEEEELi64ENS_10bfloat16_tEfNS_4arch4Sm90ELb0ELb1ELb0ELb1ELb0ELb1ELb0ELb1ELb1ELb1ELb0ELb0EEENS1_21CollectiveEpilogueFwdINS6_IJSA_SC_SB_EEES9_SE_SG_Li384ELb1ELb1ELb0ELb0EEENS1_36VarlenDynamicPersistentTileSchedulerILi192ELi128ELi384ELi128ELb0ELb1ELb1ELb1ELb0ELb1EEEEEEEEEvNT_6ParamsE)
        /*0050*/ 	.word	0x00000080


	//----- nvinfo : EIATTR_FRAME_SIZE
	.align		4
.L_35:
        /*0054*/ 	.byte	0x04, 0x11
        /*0056*/ 	.short	(.L_37 - .L_36)
	.align		4
.L_36:
        /*0058*/ 	.word	index@(_ZN7cutlass13device_kernelIN5flash11enable_sm90INS1_16FlashAttnFwdSm90INS1_25CollectiveMainloopFwdSm90ILi2EN4cute5tupleIJNS5_1CILi1EEES8_S8_EEENS6_IJNS7_ILi192EEENS7_ILi128EEENS7_ILi64EEEEEELi64ENS_10bfloat16_tEfNS_4arch4Sm90ELb0ELb1ELb0ELb1ELb0ELb1ELb0ELb1ELb1ELb1ELb0ELb0EEENS1_21CollectiveEpilogueFwdINS6_IJSA_SC_SB_EEES9_SE_SG_Li384ELb1ELb1ELb0ELb0EEENS1_36VarlenDynamicPersistentTileSchedulerILi192ELi128ELi384ELi128ELb0ELb1ELb1ELb1ELb0ELb1EEEEEEEEEvNT_6ParamsE)
        /*005c*/ 	.word	0x00000058


	//----- nvinfo : EIATTR_REGCOUNT
	.align		4
.L_37:
        /*0060*/ 	.byte	0x04, 0x2f
        /*0062*/ 	.short	(.L_39 - .L_38)
	.align		4
.L_38:
        /*0064*/ 	.word	index@(_ZN7cutlass13device_kernelIN5flash11enable_sm90INS1_16FlashAttnFwdSm90INS1_25CollectiveMainloopFwdSm90ILi2EN4cute5tupleIJNS5_1CILi1EEES8_S8_EEENS6_IJNS7_ILi192EEENS7_ILi128EEENS7_ILi64EEEEEELi64ENS_10bfloat16_tEfNS_4arch4Sm90ELb0ELb1ELb0ELb1ELb0ELb0ELb0ELb1ELb1ELb1ELb0ELb0EEENS1_21CollectiveEpilogueFwdINS6_IJSA_SC_SB_EEES9_SE_SG_Li384ELb1ELb1ELb0ELb0EEENS1_36VarlenDynamicPersistentTileSchedulerILi192ELi128ELi384ELi128ELb0ELb1ELb1ELb1ELb0ELb1EEEEEEEEEvNT_6ParamsE)
        /*0068*/ 	.word	0x00000080


	//----- nvinfo : EIATTR_FRAME_SIZE
	.align		4
.L_39:
        /*006c*/ 	.byte	0x04, 0x11
        /*006e*/ 	.short	(.L_41 - .L_40)
	.align		4
.L_40:
        /*0070*/ 	.word	index@(_ZN7cutlass13device_kernelIN5flash11enable_sm90INS1_16FlashAttnFwdSm90INS1_25CollectiveMainloopFwdSm90ILi2EN4cute5tupleIJNS5_1CILi1EEES8_S8_EEENS6_IJNS7_ILi192EEENS7_ILi128EEENS7_ILi64EEEEEELi64ENS_10bfloat16_tEfNS_4arch4Sm90ELb0ELb1ELb0ELb1ELb0ELb0ELb0ELb1ELb1ELb1ELb0ELb0EEENS1_21CollectiveEpilogueFwdINS6_IJSA_SC_SB_EEES9_SE_SG_Li384ELb1ELb1ELb0ELb0EEENS1_36VarlenDynamicPersistentTileSchedulerILi192ELi128ELi384ELi128ELb0ELb1ELb1ELb1ELb0ELb1EEEEEEEEEvNT_6ParamsE)
        /*0074*/ 	.word	0x00000038


	//----- nvinfo : EIATTR_REGCOUNT
	.align		4
.L_41:
        /*0078*/ 	.byte	0x04, 0x2f
        /*007a*/ 	.short	(.L_43 - .L_42)
	.align		4
.L_42:
        /*007c*/ 	.word	index@(_ZN7cutlass13device_kernelIN5flash11enable_sm90INS1_16FlashAttnFwdSm90INS1_25CollectiveMainloopFwdSm90ILi2EN4cute5tupleIJNS5_1CILi1EEES8_S8_EEENS6_IJNS7_ILi192EEENS7_ILi128EEENS7_ILi64EEEEEELi64ENS_10bfloat16_tEfNS_4arch4Sm90ELb0ELb1ELb0ELb0ELb0ELb0ELb0ELb1ELb1ELb1ELb0ELb0EEENS1_21CollectiveEpilogueFwdINS6_IJSA_SC_SB_EEES9_SE_SG_Li384ELb0ELb1ELb0ELb0EEENS1_30DynamicPersistentTileSchedulerILi384ELi128ELb0ELb1ELb1EEEEEEEEEvNT_6ParamsE)
        /*0080*/ 	.word	0x00000080


	//----- nvinfo : EIATTR_FRAME_SIZE
	.align		4
.L_43:
        /*0084*/ 	.byte	0x04, 0x11
        /*0086*/ 	.short	(.L_45 - .L_44)
	.align		4
.L_44:
        /*0088*/ 	.word	index@(_ZN7cutlass13device_kernelIN5flash11enable_sm90INS1_16FlashAttnFwdSm90INS1_25CollectiveMainloopFwdSm90ILi2EN4cute5tupleIJNS5_1CILi1EEES8_S8_EEENS6_IJNS7_ILi192EEENS7_ILi128EEENS7_ILi64EEEEEELi64ENS_10bfloat16_tEfNS_4arch4Sm90ELb0ELb1ELb0ELb0ELb0ELb0ELb0ELb1ELb1ELb1ELb0ELb0EEENS1_21CollectiveEpilogueFwdINS6_IJSA_SC_SB_EEES9_SE_SG_Li384ELb0ELb1ELb0ELb0EEENS1_30DynamicPersistentTileSchedulerILi384ELi128ELb0ELb1ELb1EEEEEEEEEvNT_6ParamsE)
        /*008c*/ 	.word	0x00000000


	//----- nvinfo : EIATTR_REGCOUNT
	.align		4
.L_45:
        /*0090*/ 	.byte	0x04, 0x2f
        /*0092*/ 	.short	(.L_47 - .L_46)
	.align		4
.L_46:
        /*0094*/ 	.word	index@(_ZN7cutlass13device_kernelIN5flash11enable_sm90INS1_16FlashAttnFwdSm90INS1_25CollectiveMainloopFwdSm90ILi2EN4cute5tupleIJNS5_1CILi1EEES8_S8_EEENS6_IJNS7_ILi192EEESA_NS7_ILi64EEEEEELi64ENS_10bfloat16_tEfNS_4arch4Sm90ELb0ELb0ELb0ELb1ELb0ELb1ELb0ELb0ELb1ELb1ELb0ELb0EEENS1_21CollectiveEpilogueFwdINS6_IJSA_SB_SA_EEES9_SD_SF_Li384ELb1ELb1ELb0ELb0EEENS1_36VarlenDynamicPersistentTileSchedulerILi192ELi192ELi384ELi128ELb0ELb1ELb1ELb0ELb1ELb1EEEEEEEEEvNT_6ParamsE)
        /*0098*/ 	.word	0x00000080


	//----- nvinfo : EIATTR_FRAME_SIZE
	.align		4
.L_47:
        /*009c*/ 	.byte	0x04, 0x11
        /*009e*/ 	.short	(.L_49 - .L_48)
	.align		4
.L_48:
        /*00a0*/ 	.word	index@(_ZN7cutlass13device_kernelIN5flash11enable_sm90INS1_16FlashAttnFwdSm90INS1_25CollectiveMainloopFwdSm90ILi2EN4cute5tupleIJNS5_1CILi1EEES8_S8_EEENS6_IJNS7_ILi192EEESA_NS7_ILi64EEEEEELi64ENS_10bfloat16_tEfNS_4arch4Sm90ELb0ELb0ELb0ELb1ELb0ELb1ELb0ELb0ELb1ELb1ELb0ELb0EEENS1_21CollectiveEpilogueFwdINS6_IJSA_SB_SA_EEES9_SD_SF_Li384ELb1ELb1ELb0ELb0EEENS1_36VarlenDynamicPersistentTileSchedulerILi192ELi192ELi384ELi128ELb0ELb1ELb1ELb0ELb1ELb1EEEEEEEEEvNT_6ParamsE)
        /*00a4*/ 	.word	0x00000080


	//----- nvinfo : EIATTR_REGCOUNT
	.align		4
.L_49:
        /*00a8*/ 	.byte	0x04, 0x2f
        /*00aa*/ 	.short	(.L_51 - .L_50)
	.align		4
.L_50:
        /*00ac*/ 	.word	index@(_ZN7cutlass13device_kernelIN5flash11enable_sm90INS1_16FlashAttnFwdSm90INS1_25CollectiveMainloopFwdSm90ILi2EN4cute5tupleIJNS5_1CILi1EEES8_S8_EEENS6_IJNS7_ILi192EEESA_NS7_ILi64EEEEEELi64ENS_10bfloat16_tEfNS_4arch4Sm90ELb0ELb0ELb0ELb1ELb0ELb0ELb0ELb0ELb1ELb1ELb0ELb0EEENS1_21CollectiveEpilogueFwdINS6_IJSA_SB_SA_EEES9_SD_SF_Li384ELb1ELb1ELb0ELb0EEENS1_36VarlenDynamicPersistentTileSchedulerILi192ELi192ELi384ELi128ELb0ELb1ELb1ELb0ELb1ELb1EEEEEEEEEvNT_6ParamsE)
        /*00b0*/ 	.word	0x00000080


	//----- nvinfo : EIATTR_FRAME_SIZE
	.align		4
.L_51:
        /*00b4*/ 	.byte	0x04, 0x11
        /*00b6*/ 	.short	(.L_53 - .L_52)
	.align		4
.L_52:
        /*00b8*/ 	.word	index@(_ZN7cutlass13device_kernelIN5flash11enable_sm90INS1_16FlashAttnFwdSm90INS1_25CollectiveMainloopFwdSm90ILi2EN4cute5tupleIJNS5_1CILi1EEES8_S8_EEENS6_IJNS7_ILi192EEESA_NS7_ILi64EEEEEELi64ENS_10bfloat16_tEfNS_4arch4Sm90ELb0ELb0ELb0ELb1ELb0ELb0ELb0ELb0ELb1ELb1ELb0ELb0EEENS1_21CollectiveEpilogueFwdINS6_IJSA_SB_SA_EEES9_SD_SF_Li384ELb1ELb1ELb0ELb0EEENS1_36VarlenDynamicPersistentTileSchedulerILi192ELi192ELi384ELi128ELb0ELb1ELb1ELb0ELb1ELb1EEEEEEEEEvNT_6ParamsE)
        /*00bc*/ 	.word	0x00000038


	//----- nvinfo : EIATTR_REGCOUNT
	.align		4
.L_53:
        /*00c0*/ 	.byte	0x04, 0x2f
        /*00c2*/ 	.short	(.L_55 - .L_54)
	.align		4
.L_54:
        /*00c4*/ 	.word	index@(_ZN7cutlass13device_kernelIN5flash11enable_sm90INS1_16FlashAttnFwdSm90INS1_25CollectiveMainloopFwdSm90ILi2EN4cute5tupleIJNS5_1CILi1EEES8_S8_EEENS6_IJNS7_ILi192EEESA_NS7_ILi64EEEEEELi64ENS_10bfloat16_tEfNS_4arch4Sm90ELb0ELb0ELb0ELb0ELb0ELb0ELb0ELb0ELb1ELb1ELb0ELb0EEENS1_21CollectiveEpilogueFwdINS6_IJSA_SB_SA_EEES9_SD_SF_Li384ELb0ELb1ELb0ELb0EEENS1_29StaticPersistentTileSchedulerILb0EEEEEEEEEvNT_6ParamsE)
        /*00c8*/ 	.word	0x00000080


	//----- nvinfo : EIATTR_FRAME_SIZE
	.align		4
.L_55:
        /*00cc*/ 	.byte	0x04, 0x11
        /*00ce*/ 	.short	(.L_57 - .L_56)
	.align		4
.L_56:
        /*00d0*/ 	.word	index@(_ZN7cutlass13device_kernelIN5flash11enable_sm90INS1_16FlashAttnFwdSm90INS1_25CollectiveMainloopFwdSm90ILi2EN4cute5tupleIJNS5_1CILi1EEES8_S8_EEENS6_IJNS7_ILi192EEESA_NS7_ILi64EEEEEELi64ENS_10bfloat16_tEfNS_4arch4Sm90ELb0ELb0ELb0ELb0ELb0ELb0ELb0ELb0ELb1ELb1ELb0ELb0EEENS1_21CollectiveEpilogueFwdINS6_IJSA_SB_SA_EEES9_SD_SF_Li384ELb0ELb1ELb0ELb0EEENS1_29StaticPersistentTileSchedulerILb0EEEEEEEEEvNT_6ParamsE)
        /*00d4*/ 	.word	0x00000028


	//----- nvinfo : EIATTR_MIN_STACK_SIZE
	.align		4
.L_57:
        /*00d8*/ 	.byte	0x04, 0x12
        /*00da*/ 	.short	(.L_59 - .L_58)
	.align		4
.L_58:
        /*00dc*/ 	.word	index@(_ZN7cutlass13device_kernelIN5flash11enable_sm90INS1_16FlashAttnFwdSm90INS1_25CollectiveMainloopFwdSm90ILi2EN4cute5tupleIJNS5_1CILi1EEES8_S8_EEENS6_IJNS7_ILi192EEESA_NS7_ILi64EEEEEELi64ENS_10bfloat16_tEfNS_4arch4Sm90ELb0ELb0ELb0ELb0ELb0ELb0ELb0ELb0ELb1ELb1ELb0ELb0EEENS1_21CollectiveEpilogueFwdINS6_IJSA_SB_SA_EEES9_SD_SF_Li384ELb0ELb1ELb0ELb0EEENS1_29StaticPersistentTileSchedulerILb0EEEEEEEEEvNT_6ParamsE)
        /*00e0*/ 	.word	0x00000028


	//----- nvinfo : EIATTR_MIN_STACK_SIZE
	.align		4
.L_59:
        /*00e4*/ 	.byte	0x04, 0x12
        /*00e6*/ 	.short	(.L_61 - .L_60)
	.align		4
.L_60:
        /*00e8*/ 	.word	index@(_ZN7cutlass13device_kernelIN5flash11enable_sm90INS1_16FlashAttnFwdSm90INS1_25CollectiveMainloopFwdSm90ILi2EN4cute5tupleIJNS5_1CILi1EEES8_S8_EEENS6_IJNS7_ILi192EEESA_NS7_ILi64EEEEEELi64ENS_10bfloat16_tEfNS_4arch4Sm90ELb0ELb0ELb0ELb1ELb0ELb0ELb0ELb0ELb1ELb1ELb0ELb0EEENS1_21CollectiveEpilogueFwdINS6_IJSA_SB_SA_EEES9_SD_SF_Li384ELb1ELb1ELb0ELb0EEENS1_36VarlenDynamicPersistentTileSchedulerILi192ELi192ELi384ELi128ELb0ELb1ELb1ELb0ELb1ELb1EEEEEEEEEvNT_6ParamsE)
        /*00ec*/ 	.word	0x00000038


	//----- nvinfo : EIATTR_MIN_STACK_SIZE
	.align		4
.L_61:
        /*00f0*/ 	.byte	0x04, 0x12
        /*00f2*/ 	.short	(.L_63 - .L_62)
	.align		4
.L_62:
        /*00f4*/ 	.word	index@(_ZN7cutlass13device_kernelIN5flash11enable_sm90INS1_16FlashAttnFwdSm90INS1_25CollectiveMainloopFwdSm90ILi2EN4cute5tupleIJNS5_1CILi1EEES8_S8_EEENS6_IJNS7_ILi192EEESA_NS7_ILi64EEEEEELi64ENS_10bfloat16_tEfNS_4arch4Sm90ELb0ELb0ELb0ELb1ELb0ELb1ELb0ELb0ELb1ELb1ELb0ELb0EEENS1_21CollectiveEpilogueFwdINS6_IJSA_SB_SA_EEES9_SD_SF_Li384ELb1ELb1ELb0ELb0EEENS1_36VarlenDynamicPersistentTileSchedulerILi192ELi192ELi384ELi128ELb0ELb1ELb1ELb0ELb1ELb1EEEEEEEEEvNT_6ParamsE)
        /*00f8*/ 	.word	0x00000080


	//----- nvinfo : EIATTR_MIN_STACK_SIZE
	.align		4
.L_63:
        /*00fc*/ 	.byte	0x04, 0x12
        /*00fe*/ 	.short	(.L_65 - .L_64)
	.align		4
.L_64:
        /*0100*/ 	.word	index@(_ZN7cutlass13device_kernelIN5flash11enable_sm90INS1_16FlashAttnFwdSm90INS1_25CollectiveMainloopFwdSm90ILi2EN4cute5tupleIJNS5_1CILi1EEES8_S8_EEENS6_IJNS7_ILi192EEENS7_ILi128EEENS7_ILi64EEEEEELi64ENS_10bfloat16_tEfNS_4arch4Sm90ELb0ELb1ELb0ELb0ELb0ELb0ELb0ELb1ELb1ELb1ELb0ELb0EEENS1_21CollectiveEpilogueFwdINS6_IJSA_SC_SB_EEES9_SE_SG_Li384ELb0ELb1ELb0ELb0EEENS1_30DynamicPersistentTileSchedulerILi384ELi128ELb0ELb1ELb1EEEEEEEEEvNT_6ParamsE)
        /*0104*/ 	.word	0x00000000


	//----- nvinfo : EIATTR_MIN_STACK_SIZE
	.align		4
.L_65:
        /*0108*/ 	.byte	0x04, 0x12
        /*010a*/ 	.short	(.L_67 - .L_66)
	.align		4
.L_66:
        /*010c*/ 	.word	index@(_ZN7cutlass13device_kernelIN5flash11enable_sm90INS1_16FlashAttnFwdSm90INS1_25CollectiveMainloopFwdSm90ILi2EN4cute5tupleIJNS5_1CILi1EEES8_S8_EEENS6_IJNS7_ILi192EEENS7_ILi128EEENS7_ILi64EEEEEELi64ENS_10bfloat16_tEfNS_4arch4Sm90ELb0ELb1ELb0ELb1ELb0ELb0ELb0ELb1ELb1ELb1ELb0ELb0EEENS1_21CollectiveEpilogueFwdINS6_IJSA_SC_SB_EEES9_SE_SG_Li384ELb1ELb1ELb0ELb0EEENS1_36VarlenDynamicPersistentTileSchedulerILi192ELi128ELi384ELi128ELb0ELb1ELb1ELb1ELb0ELb1EEEEEEEEEvNT_6ParamsE)
        /*0110*/ 	.word	0x00000038


	//----- nvinfo : EIATTR_MIN_STACK_SIZE
	.align		4
.L_67:
        /*0114*/ 	.byte	0x04, 0x12
        /*0116*/ 	.short	(.L_69 - .L_68)
	.align		4
.L_68:
        /*0118*/ 	.word	index@(_ZN7cutlass13device_kernelIN5flash11enable_sm90INS1_16FlashAttnFwdSm90INS1_25CollectiveMainloopFwdSm90ILi2EN4cute5tupleIJNS5_1CILi1EEES8_S8_EEENS6_IJNS7_ILi192EEENS7_ILi128EEENS7_ILi64EEEEEELi64ENS_10bfloat16_tEfNS_4arch4Sm90ELb0ELb1ELb0ELb1ELb0ELb1ELb0ELb1ELb1ELb1ELb0ELb0EEENS1_21CollectiveEpilogueFwdINS6_IJSA_SC_SB_EEES9_SE_SG_Li384ELb1ELb1ELb0ELb0EEENS1_36VarlenDynamicPersistentTileSchedulerILi192ELi128ELi384ELi128ELb0ELb1ELb1ELb1ELb0ELb1EEEEEEEEEvNT_6ParamsE)
        /*011c*/ 	.word	0x00000058


	//----- nvinfo : EIATTR_MIN_STACK_SIZE
	.align		4
.L_69:
        /*0120*/ 	.byte	0x04, 0x12
        /*0122*/ 	.short	(.L_71 - .L_70)
	.align		4
.L_70:
        /*0124*/ 	.word	index@(_ZN7cutlass13device_kernelIN5flash11enable_sm90INS1_16FlashAttnFwdSm90INS1_25CollectiveMainloopFwdSm90ILi2EN4cute5tupleIJNS5_1CILi1EEES8_S8_EEENS6_IJNS7_ILi192EEENS7_ILi128EEENS7_ILi64EEEEEELi64ENS_10bfloat16_tEfNS_4arch4Sm90ELb1ELb0ELb0ELb0ELb0ELb0ELb0ELb1ELb1ELb1ELb0ELb0EEENS1_21CollectiveEpilogueFwdINS6_IJSA_SC_SB_EEES9_SE_SG_Li384ELb0ELb1ELb0ELb0EEENS1_30DynamicPersistentTileSchedulerILi384ELi128ELb0ELb1ELb1EEEEEEEEEvNT_6ParamsE)
        /*0128*/ 	.word	0x00000008


	//----- nvinfo : EIATTR_MIN_STACK_SIZE
	.align		4
.L_71:
        /*012c*/ 	.byte	0x04, 0x12
        /*012e*/ 	.short	(.L_73 - .L_72)
	.align		4
.L_72:
        /*0130*/ 	.word	index@(_ZN7cutlass13device_kernelIN5flash11enable_sm90INS1_16FlashAttnFwdSm90INS1_25CollectiveMainloopFwdSm90ILi2EN4cute5tupleIJNS5_1CILi1EEES8_S8_EEENS6_IJNS7_ILi192EEENS7_ILi128EEENS7_ILi64EEEEEELi64ENS_10bfloat16_tEfNS_4arch4Sm90ELb1ELb0ELb0ELb1ELb0ELb0ELb0ELb1ELb1ELb1ELb0ELb0EEENS1_21CollectiveEpilogueFwdINS6_IJSA_SC_SB_EEES9_SE_SG_Li384ELb1ELb1ELb0ELb0EEENS1_36VarlenDynamicPersistentTileSchedulerILi192ELi128ELi384ELi128ELb0ELb1ELb1ELb1ELb1ELb1EEEEEEEEEvNT_6ParamsE)
        /*0134*/ 	.word	0x00000038


	//----- nvinfo : EIATTR_MIN_STACK_SIZE
	.align		4
.L_73:
        /*0138*/ 	.byte	0x04, 0x12
        /*013a*/ 	.short	(.L_75 - .L_74)
	.align		4
.L_74:
        /*013c*/ 	.word	index@(_ZN7cutlass13device_kernelIN5flash11enable_sm90INS1_16FlashAttnFwdSm90INS1_25CollectiveMainloopFwdSm90ILi2EN4cute5tupleIJNS5_1CILi1EEES8_S8_EEENS6_IJNS7_ILi192EEENS7_ILi128EEENS7_ILi64EEEEEELi64ENS_10bfloat16_tEfNS_4arch4Sm90ELb1ELb0ELb0ELb1ELb0ELb1ELb0ELb1ELb1ELb1ELb0ELb0EEENS1_21CollectiveEpilogueFwdINS6_IJSA_SC_SB_EEES9_SE_SG_Li384ELb1ELb1ELb0ELb0EEENS1_36VarlenDynamicPersistentTileSchedulerILi192ELi128ELi384ELi128ELb0ELb1ELb1ELb1ELb1ELb1EEEEEEEEEvNT_6ParamsE)
        /*0140*/ 	.word	0x00000068
.L_75:


//--------------------- .nv.compat                --------------------------
	.section	.nv.compat,"",@"SHT_CUDA_COMPAT_INFO"
	.align	4
        /*0000*/ 	.byte	0x02, 0x09, 0x01, 0x00, 0x02, 0x02, 0x04, 0x00, 0x02, 0x05, 0x05, 0x00, 0x03, 0x07, 0x01, 0x01
        /*0010*/ 	.byte	0x02, 0x03, 0x01, 0x00, 0x02, 0x06, 0x01, 0x00, 0x04, 0x0b, 0x08, 0x00, 0x00, 0x00, 0x00, 0x00
        /*0020*/ 	.byte	0x00, 0x00, 0x00, 0x00


//--------------------- .nv.info._ZN7cutlass13device_kernelIN5flash11enable_sm90INS1_16FlashAttnFwdSm90INS1_25CollectiveMainloopFwdSm90ILi2EN4cute5tupleIJNS5_1CILi1EEES8_S8_EEENS6_IJNS7_ILi192EEESA_NS7_ILi64EEEEEELi64ENS_10bfloat16_tEfNS_4arch4Sm90ELb0ELb0ELb0ELb0ELb0ELb0ELb0ELb0ELb1ELb1ELb0ELb0EEENS1_21CollectiveEpilogueFwdINS6_IJSA_SB_SA_EEES9_SD_SF_Li384ELb0ELb1ELb0ELb0EEENS1_29StaticPersistentTileSchedulerILb0EEEEEEEEEvNT_6ParamsE --------------------------
	.section	.nv.info._ZN7cutlass13device_kernelIN5flash11enable_sm90INS1_16FlashAttnFwdSm90INS1_25CollectiveMainloopFwdSm90ILi2EN4cute5tupleIJNS5_1CILi1EEES8_S8_EEENS6_IJNS7_ILi192EEESA_NS7_ILi64EEEEEELi64ENS_10bfloat16_tEfNS_4arch4Sm90ELb0ELb0ELb0ELb0ELb0ELb0ELb0ELb0ELb1ELb1ELb0ELb0EEENS1_21CollectiveEpilogueFwdINS6_IJSA_SB_SA_EEES9_SD_SF_Li384ELb0ELb1ELb0ELb0EEENS1_29StaticPersistentTileSchedulerILb0EEEEEEEEEvNT_6ParamsE,"",@"SHT_CUDA_INFO"
	.sectionflags	@""
	.align	4


	//----- nvinfo : EIATTR_CUDA_API_VERSION
	.align		4
        /*0000*/ 	.byte	0x04, 0x37
        /*0002*/ 	.short	(.L_77 - .L_76)
.L_76:
        /*0004*/ 	.word	0x00000082


	//----- nvinfo : EIATTR_KPARAM_INFO
	.align		4
.L_77:
        /*0008*/ 	.byte	0x04, 0x17
        /*000a*/ 	.short	(.L_79 - .L_78)
.L_78:
        /*000c*/ 	.word	0x00000000
        /*0010*/ 	.short	0x0000
        /*0012*/ 	.short	0x0070
        /*0014*/ 	.byte	0x00, 0xf0, 0x01, 0x28


	//----- nvinfo : EIATTR_SPARSE_MMA_MASK
	.align		4
.L_79:
        /*0018*/ 	.byte	0x03, 0x50
        /*001a*/ 	.short	0x0000


	//----- nvinfo : EIATTR_MAXREG_COUNT
	.align		4
        /*001c*/ 	.byte	0x03, 0x1b
        /*001e*/ 	.short	0x0080


	//----- nvinfo : EIATTR_NUM_BARRIERS
	.align		4
        /*0020*/ 	.byte	0x02, 0x4c
        /*0022*/ 	.byte	0x10
	.zero		1


	//----- nvinfo : EIATTR_EXTERNS
	.align		4
        /*0024*/ 	.byte	0x04, 0x0f
        /*0026*/ 	.short	(.L_81 - .L_80)


	//   ....[0]....
	.align		4
.L_80:
        /*0028*/ 	.word	index@(__assertfail)


	//----- nvinfo : EIATTR_ANNOTATIONS
	.align		4
.L_81:
        /*002c*/ 	.byte	0x04, 0x55
        /*002e*/ 	.short	(.L_83 - .L_82)


	//   ....[0]....
.L_82:
        /*0030*/ 	.word	0x00000001
        /*0034*/ 	.byte	0x50, 0x0e, 0x00, 0x00, 0x01, 0x00, 0x00, 0x00, 0xc0, 0x0e, 0x00, 0x00, 0x01, 0x00, 0x00, 0x00
        /* <DEDUP_REMOVED lines=12> */
        /*0104*/ 	.byte	0xe0, 0xb5, 0x00, 0x00, 0x01, 0x00, 0x00, 0x00, 0x00, 0xb6, 0x00, 0x00


	//----- nvinfo : EIATTR_MERCURY_ISA_VERSION
	.align		4
.L_83:
        /*0110*/ 	.byte	0x03, 0x5f
        /*0112*/ 	.short	0x0101


	//----- nvinfo : EIATTR_INT_WARP_WIDE_INSTR_OFFSETS
	.align		4
        /*0114*/ 	.byte	0x04, 0x31
        /*0116*/ 	.short	(.L_85 - .L_84)


	//   ....[0]....
.L_84:
        /*0118*/ 	.word	0x00000130


	//   ....[1]....
        /*011c*/ 	.word	0x00000170


	//   ....[2]....
        /*0120*/ 	.word	0x000001e0


	//----- nvinfo : EIATTR_COOP_GROUP_MASK_REGIDS
	.align		4
.L_85:
        /*0124*/ 	.byte	0x04, 0x29
        /*0126*/ 	.short	(.L_87 - .L_86)


	//   ....[0]....
.L_86:
        /*0128*/ 	.word	0xffffffff


	//   ....[1]....
        /*012c*/ 	.word	0xffffffff


	//   ....[2]....
        /*0130*/ 	.word	0xffffffff


	//   ....[3]....
        /*0134*/ 	.word	0xffffffff


	//   ....[4]....
        /*0138*/ 	.word	0xffffffff


	//   ....[5]....
        /*013c*/ 	.word	0xffffffff


	//   ....[6]....
        /*0140*/ 	.word	0xffffffff


	//   ....[7]....
        /*0144*/ 	.word	0xffffffff


	//   ....[8]....
        /*0148*/ 	.word	0xffffffff


	//   ....[9]....
        /*014c*/ 	.word	0xffffffff


	//   ....[10]....
        /*0150*/ 	.word	0xffffffff


	//   ....[11]....
        /*0154*/ 	.word	0xffffffff


	//   ....[12]....
        /*0158*/ 	.word	0xffffffff


	//   ....[13]....
        /*015c*/ 	.word	0xffffffff


	//   ....[14]....
        /*0160*/ 	.word	0xffffffff


	//   ....[15]....
        /*0164*/ 	.word	0xffffffff


	//   ....[16]....
        /*0168*/ 	.word	0xffffffff


	//   ....[17]....
        /*016c*/ 	.word	0xffffffff


	//   ....[18]....
        /*0170*/ 	.word	0xffffffff


	//   ....[19]....
        /*0174*/ 	.word	0xffffffff


	//   ....[20]....
        /*0178*/ 	.word	0xffffffff


	//   ....[21]....
        /*017c*/ 	.word	0xffffffff


	//   ....[22]....
        /*0180*/ 	.word	0xffffffff


	//   ....[23]....
        /*0184*/ 	.word	0xffffffff


	//   ....[24]....
        /*0188*/ 	.word	0xffffffff


	//   ....[25]....
        /*018c*/ 	.word	0xffffffff


	//   ....[26]....
        /*0190*/ 	.word	0xffffffff


	//   ....[27]....
        /*0194*/ 	.word	0xffffffff


	//   ....[28]....
        /*0198*/ 	.word	0xffffffff


	//   ....[29]....
        /*019c*/ 	.word	0xffffffff


	//   ....[30]....
        /*01a0*/ 	.word	0xffffffff


	//   ....[31]....
        /*01a4*/ 	.word	0xffffffff


	//   ....[32]....
        /*01a8*/ 	.word	0xffffffff


	//   ....[33]....
        /*01ac*/ 	.word	0xffffffff


	//   ....[34]....
        /*01b0*/ 	.word	0xffffffff


	//   ....[35]....
        /*01b4*/ 	.word	0xffffffff


	//   ....[36]....
        /*01b8*/ 	.word	0xffffffff


	//   ....[37]....
        /*01bc*/ 	.word	0xffffffff


	//   ....[38]....
        /*01c0*/ 	.word	0xffffffff


	//   ....[39]....
        /*01c4*/ 	.word	0xffffffff


	//   ....[40]....
        /*01c8*/ 	.word	0xffffffff


	//   ....[41]....
        /*01cc*/ 	.word	0xffffffff


	//   ....[42]....
        /*01d0*/ 	.word	0xffffffff


	//   ....[43]....
        /*01d4*/ 	.word	0xffffffff


	//   ....[44]....
        /*01d8*/ 	.word	0xffffffff


	//   ....[45]....
        /*01dc*/ 	.word	0xffffffff


	//   ....[46]....
        /*01e0*/ 	.word	0xffffffff


	//   ....[47]....
        /*01e4*/ 	.word	0xffffffff


	//   ....[48]....
        /*01e8*/ 	.word	0xffffffff


	//   ....[49]....
        /*01ec*/ 	.word	0xffffffff


	//   ....[50]....
        /*01f0*/ 	.word	0xffffffff


	//   ....[51]....
        /*01f4*/ 	.word	0xffffffff


	//   ....[52]....
        /*01f8*/ 	.word	0xffffffff


	//   ....[53]....
        /*01fc*/ 	.word	0xffffffff


	//   ....[54]....
        /*0200*/ 	.word	0xffffffff


	//   ....[55]....
        /*0204*/ 	.word	0xffffffff


	//   ....[56]....
        /*0208*/ 	.word	0xffffffff


	//   ....[57]....
        /*020c*/ 	.word	0xffffffff


	//   ....[58]....
        /*0210*/ 	.word	0xffffffff


	//   ....[59]....
        /*0214*/ 	.word	0xffffffff


	//   ....[60]....
        /*0218*/ 	.word	0x0500000f


	//   ....[61]....
        /*021c*/ 	.word	0x0500000f


	//   ....[62]....
        /*0220*/ 	.word	0x0500000f


	//   ....[63]....
        /*0224*/ 	.word	0x0500000f


	//   ....[64]....
        /*0228*/ 	.word	0x0500000f


	//   ....[65]....
        /*022c*/ 	.word	0x0500000f


	//   ....[66]....
        /*0230*/ 	.word	0x0500000f


	//   ....[67]....
        /*0234*/ 	.word	0x0500000f


	//   ....[68]....
        /*0238*/ 	.word	0x0500000f


	//   ....[69]....
        /*023c*/ 	.word	0x0500000f


	//   ....[70]....
        /*0240*/ 	.word	0x0500000f


	//   ....[71]....
        /*0244*/ 	.word	0x0500000f


	//   ....[72]....
        /*0248*/ 	.word	0x0500000f


	//   ....[73]....
        /*024c*/ 	.word	0x0500000f


	//   ....[74]....
        /*0250*/ 	.word	0x0500000f


	//   ....[75]....
        /*0254*/ 	.word	0x0500000f


	//   ....[76]....
        /*0258*/ 	.word	0x0500000f


	//   ....[77]....
        /*025c*/ 	.word	0x0500000f


	//   ....[78]....
        /*0260*/ 	.word	0x0500000f


	//   ....[79]....
        /*0264*/ 	.word	0x0500000f


	//   ....[80]....
        /*0268*/ 	.word	0x0500000f


	//   ....[81]....
        /*026c*/ 	.word	0x0500000f


	//   ....[82]....
        /*0270*/ 	.word	0x0500000f


	//   ....[83]....
        /*0274*/ 	.word	0x0500000f


	//   ....[84]....
        /*0278*/ 	.word	0x0500000f


	//   ....[85]....
        /*027c*/ 	.word	0x0500000f


	//----- nvinfo : EIATTR_COOP_GROUP_INSTR_OFFSETS
	.align		4
.L_87:
        /*0280*/ 	.byte	0x04, 0x28
        /*0282*/ 	.short	(.L_89 - .L_88)


	//   ....[0]....
.L_88:
        /*0284*/ 	.word	0x00000070


	//   ....[1]....
        /*0288*/ 	.word	0x00000140


	//   ....[2]....
        /*028c*/ 	.word	0x00000190


	//   ....[3]....
        /*0290*/ 	.word	0x000003c0


	//   ....[4]....
        /*0294*/ 	.word	0x00000520


	//   ....[5]....
        /*0298*/ 	.word	0x00000640


	//   ....[6]....
        /*029c*/ 	.word	0x000007a0


	//   ....[7]....
        /*02a0*/ 	.word	0x00000f60


	//   ....[8]....
        /*02a4*/ 	.word	0x000025f0


	//   ....[9]....
        /*02a8*/ 	.word	0x000026f0


	//   ....[10]....
        /*02ac*/ 	.word	0x00002ac0


	//   ....[11]....
        /*02b0*/ 	.word	0x00002c30


	//   ....[12]....
        /*02b4*/ 	.word	0x00003f50


	//   ....[13]....
        /*02b8*/ 	.word	0x00005120


	//   ....[14]....
        /*02bc*/ 	.word	0x00005180


	//   ....[15]....
        /*02c0*/ 	.word	0x000051a0


	//   ....[16]....
        /*02c4*/ 	.word	0x000051c0


	//   ....[17]....
        /*02c8*/ 	.word	0x00006a70


	//   ....[18]....
        /*02cc*/ 	.word	0x00006c70


	//   ....[19]....
        /*02d0*/ 	.word	0x00006cc0


	//   ....[20]....
        /*02d4*/ 	.word	0x00006d30


	//   ....[21]....
        /*02d8*/ 	.word	0x00006d60


	//   ....[22]....
        /*02dc*/ 	.word	0x00007bf0


	//   ....[23]....
        /*02e0*/ 	.word	0x00007c20


	//   ....[24]....
        /*02e4*/ 	.word	0x00007c40


	//   ....[25]....
        /*02e8*/ 	.word	0x00007c70


	//   ....[26]....
        /*02ec*/ 	.word	0x00007fc0


	//   ....[27]....
        /*02f0*/ 	.word	0x00007fe0


	//   ....[28]....
        /*02f4*/ 	.word	0x00008000


	//   ....[29]....
        /*02f8*/ 	.word	0x00008030


	//   ....[30]....
        /*02fc*/ 	.word	0x00008040


	//   ....[31]....
        /*0300*/ 	.word	0x00008050


	//   ....[32]....
        /*0304*/ 	.word	0x00008060


	//   ....[33]....
        /*0308*/ 	.word	0x00008070


	//   ....[34]....
        /*030c*/ 	.word	0x00008aa0


	//   ....[35]....
        /*0310*/ 	.word	0x00009530


	//   ....[36]....
        /*0314*/ 	.word	0x00009560


	//   ....[37]....
        /*0318*/ 	.word	0x00009590


	//   ....[38]....
        /*031c*/ 	.word	0x00009620


	//   ....[39]....
        /*0320*/ 	.word	0x00009660


	//   ....[40]....
        /*0324*/ 	.word	0x000096a0


	//   ....[41]....
        /*0328*/ 	.word	0x000096e0


	//   ....[42]....
        /*032c*/ 	.word	0x00009720


	//   ....[43]....
        /*0330*/ 	.word	0x00009760


	//   ....[44]....
        /*0334*/ 	.word	0x000097a0


	//   ....[45]....
        /*0338*/ 	.word	0x000097e0


	//   ....[46]....
        /*033c*/ 	.word	0x00009820


	//   ....[47]....
        /*0340*/ 	.word	0x00009860


	//   ....[48]....
        /*0344*/ 	.word	0x00009890


	//   ....[49]....
        /*0348*/ 	.word	0x000098a0


	//   ....[50]....
        /*034c*/ 	.word	0x000098b0


	//   ....[51]....
        /*0350*/ 	.word	0x000098c0


	//   ....[52]....
        /*0354*/ 	.word	0x00009920


	//   ....[53]....
        /*0358*/ 	.word	0x000099a0


	//   ....[54]....
        /*035c*/ 	.word	0x000099d0


	//   ....[55]....
        /*0360*/ 	.word	0x00009a10


	//   ....[56]....
        /*0364*/ 	.word	0x00009a30


	//   ....[57]....
        /*0368*/ 	.word	0x00009a60


	//   ....[58]....
        /*036c*/ 	.word	0x00009aa0


	//   ....[59]....
        /*0370*/ 	.word	0x0000b700


	//   ....[60]....
        /*0374*/ 	.word	0x0000bbe0


	//   ....[61]....
        /*0378*/ 	.word	0x0000bd50


	//   ....[62]....
        /*037c*/ 	.word	0x0000bda0


	//   ....[63]....
        /*0380*/ 	.word	0x0000be30


	//   ....[64]....
        /*0384*/ 	.word	0x0000bf20


	//   ....[65]....
        /*0388*/ 	.word	0x0000bfa0


	//   ....[66]....
        /*038c*/ 	.word	0x0000c050


	//   ....[67]....
        /*0390*/ 	.word	0x0000c0d0


	//   ....[68]....
        /*0394*/ 	.word	0x0000c180


	//   ....[69]....
        /*0398*/ 	.word	0x0000c200


	//   ....[70]....
        /*039c*/ 	.word	0x0000c2b0


	//   ....[71]....
        /*03a0*/ 	.word	0x0000c330


	//   ....[72]....
        /*03a4*/ 	.word	0x0000c3e0


	//   ....[73]....
        /*03a8*/ 	.word	0x0000c460


	//   ....[74]....
        /*03ac*/ 	.word	0x0000c500


	//   ....[75]....
        /*03b0*/ 	.word	0x0000c580


	//   ....[76]....
        /*03b4*/ 	.word	0x0000c630


	//   ....[77]....
        /*03b8*/ 	.word	0x0000c690


	//   ....[78]....
        /*03bc*/ 	.word	0x0000c770


	//   ....[79]....
        /*03c0*/ 	.word	0x0000c7d0


	//   ....[80]....
        /*03c4*/ 	.word	0x0000c880


	//   ....[81]....
        /*03c8*/ 	.word	0x0000c8f0


	//   ....[82]....
        /*03cc*/ 	.word	0x0000c9b0


	//   ....[83]....
        /*03d0*/ 	.word	0x0000ca20


	//   ....[84]....
        /*03d4*/ 	.word	0x0000cac0


	//   ....[85]....
        /*03d8*/ 	.word	0x0000ce50


	//----- nvinfo : EIATTR_REG_RECONFIG
	.align		4
.L_89:
        /*03dc*/ 	.byte	0x01, 0x54
	.zero		2


	//----- nvinfo : EIATTR_SYSCALL_OFFSETS
	.align		4
        /*03e0*/ 	.byte	0x04, 0x46
        /*03e2*/ 	.short	(.L_91 - .L_90)


	//   ....[0]....
.L_90:
        /*03e4*/ 	.word	0x00001260


	//   ....[1]....
        /*03e8*/ 	.word	0x00008720


	//   ....[2]....
        /*03ec*/ 	.word	0x00008860


	//   ....[3]....
        /*03f0*/ 	.word	0x00008950


	//   ....[4]....
        /*03f4*/ 	.word	0x000090a0


	//----- nvinfo : EIATTR_MBARRIER_INSTR_OFFSETS
	.align		4
.L_91:
        /*03f8*/ 	.byte	0x04, 0x39
        /*03fa*/ 	.short	(.L_93 - .L_92)


	//   ....[0]....
.L_92:
        /*03fc*/ 	.word	0x00000270
        /*0400*/ 	.word	0x000000ff
        /*0404*/ 	.word	0x00030800
        /*0408*/ 	.short	0x0100
        /*040a*/ 	.byte	0x08
	.zero		1


	//   ....[1]....
        /*040c*/ 	.word	0x00000280
        /*0410*/ 	.word	0x000000ff
        /*0414*/ 	.word	0x00030820
        /*0418*/ 	.short	0x0100
        /*041a*/ 	.byte	0x08
	.zero		1


	//   ....[2]....
        /*041c*/ 	.word	0x00000370
        /*0420*/ 	.word	0x000000ff
        /*0424*/ 	.word	0x00030830
        /*0428*/ 	.short	0x0100
        /*042a*/ 	.byte	0x08
	.zero		1


	//   ....[3]....
        /*042c*/ 	.word	0x00000380
        /*0430*/ 	.word	0x000000ff
        /*0434*/ 	.word	0x00030840
        /*0438*/ 	.short	0x0100
        /*043a*/ 	.byte	0x08
	.zero		1


	//   ....[4]....
        /*043c*/ 	.word	0x00000390
        /*0440*/ 	.word	0x000000ff
        /*0444*/ 	.word	0x00030838
        /*0448*/ 	.short	0x0100
        /*044a*/ 	.byte	0x08
	.zero		1


	//   ....[5]....
        /*044c*/ 	.word	0x000003a0
        /*0450*/ 	.word	0x000000ff
        /*0454*/ 	.word	0x00030848
        /*0458*/ 	.short	0x0100
        /*045a*/ 	.byte	0x08
	.zero		1


	//   ....[6]....
        /*045c*/ 	.word	0x000004d0
        /*0460*/ 	.word	0x000000ff
        /*0464*/ 	.word	0x00030850
        /*0468*/ 	.short	0x0100
        /*046a*/ 	.byte	0x08
	.zero		1


	//   ....[7]....
        /*046c*/ 	.word	0x000004e0
        /*0470*/ 	.word	0x000000ff
        /*0474*/ 	.word	0x00030860
        /*0478*/ 	.short	0x0100
        /*047a*/ 	.byte	0x08
	.zero		1


	//   ....[8]....
        /*047c*/ 	.word	0x000004f0
        /*0480*/ 	.word	0x000000ff
        /*0484*/ 	.word	0x00030858
        /*0488*/ 	.short	0x0100
        /*048a*/ 	.byte	0x08
	.zero		1


	//   ....[9]....
        /*048c*/ 	.word	0x00000500
        /*0490*/ 	.word	0x000000ff
        /*0494*/ 	.word	0x00030868
        /*0498*/ 	.short	0x0100
        /*049a*/ 	.byte	0x08
	.zero		1


	//   ....[10]....
        /*049c*/ 	.word	0x000005f0
        /*04a0*/ 	.word	0x000000ff
        /*04a4*/ 	.word	0x00030870
        /*04a8*/ 	.short	0x0100
        /*04aa*/ 	.byte	0x06
	.zero		1


	//   ....[11]....
        /*04ac*/ 	.word	0x00000600
        /*04b0*/ 	.word	0x000000ff
        /*04b4*/ 	.word	0x00030880
        /*04b8*/ 	.short	0x0100
        /*04ba*/ 	.byte	0x06
	.zero		1


	//   ....[12]....
        /*04bc*/ 	.word	0x00000610
        /*04c0*/ 	.word	0x000000ff
        /*04c4*/ 	.word	0x00030878
        /*04c8*/ 	.short	0x0100
        /*04ca*/ 	.byte	0x06
	.zero		1


	//   ....[13]....
        /*04cc*/ 	.word	0x00000620
        /*04d0*/ 	.word	0x000000ff
        /*04d4*/ 	.word	0x00030888
        /*04d8*/ 	.short	0x0100
        /*04da*/ 	.byte	0x06
	.zero		1


	//   ....[14]....
        /*04dc*/ 	.word	0x00000750
        /*04e0*/ 	.word	0x000000ff
        /*04e4*/ 	.word	0x00030890
        /*04e8*/ 	.short	0x0100
        /*04ea*/ 	.byte	0x08
	.zero		1


	//   ....[15]....
        /*04ec*/ 	.word	0x00000760
        /*04f0*/ 	.word	0x000000ff
        /*04f4*/ 	.word	0x000308a0
        /*04f8*/ 	.short	0x0100
        /*04fa*/ 	.byte	0x08
	.zero		1


	//   ....[16]....
        /*04fc*/ 	.word	0x00000770
        /*0500*/ 	.word	0x000000ff
        /*0504*/ 	.word	0x00030898
        /*0508*/ 	.short	0x0100
        /*050a*/ 	.byte	0x08
	.zero		1


	//   ....[17]....
        /*050c*/ 	.word	0x00000780
        /*0510*/ 	.word	0x000000ff
        /*0514*/ 	.word	0x000308a8
        /*0518*/ 	.short	0x0100
        /*051a*/ 	.byte	0x08
	.zero		1


	//   ....[18]....
        /*051c*/ 	.word	0x000008b0
        /*0520*/ 	.word	0x000000ff
        /*0524*/ 	.word	0x000308b0
        /*0528*/ 	.short	0x0100
        /*052a*/ 	.byte	0x08
	.zero		1


	//   ....[19]....
        /*052c*/ 	.word	0x000008c0
        /*0530*/ 	.word	0x000000ff
        /*0534*/ 	.word	0x000308c0
        /*0538*/ 	.short	0x0100
        /*053a*/ 	.byte	0x08
	.zero		1


	//   ....[20]....
        /*053c*/ 	.word	0x000008d0
        /*0540*/ 	.word	0x000000ff
        /*0544*/ 	.word	0x000308b8
        /*0548*/ 	.short	0x0100
        /*054a*/ 	.byte	0x08
	.zero		1


	//   ....[21]....
        /*054c*/ 	.word	0x000008e0
        /*0550*/ 	.word	0x000000ff
        /*0554*/ 	.word	0x000308c8
        /*0558*/ 	.short	0x0100
        /*055a*/ 	.byte	0x08
	.zero		1


	//   ....[22]....
        /*055c*/ 	.word	0x000012c0
        /*0560*/ 	.word	0x000000ff
        /*0564*/ 	.word	0x00030800
        /*0568*/ 	.short	0x010a
        /*056a*/ 	.byte	0x28
	.zero		1


	//   ....[23]....
        /*056c*/ 	.word	0x00001340
        /*0570*/ 	.word	0x00000004
        /*0574*/ 	.word	0x00030830
        /*0578*/ 	.short	0x010a
        /*057a*/ 	.byte	0x3f
	.zero		1


	//   ....[24]....
        /*057c*/ 	.word	0x000013f0
        /*0580*/ 	.word	0x00000004
        /*0584*/ 	.word	0x00030830
        /*0588*/ 	.short	0x010a
        /*058a*/ 	.byte	0x3f
	.zero		1


	//   ....[25]....
        /*058c*/ 	.word	0x00002820
        /*0590*/ 	.word	0x00000004
        /*0594*/ 	.word	0x00000000
        /*0598*/ 	.short	0x0101
        /*059a*/ 	.byte	0x3f
	.zero		1


	//   ....[26]....
        /*059c*/ 	.word	0x00004190
        /*05a0*/ 	.word	0x000000ff
        /*05a4*/ 	.word	0x00030830
        /*05a8*/ 	.short	0x010a
        /*05aa*/ 	.byte	0x06
	.zero		1


	//   ....[27]....
        /*05ac*/ 	.word	0x000041d0
        /*05b0*/ 	.word	0x000000ff
        /*05b4*/ 	.word	0x00030830
        /*05b8*/ 	.short	0x010a
        /*05ba*/ 	.byte	0x06
	.zero		1


	//   ....[28]....
        /*05bc*/ 	.word	0x000043f0
        /*05c0*/ 	.word	0x000000ff
        /*05c4*/ 	.word	0x00030850
        /*05c8*/ 	.short	0x010a
        /*05ca*/ 	.byte	0x06
	.zero		1


	//   ....[29]....
        /*05cc*/ 	.word	0x00004430
        /*05d0*/ 	.word	0x000000ff
        /*05d4*/ 	.word	0x00030850
        /*05d8*/ 	.short	0x010a
        /*05da*/ 	.byte	0x06
	.zero		1


	//   ....[30]....
        /*05dc*/ 	.word	0x00004ba0
        /*05e0*/ 	.word	0x00000003
        /*05e4*/ 	.word	0x00000000
        /*05e8*/ 	.short	0x0101
        /*05ea*/ 	.byte	0x3f
	.zero		1


	//   ....[31]....
        /*05ec*/ 	.word	0x00004bd0
        /*05f0*/ 	.word	0x0000000a
        /*05f4*/ 	.word	0x00000000
        /*05f8*/ 	.short	0x0101
        /*05fa*/ 	.byte	0x3f
	.zero		1


	//   ....[32]....
        /*05fc*/ 	.word	0x00006af0
        /*0600*/ 	.word	0x000000ff
        /*0604*/ 	.word	0x00030850
        /*0608*/ 	.short	0x010a
        /*060a*/ 	.byte	0x0c
	.zero		1


	//   ....[33]....
        /*060c*/ 	.word	0x00006b30
        /*0610*/ 	.word	0x000000ff
        /*0614*/ 	.word	0x00030850
        /*0618*/ 	.short	0x010a
        /*061a*/ 	.byte	0x0c
	.zero		1


	//   ....[34]....
        /*061c*/ 	.word	0x000077f0
        /*0620*/ 	.word	0x00000003
        /*0624*/ 	.word	0x00000000
        /*0628*/ 	.short	0x0101
        /*062a*/ 	.byte	0x3f
	.zero		1


	//   ....[35]....
        /*062c*/ 	.word	0x00008110
        /*0630*/ 	.word	0x000000ff
        /*0634*/ 	.word	0x00000000
        /*0638*/ 	.short	0x0101
        /*063a*/ 	.byte	0x04
	.zero		1


	//   ....[36]....
        /*063c*/ 	.word	0x00008ce0
        /*0640*/ 	.word	0x00000003
        /*0644*/ 	.word	0x00030840
        /*0648*/ 	.short	0x010a
        /*064a*/ 	.byte	0x3f
	.zero		1


	//   ....[37]....
        /*064c*/ 	.word	0x00009b60
        /*0650*/ 	.word	0x000000ff
        /*0654*/ 	.word	0x00030800
        /*0658*/ 	.short	0x0107
        /*065a*/ 	.byte	0x25
	.zero		1


	//   ....[38]....
        /*065c*/ 	.word	0x00009bd0
        /*0660*/ 	.word	0x000000ff
        /*0664*/ 	.word	0x00030800
        /*0668*/ 	.short	0x0101
        /*066a*/ 	.byte	0x25
	.zero		1


	//   ....[39]....
        /*066c*/ 	.word	0x00009c00
        /*0670*/ 	.word	0x000000ff
        /*0674*/ 	.word	0x00030820
        /*0678*/ 	.short	0x010a
        /*067a*/ 	.byte	0x25
	.zero		1


	//   ....[40]....
        /*067c*/ 	.word	0x00009ef0
        /*0680*/ 	.word	0x00000003
        /*0684*/ 	.word	0x00030840
        /*0688*/ 	.short	0x010a
        /*068a*/ 	.byte	0x3f
	.zero		1


	//   ....[41]....
        /*068c*/ 	.word	0x0000a170
        /*0690*/ 	.word	0x00000003
        /*0694*/ 	.word	0x00000060
        /*0698*/ 	.short	0x010a
        /*069a*/ 	.byte	0x3f
	.zero		1


	//   ....[42]....
        /*069c*/ 	.word	0x0000a6b0
        /*06a0*/ 	.word	0x00000003
        /*06a4*/ 	.word	0x00030840
        /*06a8*/ 	.short	0x010a
        /*06aa*/ 	.byte	0x3f
	.zero		1


	//   ....[43]....
        /*06ac*/ 	.word	0x0000a900
        /*06b0*/ 	.word	0x00000005
        /*06b4*/ 	.word	0x00000060
        /*06b8*/ 	.short	0x010a
        /*06ba*/ 	.byte	0x3f
	.zero		1


	//   ....[44]....
        /*06bc*/ 	.word	0x0000ad90
        /*06c0*/ 	.word	0x00000002
        /*06c4*/ 	.word	0x00030840
        /*06c8*/ 	.short	0x010a
        /*06ca*/ 	.byte	0x3f
	.zero		1


	//   ....[45]....
        /*06cc*/ 	.word	0x0000aff0
        /*06d0*/ 	.word	0x00000005
        /*06d4*/ 	.word	0x00000060
        /*06d8*/ 	.short	0x010a
        /*06da*/ 	.byte	0x3f
	.zero		1


	//   ....[46]....
        /*06dc*/ 	.word	0x0000b320
        /*06e0*/ 	.word	0x00000003
        /*06e4*/ 	.word	0x00030860
        /*06e8*/ 	.short	0x010a
        /*06ea*/ 	.byte	0x3f
	.zero		1


	//   ....[47]....
        /*06ec*/ 	.word	0x0000b680
        /*06f0*/ 	.word	0x00000007
        /*06f4*/ 	.word	0x00030820
        /*06f8*/ 	.short	0x010a
        /*06fa*/ 	.byte	0x3f
	.zero		1


	//   ....[48]....
        /*06fc*/ 	.word	0x0000b820
        /*0700*/ 	.word	0x00000005
        /*0704*/ 	.word	0x00000000
        /*0708*/ 	.short	0x010a
        /*070a*/ 	.byte	0x3f
	.zero		1


	//   ....[49]....
        /*070c*/ 	.word	0x0000b890
        /*0710*/ 	.word	0x00000003
        /*0714*/ 	.word	0x00000000
        /*0718*/ 	.short	0x010a
        /*071a*/ 	.byte	0x3f
	.zero		1


	//   ....[50]....
        /*071c*/ 	.word	0x0000b8f0
        /*0720*/ 	.word	0x00000005
        /*0724*/ 	.word	0x00000000
        /*0728*/ 	.short	0x010a
        /*072a*/ 	.byte	0x3f
	.zero		1


	//   ....[51]....
        /*072c*/ 	.word	0x0000b920
        /*0730*/ 	.word	0x00000003
        /*0734*/ 	.word	0x00000000
        /*0738*/ 	.short	0x010a
        /*073a*/ 	.byte	0x3f
	.zero		1


	//   ....[52]....
        /*073c*/ 	.word	0x0000b990
        /*0740*/ 	.word	0x00000003
        /*0744*/ 	.word	0x00030800
        /*0748*/ 	.short	0x010a
        /*074a*/ 	.byte	0x3f
	.zero		1


	//   ....[53]....
        /*074c*/ 	.word	0x0000b9e0
        /*0750*/ 	.word	0x00000004
        /*0754*/ 	.word	0x00030830
        /*0758*/ 	.short	0x010a
        /*075a*/ 	.byte	0x3f
	.zero		1


	//   ....[54]....
        /*075c*/ 	.word	0x0000ba40
        /*0760*/ 	.word	0x00000003
        /*0764*/ 	.word	0x00030830
        /*0768*/ 	.short	0x010a
        /*076a*/ 	.byte	0x3f
	.zero		1


	//   ....[55]....
        /*076c*/ 	.word	0x0000baa0
        /*0770*/ 	.word	0x00000003
        /*0774*/ 	.word	0x00030850
        /*0778*/ 	.short	0x010a
        /*077a*/ 	.byte	0x3f
	.zero		1


	//   ....[56]....
        /*077c*/ 	.word	0x0000bb00
        /*0780*/ 	.word	0x00000005
        /*0784*/ 	.word	0x00030850
        /*0788*/ 	.short	0x010a
        /*078a*/ 	.byte	0x3f
	.zero		1


	//   ....[57]....
        /*078c*/ 	.word	0x0000bca0
        /*0790*/ 	.word	0x00000003
        /*0794*/ 	.word	0x00030840
        /*0798*/ 	.short	0x010a
        /*079a*/ 	.byte	0x3f
	.zero		1


	//   ....[58]....
        /*079c*/ 	.word	0x0000caf0
        /*07a0*/ 	.word	0x00000009
        /*07a4*/ 	.word	0x00030820
        /*07a8*/ 	.short	0x010a
        /*07aa*/ 	.byte	0x3f
	.zero		1


	//   ....[59]....
        /*07ac*/ 	.word	0x0000cb40
        /*07b0*/ 	.word	0x00000003
        /*07b4*/ 	.word	0x00030840
        /*07b8*/ 	.short	0x010a
        /*07ba*/ 	.byte	0x3f
	.zero		1


	//   ....[60]....
        /*07bc*/ 	.word	0x0000cb90
        /*07c0*/ 	.word	0x00000003
        /*07c4*/ 	.word	0x00000060
        /*07c8*/ 	.short	0x010a
        /*07ca*/ 	.byte	0x3f
	.zero		1


	//   ....[61]....
        /*07cc*/ 	.word	0x0000cbe0
        /*07d0*/ 	.word	0x00000003
        /*07d4*/ 	.word	0x00030840
        /*07d8*/ 	.short	0x010a
        /*07da*/ 	.byte	0x3f
	.zero		1


	//   ....[62]....
        /*07dc*/ 	.word	0x0000cc30
        /*07e0*/ 	.word	0x00000005
        /*07e4*/ 	.word	0x00000060
        /*07e8*/ 	.short	0x010a
        /*07ea*/ 	.byte	0x3f
	.zero		1


	//   ....[63]....
        /*07ec*/ 	.word	0x0000cc80
        /*07f0*/ 	.word	0x00000002
        /*07f4*/ 	.word	0x00030840
        /*07f8*/ 	.short	0x010a
        /*07fa*/ 	.byte	0x3f
	.zero		1


	//   ....[64]....
        /*07fc*/ 	.word	0x0000ccd0
        /*0800*/ 	.word	0x00000005
        /*0804*/ 	.word	0x00000060
        /*0808*/ 	.short	0x010a
        /*080a*/ 	.byte	0x3f
	.zero		1


	//   ....[65]....
        /*080c*/ 	.word	0x0000cd20
        /*0810*/ 	.word	0x00000003
        /*0814*/ 	.word	0x00030860
        /*0818*/ 	.short	0x010a
        /*081a*/ 	.byte	0x3f
	.zero		1


	//   ....[66]....
        /*081c*/ 	.word	0x0000cd70
        /*0820*/ 	.word	0x00000007
        /*0824*/ 	.word	0x00030820
        /*0828*/ 	.short	0x010a
        /*082a*/ 	.byte	0x3f
	.zero		1


	//   ....[67]....
        /*082c*/ 	.word	0x0000cf10
        /*0830*/ 	.word	0x00000005
        /*0834*/ 	.word	0x00000000
        /*0838*/ 	.short	0x010a
        /*083a*/ 	.byte	0x3f
	.zero		1


	//   ....[68]....
        /*083c*/ 	.word	0x0000cf60
        /*0840*/ 	.word	0x00000003
        /*0844*/ 	.word	0x00000000
        /*0848*/ 	.short	0x010a
        /*084a*/ 	.byte	0x3f
	.zero		1


	//   ....[69]....
        /*084c*/ 	.word	0x0000cfb0
        /*0850*/ 	.word	0x00000005
        /*0854*/ 	.word	0x00000000
        /*0858*/ 	.short	0x010a
        /*085a*/ 	.byte	0x3f
	.zero		1


	//----- nvinfo : EIATTR_NUM_MBARRIERS
	.align		4
.L_93:
        /*085c*/ 	.byte	0x03, 0x38
        /*085e*/ 	.short	0x0016


	//----- nvinfo : EIATTR_EXIT_INSTR_OFFSETS
	.align		4
        /*0860*/ 	.byte	0x04, 0x1c
        /*0862*/ 	.short	(.L_95 - .L_94)


	//   ....[0]....
.L_94:
        /*0864*/ 	.word	0x00000a30


	//   ....[1]....
        /*0868*/ 	.word	0x00008220


	//   ....[2]....
        /*086c*/ 	.word	0x0000b970


	//----- nvinfo : EIATTR_MAX_THREADS
	.align		4
.L_95:
        /*0870*/ 	.byte	0x04, 0x05
        /*0872*/ 	.short	(.L_97 - .L_96)
.L_96:
        /*0874*/ 	.word	0x00000200
        /*0878*/ 	.word	0x00000001
        /*087c*/ 	.word	0x00000001


	//----- nvinfo : EIATTR_CRS_STACK_SIZE
	.align		4
.L_97:
        /*0880*/ 	.byte	0x04, 0x1e
        /*0882*/ 	.short	(.L_99 - .L_98)
.L_98:
        /*0884*/ 	.word	0x00000000


	//----- nvinfo : EIATTR_CBANK_PARAM_SIZE
	.align		4
.L_99:
        /*0888*/ 	.byte	0x03, 0x19
        /*088a*/ 	.short	0x0a70


	//----- nvinfo : EIATTR_PARAM_CBANK
	.align		4
        /*088c*/ 	.byte	0x04, 0x0a
        /*088e*/ 	.short	(.L_101 - .L_100)
	.align		4
.L_100:
        /*0890*/ 	.word	index@(.nv.constant0._ZN7cutlass13device_kernelIN5flash11enable_sm90INS1_16FlashAttnFwdSm90INS1_25CollectiveMainloopFwdSm90ILi2EN4cute5tupleIJNS5_1CILi1EEES8_S8_EEENS6_IJNS7_ILi192EEESA_NS7_ILi64EEEEEELi64ENS_10bfloat16_tEfNS_4arch4Sm90ELb0ELb0ELb0ELb0ELb0ELb0ELb0ELb0ELb1ELb1ELb0ELb0EEENS1_21CollectiveEpilogueFwdINS6_IJSA_SB_SA_EEES9_SD_SF_Li384ELb0ELb1ELb0ELb0EEENS1_29StaticPersistentTileSchedulerILb0EEEEEEEEEvNT_6ParamsE)
        /*0894*/ 	.short	0x0210
        /*0896*/ 	.short	0x0a70


	//----- nvinfo : EIATTR_SW_WAR
	.align		4
.L_101:
        /*0898*/ 	.byte	0x04, 0x36
        /*089a*/ 	.short	(.L_103 - .L_102)
.L_102:
        /*089c*/ 	.word	0x00000008
.L_103:


//--------------------- .nv.info._ZN7cutlass13device_kernelIN5flash11enable_sm90INS1_16FlashAttnFwdSm90INS1_25CollectiveMainloopFwdSm90ILi2EN4cute5tupleIJNS5_1CILi1EEES8_S8_EEENS6_IJNS7_ILi192EEESA_NS7_ILi64EEEEEELi64ENS_10bfloat16_tEfNS_4arch4Sm90ELb0ELb0ELb0ELb1ELb0ELb0ELb0ELb0ELb1ELb1ELb0ELb0EEENS1_21CollectiveEpilogueFwdINS6_IJSA_SB_SA_EEES9_SD_SF_Li384ELb1ELb1ELb0ELb0EEENS1_36VarlenDynamicPersistentTileSchedulerILi192ELi192ELi384ELi128ELb0ELb1ELb1ELb0ELb1ELb1EEEEEEEEEvNT_6ParamsE --------------------------
	.section	.nv.info._ZN7cutlass13device_kernelIN5flash11enable_sm90INS1_16FlashAttnFwdSm90INS1_25CollectiveMainloopFwdSm90ILi2EN4cute5tupleIJNS5_1CILi1EEES8_S8_EEENS6_IJNS7_ILi192EEESA_NS7_ILi64EEEEEELi64ENS_10bfloat16_tEfNS_4arch4Sm90ELb0ELb0ELb0ELb1ELb0ELb0ELb0ELb0ELb1ELb1ELb0ELb0EEENS1_21CollectiveEpilogueFwdINS6_IJSA_SB_SA_EEES9_SD_SF_Li384ELb1ELb1ELb0ELb0EEENS1_36VarlenDynamicPersistentTileSchedulerILi192ELi192ELi384ELi128ELb0ELb1ELb1ELb0ELb1ELb1EEEEEEEEEvNT_6ParamsE,"",@"SHT_CUDA_INFO"
	.sectionflags	@""
	.align	4


	//----- nvinfo : EIATTR_CUDA_API_VERSION
	.align		4
        /*0000*/ 	.byte	0x04, 0x37
        /*0002*/ 	.short	(.L_105 - .L_104)
.L_104:
        /*0004*/ 	.word	0x00000082


	//----- nvinfo : EIATTR_KPARAM_INFO
	.align		4
.L_105:
        /*0008*/ 	.byte	0x04, 0x17
        /*000a*/ 	.short	(.L_107 - .L_106)
.L_106:
        /*000c*/ 	.word	0x00000000
        /*0010*/ 	.short	0x0000
        /*0012*/ 	.short	0x0070
        /*0014*/ 	.byte	0x00, 0xf0, 0x01, 0x2a


	//----- nvinfo : EIATTR_SPARSE_MMA_MASK
	.align		4
.L_107:
        /*0018*/ 	.byte	0x03, 0x50
        /*001a*/ 	.short	0x0000


	//----- nvinfo : EIATTR_MAXREG_COUNT
	.align		4
        /*001c*/ 	.byte	0x03, 0x1b
        /*001e*/ 	.short	0x0080


	//----- nvinfo : EIATTR_NUM_BARRIERS
	.align		4
        /*0020*/ 	.byte	0x02, 0x4c
        /*0022*/ 	.byte	0x10
	.zero		1


	//----- nvinfo : EIATTR_EXTERNS
	.align		4
        /*0024*/ 	.byte	0x04, 0x0f
        /*0026*/ 	.short	(.L_109 - .L_108)


	//   ....[0]....
	.align		4
.L_108:
        /*0028*/ 	.word	index@(__assertfail)


	//----- nvinfo : EIATTR_ANNOTATIONS
	.align		4
.L_109:
        /*002c*/ 	.byte	0x04, 0x55
        /*002e*/ 	.short	(.L_111 - .L_110)


	//   ....[0]....
.L_110:
        /* <DEDUP_REMOVED lines=23> */
        /*0194*/ 	.byte	0x40, 0xe8, 0x00, 0x00


	//----- nvinfo : EIATTR_MERCURY_ISA_VERSION
	.align		4
.L_111:
        /*0198*/ 	.byte	0x03, 0x5f
        /*019a*/ 	.short	0x0101


	//----- nvinfo : EIATTR_UNUSED_LOAD_BYTE_OFFSET
	.align		4
        /*019c*/ 	.byte	0x04, 0x44
        /*019e*/ 	.short	(.L_113 - .L_112)


	//   ....[0]....
.L_112:
        /*01a0*/ 	.word	0x00000a50
        /*01a4*/ 	.word	0x0000fff0


	//   ....[1]....
        /*01a8*/ 	.word	0x000078c0
        /*01ac*/ 	.word	0x0000fff0


	//----- nvinfo : EIATTR_INT_WARP_WIDE_INSTR_OFFSETS
	.align		4
.L_113:
        /*01b0*/ 	.byte	0x04, 0x31
        /*01b2*/ 	.short	(.L_115 - .L_114)


	//   ....[0]....
.L_114:
        /*01b4*/ 	.word	0x00000130


	//   ....[1]....
        /*01b8*/ 	.word	0x00000170


	//   ....[2]....
        /*01bc*/ 	.word	0x000001e0


	//   ....[3]....
        /*01c0*/ 	.word	0x0000a260


	//   ....[4]....
        /*01c4*/ 	.word	0x0000a2f0


	//   ....[5]....
        /*01c8*/ 	.word	0x0000d390


	//   ....[6]....
        /*01cc*/ 	.word	0x0000d420


	//----- nvinfo : EIATTR_COOP_GROUP_MASK_REGIDS
	.align		4
.L_115:
        /*01d0*/ 	.byte	0x04, 0x29
        /*01d2*/ 	.short	(.L_117 - .L_116)


	//   ....[0]....
.L_116:
        /*01d4*/ 	.word	0xffffffff


	//   ....[1]....
        /*01d8*/ 	.word	0xffffffff


	//   ....[2]....
        /*01dc*/ 	.word	0xffffffff


	//   ....[3]....
        /*01e0*/ 	.word	0xffffffff


	//   ....[4]....
        /*01e4*/ 	.word	0xffffffff


	//   ....[5]....
        /*01e8*/ 	.word	0xffffffff


	//   ....[6]....
        /*01ec*/ 	.word	0xffffffff


	//   ....[7]....
        /*01f0*/ 	.word	0xffffffff


	//   ....[8]....
        /*01f4*/ 	.word	0xffffffff


	//   ....[9]....
        /*01f8*/ 	.word	0xffffffff


	//   ....[10]....
        /*01fc*/ 	.word	0xffffffff


	//   ....[11]....
        /*0200*/ 	.word	0xffffffff


	//   ....[12]....
        /*0204*/ 	.word	0xffffffff


	//   ....[13]....
        /*0208*/ 	.word	0xffffffff


	//   ....[14]....
        /*020c*/ 	.word	0xffffffff


	//   ....[15]....
        /*0210*/ 	.word	0xffffffff


	//   ....[16]....
        /*0214*/ 	.word	0xffffffff


	//   ....[17]....
        /*0218*/ 	.word	0xffffffff


	//   ....[18]....
        /*021c*/ 	.word	0xffffffff


	//   ....[19]....
        /*0220*/ 	.word	0xffffffff


	//   ....[20]....
        /*0224*/ 	.word	0xffffffff


	//   ....[21]....
        /*0228*/ 	.word	0xffffffff


	//   ....[22]....
        /*022c*/ 	.word	0xffffffff


	//   ....[23]....
        /*0230*/ 	.word	0xffffffff


	//   ....[24]....
        /*0234*/ 	.word	0xffffffff


	//   ....[25]....
        /*0238*/ 	.word	0xffffffff


	//   ....[26]....
        /*023c*/ 	.word	0xffffffff


	//   ....[27]....
        /*0240*/ 	.word	0xffffffff


	//   ....[28]....
        /*0244*/ 	.word	0xffffffff


	//   ....[29]....
        /*0248*/ 	.word	0xffffffff


	//   ....[30]....
        /*024c*/ 	.word	0xffffffff


	//   ....[31]....
        /*0250*/ 	.word	0xffffffff


	//   ....[32]....
        /*0254*/ 	.word	0xffffffff


	//   ....[33]....
        /*0258*/ 	.word	0xffffffff


	//   ....[34]....
        /*025c*/ 	.word	0xffffffff


	//   ....[35]....
        /*0260*/ 	.word	0xffffffff


	//   ....[36]....
        /*0264*/ 	.word	0xffffffff


	//   ....[37]....
        /*0268*/ 	.word	0xffffffff


	//   ....[38]....
        /*026c*/ 	.word	0xffffffff


	//   ....[39]....
        /*0270*/ 	.word	0xffffffff


	//   ....[40]....
        /*0274*/ 	.word	0xffffffff


	//   ....[41]....
        /*0278*/ 	.word	0xffffffff


	//   ....[42]....
        /*027c*/ 	.word	0xffffffff


	//   ....[43]....
        /*0280*/ 	.word	0xffffffff


	//   ....[44]....
        /*0284*/ 	.word	0xffffffff


	//   ....[45]....
        /*0288*/ 	.word	0xffffffff


	//   ....[46]....
        /*028c*/ 	.word	0xffffffff


	//   ....[47]....
        /*0290*/ 	.word	0xffffffff


	//   ....[48]....
        /*0294*/ 	.word	0xffffffff


	//   ....[49]....
        /*0298*/ 	.word	0xffffffff


	//   ....[50]....
        /*029c*/ 	.word	0xffffffff


	//   ....[51]....
        /*02a0*/ 	.word	0xffffffff


	//   ....[52]....
        /*02a4*/ 	.word	0xffffffff


	//   ....[53]....
        /*02a8*/ 	.word	0xffffffff


	//   ....[54]....
        /*02ac*/ 	.word	0xffffffff


	//   ....[55]....
        /*02b0*/ 	.word	0xffffffff


	//   ....[56]....
        /*02b4*/ 	.word	0xffffffff


	//   ....[57]....
        /*02b8*/ 	.word	0xffffffff


	//   ....[58]....
        /*02bc*/ 	.word	0xffffffff


	//   ....[59]....
        /*02c0*/ 	.word	0xffffffff


	//   ....[60]....
        /*02c4*/ 	.word	0xffffffff


	//   ....[61]....
        /*02c8*/ 	.word	0xffffffff


	//   ....[62]....
        /*02cc*/ 	.word	0xffffffff


	//   ....[63]....
        /*02d0*/ 	.word	0xffffffff


	//   ....[64]....
        /*02d4*/ 	.word	0xffffffff


	//   ....[65]....
        /*02d8*/ 	.word	0xffffffff


	//   ....[66]....
        /*02dc*/ 	.word	0xffffffff


	//   ....[67]....
        /*02e0*/ 	.word	0xffffffff


	//   ....[68]....
        /*02e4*/ 	.word	0xffffffff


	//   ....[69]....
        /*02e8*/ 	.word	0xffffffff


	//   ....[70]....
        /*02ec*/ 	.word	0xffffffff


	//   ....[71]....
        /*02f0*/ 	.word	0xffffffff


	//   ....[72]....
        /*02f4*/ 	.word	0xffffffff


	//   ....[73]....
        /*02f8*/ 	.word	0xffffffff


	//   ....[74]....
        /*02fc*/ 	.word	0xffffffff


	//   ....[75]....
        /*0300*/ 	.word	0xffffffff


	//   ....[76]....
        /*0304*/ 	.word	0xffffffff


	//   ....[77]....
        /*0308*/ 	.word	0xffffffff


	//   ....[78]....
        /*030c*/ 	.word	0xffffffff


	//   ....[79]....
        /*0310*/ 	.word	0xffffffff


	//   ....[80]....
        /*0314*/ 	.word	0xffffffff


	//   ....[81]....
        /*0318*/ 	.word	0xffffffff


	//   ....[82]....
        /*031c*/ 	.word	0xffffffff


	//   ....[83]....
        /*0320*/ 	.word	0xffffffff


	//   ....[84]....
        /*0324*/ 	.word	0xffffffff


	//   ....[85]....
        /*0328*/ 	.word	0xffffffff


	//   ....[86]....
        /*032c*/ 	.word	0xffffffff


	//   ....[87]....
        /*0330*/ 	.word	0xffffffff


	//   ....[88]....
        /*0334*/ 	.word	0xffffffff


	//   ....[89]....
        /*0338*/ 	.word	0xffffffff


	//   ....[90]....
        /*033c*/ 	.word	0xffffffff


	//   ....[91]....
        /*0340*/ 	.word	0xffffffff


	//   ....[92]....
        /*0344*/ 	.word	0xffffffff


	//   ....[93]....
        /*0348*/ 	.word	0xffffffff


	//   ....[94]....
        /*034c*/ 	.word	0xffffffff


	//   ....[95]....
        /*0350*/ 	.word	0xffffffff


	//   ....[96]....
        /*0354*/ 	.word	0xffffffff


	//   ....[97]....
        /*0358*/ 	.word	0xffffffff


	//   ....[98]....
        /*035c*/ 	.word	0xffffffff


	//   ....[99]....
        /*0360*/ 	.word	0xffffffff


	//   ....[100]....
        /*0364*/ 	.word	0xffffffff


	//   ....[101]....
        /*0368*/ 	.word	0x0500000f


	//   ....[102]....
        /*036c*/ 	.word	0x0500000f


	//   ....[103]....
        /*0370*/ 	.word	0x0500000f


	//   ....[104]....
        /*0374*/ 	.word	0x0500000f


	//   ....[105]....
        /*0378*/ 	.word	0x0500000f


	//   ....[106]....
        /*037c*/ 	.word	0x0500000f


	//   ....[107]....
        /*0380*/ 	.word	0x0500000f


	//   ....[108]....
        /*0384*/ 	.word	0x0500000f


	//   ....[109]....
        /*0388*/ 	.word	0x0500000f


	//   ....[110]....
        /*038c*/ 	.word	0x0500000f


	//   ....[111]....
        /*0390*/ 	.word	0x0500000f


	//   ....[112]....
        /*0394*/ 	.word	0x0500000f


	//   ....[113]....
        /*0398*/ 	.word	0x0500000f


	//   ....[114]....
        /*039c*/ 	.word	0x0500000f


	//   ....[115]....
        /*03a0*/ 	.word	0x0500000f


	//   ....[116]....
        /*03a4*/ 	.word	0x0500000f


	//   ....[117]....
        /*03a8*/ 	.word	0x0500000f


	//   ....[118]....
        /*03ac*/ 	.word	0x0500000f


	//   ....[119]....
        /*03b0*/ 	.word	0x0500000f


	//   ....[120]....
        /*03b4*/ 	.word	0x0500000f


	//   ....[121]....
        /*03b8*/ 	.word	0x0500000f


	//   ....[122]....
        /*03bc*/ 	.word	0x0500000f


	//   ....[123]....
        /*03c0*/ 	.word	0x0500000f


	//   ....[124]....
        /*03c4*/ 	.word	0x0500000f


	//   ....[125]....
        /*03c8*/ 	.word	0x0500000f


	//   ....[126]....
        /*03cc*/ 	.word	0x0500000f


	//   ....[127]....
        /*03d0*/ 	.word	0x0500000f


	//   ....[128]....
        /*03d4*/ 	.word	0x0500000f


	//   ....[129]....
        /*03d8*/ 	.word	0x0500000f


	//   ....[130]....
        /*03dc*/ 	.word	0x0500000f


	//   ....[131]....
        /*03e0*/ 	.word	0x0500000f


	//   ....[132]....
        /*03e4*/ 	.word	0x0500000f


	//   ....[133]....
        /*03e8*/ 	.word	0x0500000f


	//   ....[134]....
        /*03ec*/ 	.word	0x0500000f


	//   ....[135]....
        /*03f0*/ 	.word	0x0500000f


	//   ....[136]....
        /*03f4*/ 	.word	0x0500000f


	//   ....[137]....
        /*03f8*/ 	.word	0x0500000f


	//   ....[138]....
        /*03fc*/ 	.word	0x0500000f


	//   ....[139]....
        /*0400*/ 	.word	0x0500000f


	//   ....[140]....
        /*0404*/ 	.word	0x0500000f


	//   ....[141]....
        /*0408*/ 	.word	0x0500000f


	//   ....[142]....
        /*040c*/ 	.word	0x0500000f


	//   ....[143]....
        /*0410*/ 	.word	0x0500000f


	//----- nvinfo : EIATTR_COOP_GROUP_INSTR_OFFSETS
	.align		4
.L_117:
        /*0414*/ 	.byte	0x04, 0x28
        /*0416*/ 	.short	(.L_119 - .L_118)


	//   ....[0]....
.L_118:
        /*0418*/ 	.word	0x00000070


	//   ....[1]....
        /*041c*/ 	.word	0x00000140


	//   ....[2]....
        /*0420*/ 	.word	0x00000190


	//   ....[3]....
        /*0424*/ 	.word	0x000003c0


	//   ....[4]....
        /*0428*/ 	.word	0x00000520


	//   ....[5]....
        /*042c*/ 	.word	0x00000640


	//   ....[6]....
        /*0430*/ 	.word	0x000007a0


	//   ....[7]....
        /*0434*/ 	.word	0x00001490


	//   ....[8]....
        /*0438*/ 	.word	0x00002900


	//   ....[9]....
        /*043c*/ 	.word	0x00002a00


	//   ....[10]....
        /*0440*/ 	.word	0x00002e80


	//   ....[11]....
        /*0444*/ 	.word	0x00002fb0


	//   ....[12]....
        /*0448*/ 	.word	0x000042b0


	//   ....[13]....
        /*044c*/ 	.word	0x00005450


	//   ....[14]....
        /*0450*/ 	.word	0x000054b0


	//   ....[15]....
        /*0454*/ 	.word	0x000054d0


	//   ....[16]....
        /*0458*/ 	.word	0x000054f0


	//   ....[17]....
        /*045c*/ 	.word	0x00006da0


	//   ....[18]....
        /*0460*/ 	.word	0x00006eb0


	//   ....[19]....
        /*0464*/ 	.word	0x00006ef0


	//   ....[20]....
        /*0468*/ 	.word	0x00007060


	//   ....[21]....
        /*046c*/ 	.word	0x00007080


	//   ....[22]....
        /*0470*/ 	.word	0x000080a0


	//   ....[23]....
        /*0474*/ 	.word	0x000080e0


	//   ....[24]....
        /*0478*/ 	.word	0x00008110


	//   ....[25]....
        /*047c*/ 	.word	0x00008140


	//   ....[26]....
        /*0480*/ 	.word	0x00008630


	//   ....[27]....
        /*0484*/ 	.word	0x00008670


	//   ....[28]....
        /*0488*/ 	.word	0x000086a0


	//   ....[29]....
        /*048c*/ 	.word	0x000086e0


	//   ....[30]....
        /*0490*/ 	.word	0x00008700


	//   ....[31]....
        /*0494*/ 	.word	0x00008730


	//   ....[32]....
        /*0498*/ 	.word	0x00008750


	//   ....[33]....
        /*049c*/ 	.word	0x00008770


	//   ....[34]....
        /*04a0*/ 	.word	0x00009040


	//   ....[35]....
        /*04a4*/ 	.word	0x00009070


	//   ....[36]....
        /*04a8*/ 	.word	0x000090b0


	//   ....[37]....
        /*04ac*/ 	.word	0x000090e0


	//   ....[38]....
        /*04b0*/ 	.word	0x00009110


	//   ....[39]....
        /*04b4*/ 	.word	0x00009120


	//   ....[40]....
        /*04b8*/ 	.word	0x00009130


	//   ....[41]....
        /*04bc*/ 	.word	0x00009150


	//   ....[42]....
        /*04c0*/ 	.word	0x000092a0


	//   ....[43]....
        /*04c4*/ 	.word	0x00009470


	//   ....[44]....
        /*04c8*/ 	.word	0x000094a0


	//   ....[45]....
        /*04cc*/ 	.word	0x000094d0


	//   ....[46]....
        /*04d0*/ 	.word	0x00009500


	//   ....[47]....
        /*04d4*/ 	.word	0x00009530


	//   ....[48]....
        /*04d8*/ 	.word	0x00009560


	//   ....[49]....
        /*04dc*/ 	.word	0x000096d0


	//   ....[50]....
        /*04e0*/ 	.word	0x00009700


	//   ....[51]....
        /*04e4*/ 	.word	0x00009730


	//   ....[52]....
        /*04e8*/ 	.word	0x00009760


	//   ....[53]....
        /*04ec*/ 	.word	0x00009790


	//   ....[54]....
        /*04f0*/ 	.word	0x000097c0


	//   ....[55]....
        /*04f4*/ 	.word	0x00009850


	//   ....[56]....
        /*04f8*/ 	.word	0x00009880


	//   ....[57]....
        /*04fc*/ 	.word	0x00009900


	//   ....[58]....
        /*0500*/ 	.word	0x0000a820


	//   ....[59]....
        /*0504*/ 	.word	0x0000b3e0


	//   ....[60]....
        /*0508*/ 	.word	0x0000b3f0


	//   ....[61]....
        /*050c*/ 	.word	0x0000b400


	//   ....[62]....
        /*0510*/ 	.word	0x0000b420


	//   ....[63]....
        /*0514*/ 	.word	0x0000b4b0


	//   ....[64]....
        /*0518*/ 	.word	0x0000b4d0


	//   ....[65]....
        /*051c*/ 	.word	0x0000b550


	//   ....[66]....
        /*0520*/ 	.word	0x0000b570


	//   ....[67]....
        /*0524*/ 	.word	0x0000b5f0


	//   ....[68]....
        /*0528*/ 	.word	0x0000b610


	//   ....[69]....
        /*052c*/ 	.word	0x0000b690


	//   ....[70]....
        /*0530*/ 	.word	0x0000b6b0


	//   ....[71]....
        /*0534*/ 	.word	0x0000b730


	//   ....[72]....
        /*0538*/ 	.word	0x0000b750


	//   ....[73]....
        /*053c*/ 	.word	0x0000b7d0


	//   ....[74]....
        /*0540*/ 	.word	0x0000b7f0


	//   ....[75]....
        /*0544*/ 	.word	0x0000b800


	//   ....[76]....
        /*0548*/ 	.word	0x0000b870


	//   ....[77]....
        /*054c*/ 	.word	0x0000b8c0


	//   ....[78]....
        /*0550*/ 	.word	0x0000b960


	//   ....[79]....
        /*0554*/ 	.word	0x0000b980


	//   ....[80]....
        /*0558*/ 	.word	0x0000b9a0


	//   ....[81]....
        /*055c*/ 	.word	0x0000ba00


	//   ....[82]....
        /*0560*/ 	.word	0x0000ba30


	//   ....[83]....
        /*0564*/ 	.word	0x0000d8d0


	//   ....[84]....
        /*0568*/ 	.word	0x0000d900


	//   ....[85]....
        /*056c*/ 	.word	0x0000d930


	//   ....[86]....
        /*0570*/ 	.word	0x0000d960


	//   ....[87]....
        /*0574*/ 	.word	0x0000d990


	//   ....[88]....
        /*0578*/ 	.word	0x0000d9c0


	//   ....[89]....
        /*057c*/ 	.word	0x0000d9f0


	//   ....[90]....
        /*0580*/ 	.word	0x0000da20


	//   ....[91]....
        /*0584*/ 	.word	0x0000dba0


	//   ....[92]....
        /*0588*/ 	.word	0x0000dbd0


	//   ....[93]....
        /*058c*/ 	.word	0x0000dc00


	//   ....[94]....
        /*0590*/ 	.word	0x0000dc30


	//   ....[95]....
        /*0594*/ 	.word	0x0000dc60


	//   ....[96]....
        /*0598*/ 	.word	0x0000dc90


	//   ....[97]....
        /*059c*/ 	.word	0x0000dd50


	//   ....[98]....
        /*05a0*/ 	.word	0x0000dd70


	//   ....[99]....
        /*05a4*/ 	.word	0x0000dde0


	//   ....[100]....
        /*05a8*/ 	.word	0x0000e250


	//   ....[101]....
        /*05ac*/ 	.word	0x0000e730


	//   ....[102]....
        /*05b0*/ 	.word	0x0000e8e0


	//   ....[103]....
        /*05b4*/ 	.word	0x0000e930


	//   ....[104]....
        /*05b8*/ 	.word	0x0000e990


	//   ....[105]....
        /*05bc*/ 	.word	0x0000ea80


	//   ....[106]....
        /*05c0*/ 	.word	0x0000eae0


	//   ....[107]....
        /*05c4*/ 	.word	0x0000ebe0


	//   ....[108]....
        /*05c8*/ 	.word	0x0000ec40


	//   ....[109]....
        /*05cc*/ 	.word	0x0000ed40


	//   ....[110]....
        /*05d0*/ 	.word	0x0000eda0


	//   ....[111]....
        /*05d4*/ 	.word	0x0000eea0


	//   ....[112]....
        /*05d8*/ 	.word	0x0000ef00


	//   ....[113]....
        /*05dc*/ 	.word	0x0000f000


	//   ....[114]....
        /*05e0*/ 	.word	0x0000f060


	//   ....[115]....
        /*05e4*/ 	.word	0x0000f160


	//   ....[116]....
        /*05e8*/ 	.word	0x0000f1c0


	//   ....[117]....
        /*05ec*/ 	.word	0x0000f270


	//   ....[118]....
        /*05f0*/ 	.word	0x0000f340


	//   ....[119]....
        /*05f4*/ 	.word	0x0000f400


	//   ....[120]....
        /*05f8*/ 	.word	0x0000f460


	//   ....[121]....
        /*05fc*/ 	.word	0x0000f530


	//   ....[122]....
        /*0600*/ 	.word	0x0000f590


	//   ....[123]....
        /*0604*/ 	.word	0x0000f650


	//   ....[124]....
        /*0608*/ 	.word	0x0000f6d0


	//   ....[125]....
        /*060c*/ 	.word	0x0000f780


	//   ....[126]....
        /*0610*/ 	.word	0x0000fa90


	//   ....[127]....
        /*0614*/ 	.word	0x0000fb30


	//   ....[128]....
        /*0618*/ 	.word	0x0000fc50


	//   ....[129]....
        /*061c*/ 	.word	0x0000fcc0


	//   ....[130]....
        /*0620*/ 	.word	0x0000fd30


	//   ....[131]....
        /*0624*/ 	.word	0x0000fda0


	//   ....[132]....
        /*0628*/ 	.word	0x0000fe10


	//   ....[133]....
        /*062c*/ 	.word	0x0000fe90


	//   ....[134]....
        /*0630*/ 	.word	0x0000ff20


	//   ....[135]....
        /*0634*/ 	.word	0x0000ffb0


	//   ....[136]....
        /*0638*/ 	.word	0x00010020


	//   ....[137]....
        /*063c*/ 	.word	0x00010090


	//   ....[138]....
        /*0640*/ 	.word	0x00010100


	//   ....[139]....
        /*0644*/ 	.word	0x00010180


	//   ....[140]....
        /*0648*/ 	.word	0x000101f0


	//   ....[141]....
        /*064c*/ 	.word	0x00010290


	//   ....[142]....
        /*0650*/ 	.word	0x00010320


	//   ....[143]....
        /*0654*/ 	.word	0x00010440


	//----- nvinfo : EIATTR_REG_RECONFIG
	.align		4
.L_119:
        /*0658*/ 	.byte	0x01, 0x54
	.zero		2


	//----- nvinfo : EIATTR_SYSCALL_OFFSETS
	.align		4
        /*065c*/ 	.byte	0x04, 0x46
        /*065e*/ 	.short	(.L_121 - .L_120)


	//   ....[0]....
.L_120:
        /*0660*/ 	.word	0x00001610


	//   ....[1]....
        /*0664*/ 	.word	0x0000a450


	//   ....[2]....
        /*0668*/ 	.word	0x0000a5a0


	//   ....[3]....
        /*066c*/ 	.word	0x0000a6a0


	//   ....[4]....
        /*0670*/ 	.word	0x0000aed0


	//----- nvinfo : EIATTR_MBARRIER_INSTR_OFFSETS
	.align		4
.L_121:
        /*0674*/ 	.byte	0x04, 0x39
        /*0676*/ 	.short	(.L_123 - .L_122)


	//   ....[0]....
.L_122:
        /*0678*/ 	.word	0x00000270
        /*067c*/ 	.word	0x000000ff
        /*0680*/ 	.word	0x00030800
        /*0684*/ 	.short	0x0100
        /*0686*/ 	.byte	0x08
	.zero		1


	//   ....[1]....
        /*0688*/ 	.word	0x00000280
        /*068c*/ 	.word	0x000000ff
        /*0690*/ 	.word	0x00030820
        /*0694*/ 	.short	0x0100
        /*0696*/ 	.byte	0x08
	.zero		1


	//   ....[2]....
        /*0698*/ 	.word	0x00000370
        /*069c*/ 	.word	0x000000ff
        /*06a0*/ 	.word	0x00030830
        /*06a4*/ 	.short	0x0100
        /*06a6*/ 	.byte	0x08
	.zero		1


	//   ....[3]....
        /*06a8*/ 	.word	0x00000380
        /*06ac*/ 	.word	0x000000ff
        /*06b0*/ 	.word	0x00030840
        /*06b4*/ 	.short	0x0100
        /*06b6*/ 	.byte	0x08
	.zero		1


	//   ....[4]....
        /*06b8*/ 	.word	0x00000390
        /*06bc*/ 	.word	0x000000ff
        /*06c0*/ 	.word	0x00030838
        /*06c4*/ 	.short	0x0100
        /*06c6*/ 	.byte	0x08
	.zero		1


	//   ....[5]....
        /*06c8*/ 	.word	0x000003a0
        /*06cc*/ 	.word	0x000000ff
        /*06d0*/ 	.word	0x00030848
        /*06d4*/ 	.short	0x0100
        /*06d6*/ 	.byte	0x08
	.zero		1


	//   ....[6]....
        /*06d8*/ 	.word	0x000004d0
        /*06dc*/ 	.word	0x000000ff
        /*06e0*/ 	.word	0x00030850
        /*06e4*/ 	.short	0x0100
        /*06e6*/ 	.byte	0x08
	.zero		1


	//   ....[7]....
        /*06e8*/ 	.word	0x000004e0
        /*06ec*/ 	.word	0x000000ff
        /*06f0*/ 	.word	0x00030860
        /*06f4*/ 	.short	0x0100
        /*06f6*/ 	.byte	0x08
	.zero		1


	//   ....[8]....
        /*06f8*/ 	.word	0x000004f0
        /*06fc*/ 	.word	0x000000ff
        /*0700*/ 	.word	0x00030858
        /*0704*/ 	.short	0x0100
        /*0706*/ 	.byte	0x08
	.zero		1


	//   ....[9]....
        /*0708*/ 	.word	0x00000500
        /*070c*/ 	.word	0x000000ff
        /*0710*/ 	.word	0x00030868
        /*0714*/ 	.short	0x0100
        /*0716*/ 	.byte	0x08
	.zero		1


	//   ....[10]....
        /*0718*/ 	.word	0x000005f0
        /*071c*/ 	.word	0x000000ff
        /*0720*/ 	.word	0x00030870
        /*0724*/ 	.short	0x0100
        /*0726*/ 	.byte	0x06
	.zero		1


	//   ....[11]....
        /*0728*/ 	.word	0x00000600
        /*072c*/ 	.word	0x000000ff
        /*0730*/ 	.word	0x00030880
        /*0734*/ 	.short	0x0100
        /*0736*/ 	.byte	0x06
	.zero		1


	//   ....[12]....
        /*0738*/ 	.word	0x00000610
        /*073c*/ 	.word	0x000000ff
        /*0740*/ 	.word	0x00030878
        /*0744*/ 	.short	0x0100
        /*0746*/ 	.byte	0x06
	.zero		1


	//   ....[13]....
        /*0748*/ 	.word	0x00000620
        /*074c*/ 	.word	0x000000ff
        /*0750*/ 	.word	0x00030888
        /*0754*/ 	.short	0x0100
        /*0756*/ 	.byte	0x06
	.zero		1


	//   ....[14]....
        /*0758*/ 	.word	0x00000750
        /*075c*/ 	.word	0x000000ff
        /*0760*/ 	.word	0x00030890
        /*0764*/ 	.short	0x0100
        /*0766*/ 	.byte	0x08
	.zero		1


	//   ....[15]....
        /*0768*/ 	.word	0x00000760
        /*076c*/ 	.word	0x000000ff
        /*0770*/ 	.word	0x000308a0
        /*0774*/ 	.short	0x0100
        /*0776*/ 	.byte	0x08
	.zero		1


	//   ....[16]....
        /*0778*/ 	.word	0x00000770
        /*077c*/ 	.word	0x000000ff
        /*0780*/ 	.word	0x00030898
        /*0784*/ 	.short	0x0100
        /*0786*/ 	.byte	0x08
	.zero		1


	//   ....[17]....
        /*0788*/ 	.word	0x00000780
        /*078c*/ 	.word	0x000000ff
        /*0790*/ 	.word	0x000308a8
        /*0794*/ 	.short	0x0100
        /*0796*/ 	.byte	0x08
	.zero		1


	//   ....[18]....
        /*0798*/ 	.word	0x000008b0
        /*079c*/ 	.word	0x000000ff
        /*07a0*/ 	.word	0x000308b0
        /*07a4*/ 	.short	0x0100
        /*07a6*/ 	.byte	0x08
	.zero		1


	//   ....[19]....
        /*07a8*/ 	.word	0x000008c0
        /*07ac*/ 	.word	0x000000ff
        /*07b0*/ 	.word	0x000308c0
        /*07b4*/ 	.short	0x0100
        /*07b6*/ 	.byte	0x08
	.zero		1


	//   ....[20]....
        /*07b8*/ 	.word	0x000008d0
        /*07bc*/ 	.word	0x000000ff
        /*07c0*/ 	.word	0x000308b8
        /*07c4*/ 	.short	0x0100
        /*07c6*/ 	.byte	0x08
	.zero		1


	//   ....[21]....
        /*07c8*/ 	.word	0x000008e0
        /*07cc*/ 	.word	0x000000ff
        /*07d0*/ 	.word	0x000308c8
        /*07d4*/ 	.short	0x0100
        /*07d6*/ 	.byte	0x08
	.zero		1


	//   ....[22]....
        /*07d8*/ 	.word	0x00001690
        /*07dc*/ 	.word	0x000000ff
        /*07e0*/ 	.word	0x00030800
        /*07e4*/ 	.short	0x010a
        /*07e6*/ 	.byte	0x27
	.zero		1


	//   ....[23]....
        /*07e8*/ 	.word	0x00001710
        /*07ec*/ 	.word	0x00000004
        /*07f0*/ 	.word	0x00030830
        /*07f4*/ 	.short	0x010a
        /*07f6*/ 	.byte	0x3f
	.zero		1


	//   ....[24]....
        /*07f8*/ 	.word	0x00001780
        /*07fc*/ 	.word	0x00000004
        /*0800*/ 	.word	0x00030830
        /*0804*/ 	.short	0x010a
        /*0806*/ 	.byte	0x3f
	.zero		1


	//   ....[25]....
        /*0808*/ 	.word	0x00002f50
        /*080c*/ 	.word	0x00000004
        /*0810*/ 	.word	0x00000000
        /*0814*/ 	.short	0x0101
        /*0816*/ 	.byte	0x3f
	.zero		1


	//   ....[26]....
        /*0818*/ 	.word	0x000044f0
        /*081c*/ 	.word	0x000000ff
        /*0820*/ 	.word	0x00030830
        /*0824*/ 	.short	0x010a
        /*0826*/ 	.byte	0x06
	.zero		1


	//   ....[27]....
        /*0828*/ 	.word	0x00004530
        /*082c*/ 	.word	0x000000ff
        /*0830*/ 	.word	0x00030830
        /*0834*/ 	.short	0x010a
        /*0836*/ 	.byte	0x06
	.zero		1


	//   ....[28]....
        /*0838*/ 	.word	0x00004730
        /*083c*/ 	.word	0x000000ff
        /*0840*/ 	.word	0x00030850
        /*0844*/ 	.short	0x010a
        /*0846*/ 	.byte	0x06
	.zero		1


	//   ....[29]....
        /*0848*/ 	.word	0x00004770
        /*084c*/ 	.word	0x000000ff
        /*0850*/ 	.word	0x00030850
        /*0854*/ 	.short	0x010a
        /*0856*/ 	.byte	0x06
	.zero		1


	//   ....[30]....
        /*0858*/ 	.word	0x00004ed0
        /*085c*/ 	.word	0x00000003
        /*0860*/ 	.word	0x00000000
        /*0864*/ 	.short	0x0101
        /*0866*/ 	.byte	0x3f
	.zero		1


	//   ....[31]....
        /*0868*/ 	.word	0x00004f00
        /*086c*/ 	.word	0x0000000a
        /*0870*/ 	.word	0x00000000
        /*0874*/ 	.short	0x0101
        /*0876*/ 	.byte	0x3f
	.zero		1


	//   ....[32]....
        /*0878*/ 	.word	0x00006e20
        /*087c*/ 	.word	0x000000ff
        /*0880*/ 	.word	0x00030850
        /*0884*/ 	.short	0x010a
        /*0886*/ 	.byte	0x0c
	.zero		1


	//   ....[33]....
        /*0888*/ 	.word	0x00006e60
        /*088c*/ 	.word	0x000000ff
        /*0890*/ 	.word	0x00030850
        /*0894*/ 	.short	0x010a
        /*0896*/ 	.byte	0x0c
	.zero		1


	//   ....[34]....
        /*0898*/ 	.word	0x00007660
        /*089c*/ 	.word	0x0000000a
        /*08a0*/ 	.word	0x00000000
        /*08a4*/ 	.short	0x0101
        /*08a6*/ 	.byte	0x3f
	.zero		1


	//   ....[35]....
        /*08a8*/ 	.word	0x00008720
        /*08ac*/ 	.word	0x000000ff
        /*08b0*/ 	.word	0x00000000
        /*08b4*/ 	.short	0x0101
        /*08b6*/ 	.byte	0x04
	.zero		1


	//   ....[36]....
        /*08b8*/ 	.word	0x0000aa30
        /*08bc*/ 	.word	0x00000000
        /*08c0*/ 	.word	0x00030840
        /*08c4*/ 	.short	0x010a
        /*08c6*/ 	.byte	0x3f
	.zero		1


	//   ....[37]....
        /*08c8*/ 	.word	0x0000baf0
        /*08cc*/ 	.word	0x00000016
        /*08d0*/ 	.word	0x00030800
        /*08d4*/ 	.short	0x0107
        /*08d6*/ 	.byte	0x3f
	.zero		1


	//   ....[38]....
        /*08d8*/ 	.word	0x0000bbf0
        /*08dc*/ 	.word	0x00000016
        /*08e0*/ 	.word	0x00030800
        /*08e4*/ 	.short	0x0101
        /*08e6*/ 	.byte	0x3f
	.zero		1


	//   ....[39]....
        /*08e8*/ 	.word	0x0000bc10
        /*08ec*/ 	.word	0x00000016
        /*08f0*/ 	.word	0x00030820
        /*08f4*/ 	.short	0x010a
        /*08f6*/ 	.byte	0x3f
	.zero		1


	//   ....[40]....
        /*08f8*/ 	.word	0x0000bf30
        /*08fc*/ 	.word	0x00000002
        /*0900*/ 	.word	0x00030840
        /*0904*/ 	.short	0x010a
        /*0906*/ 	.byte	0x3f
	.zero		1


	//   ....[41]....
        /*0908*/ 	.word	0x0000c1b0
        /*090c*/ 	.word	0x00000003
        /*0910*/ 	.word	0x00000060
        /*0914*/ 	.short	0x010a
        /*0916*/ 	.byte	0x3f
	.zero		1


	//   ....[42]....
        /*0918*/ 	.word	0x0000c700
        /*091c*/ 	.word	0x00000002
        /*0920*/ 	.word	0x00030840
        /*0924*/ 	.short	0x010a
        /*0926*/ 	.byte	0x3f
	.zero		1


	//   ....[43]....
        /*0928*/ 	.word	0x0000c980
        /*092c*/ 	.word	0x0000000a
        /*0930*/ 	.word	0x00000060
        /*0934*/ 	.short	0x010a
        /*0936*/ 	.byte	0x3f
	.zero		1


	//   ....[44]....
        /*0938*/ 	.word	0x0000ce00
        /*093c*/ 	.word	0x00000002
        /*0940*/ 	.word	0x00030840
        /*0944*/ 	.short	0x010a
        /*0946*/ 	.byte	0x3f
	.zero		1


	//   ....[45]....
        /*0948*/ 	.word	0x0000d090
        /*094c*/ 	.word	0x00000008
        /*0950*/ 	.word	0x00000060
        /*0954*/ 	.short	0x010a
        /*0956*/ 	.byte	0x3f
	.zero		1


	//   ....[46]....
        /*0958*/ 	.word	0x0000d4c0
        /*095c*/ 	.word	0x00000003
        /*0960*/ 	.word	0x00030860
        /*0964*/ 	.short	0x010a
        /*0966*/ 	.byte	0x3f
	.zero		1


	//   ....[47]....
        /*0968*/ 	.word	0x0000e1d0
        /*096c*/ 	.word	0x00000009
        /*0970*/ 	.word	0x00030820
        /*0974*/ 	.short	0x010a
        /*0976*/ 	.byte	0x3f
	.zero		1


	//   ....[48]....
        /*0978*/ 	.word	0x0000e370
        /*097c*/ 	.word	0x00000005
        /*0980*/ 	.word	0x00000000
        /*0984*/ 	.short	0x010a
        /*0986*/ 	.byte	0x3f
	.zero		1


	//   ....[49]....
        /*0988*/ 	.word	0x0000e3e0
        /*098c*/ 	.word	0x00000003
        /*0990*/ 	.word	0x00000000
        /*0994*/ 	.short	0x010a
        /*0996*/ 	.byte	0x3f
	.zero		1


	//   ....[50]....
        /*0998*/ 	.word	0x0000e440
        /*099c*/ 	.word	0x00000017
        /*09a0*/ 	.word	0x00000000
        /*09a4*/ 	.short	0x010a
        /*09a6*/ 	.byte	0x3f
	.zero		1


	//   ....[51]....
        /*09a8*/ 	.word	0x0000e470
        /*09ac*/ 	.word	0x00000007
        /*09b0*/ 	.word	0x00000000
        /*09b4*/ 	.short	0x010a
        /*09b6*/ 	.byte	0x3f
	.zero		1


	//   ....[52]....
        /*09b8*/ 	.word	0x0000e4e0
        /*09bc*/ 	.word	0x00000003
        /*09c0*/ 	.word	0x00030800
        /*09c4*/ 	.short	0x010a
        /*09c6*/ 	.byte	0x3f
	.zero		1


	//   ....[53]....
        /*09c8*/ 	.word	0x0000e530
        /*09cc*/ 	.word	0x00000004
        /*09d0*/ 	.word	0x00030830
        /*09d4*/ 	.short	0x010a
        /*09d6*/ 	.byte	0x3f
	.zero		1


	//   ....[54]....
        /*09d8*/ 	.word	0x0000e590
        /*09dc*/ 	.word	0x00000003
        /*09e0*/ 	.word	0x00030830
        /*09e4*/ 	.short	0x010a
        /*09e6*/ 	.byte	0x3f
	.zero		1


	//   ....[55]....
        /*09e8*/ 	.word	0x0000e5f0
        /*09ec*/ 	.word	0x00000003
        /*09f0*/ 	.word	0x00030850
        /*09f4*/ 	.short	0x010a
        /*09f6*/ 	.byte	0x3f
	.zero		1


	//   ....[56]....
        /*09f8*/ 	.word	0x0000e650
        /*09fc*/ 	.word	0x00000005
        /*0a00*/ 	.word	0x00030850
        /*0a04*/ 	.short	0x010a
        /*0a06*/ 	.byte	0x3f
	.zero		1


	//   ....[57]....
        /*0a08*/ 	.word	0x0000e7f0
        /*0a0c*/ 	.word	0x00000000
        /*0a10*/ 	.word	0x00030840
        /*0a14*/ 	.short	0x010a
        /*0a16*/ 	.byte	0x3f
	.zero		1


	//   ....[58]....
        /*0a18*/ 	.word	0x0000f7b0
        /*0a1c*/ 	.word	0x00000016
        /*0a20*/ 	.word	0x00030820
        /*0a24*/ 	.short	0x010a
        /*0a26*/ 	.byte	0x3f
	.zero		1


	//   ....[59]....
        /*0a28*/ 	.word	0x0000f800
        /*0a2c*/ 	.word	0x00000002
        /*0a30*/ 	.word	0x00030840
        /*0a34*/ 	.short	0x010a
        /*0a36*/ 	.byte	0x3f
	.zero		1


	//   ....[60]....
        /*0a38*/ 	.word	0x0000f850
        /*0a3c*/ 	.word	0x00000003
        /*0a40*/ 	.word	0x00000060
        /*0a44*/ 	.short	0x010a
        /*0a46*/ 	.byte	0x3f
	.zero		1


	//   ....[61]....
        /*0a48*/ 	.word	0x0000f8a0
        /*0a4c*/ 	.word	0x00000002
        /*0a50*/ 	.word	0x00030840
        /*0a54*/ 	.short	0x010a
        /*0a56*/ 	.byte	0x3f
	.zero		1


	//   ....[62]....
        /*0a58*/ 	.word	0x0000f8f0
        /*0a5c*/ 	.word	0x0000000a
        /*0a60*/ 	.word	0x00000060
        /*0a64*/ 	.short	0x010a
        /*0a66*/ 	.byte	0x3f
	.zero		1


	//   ....[63]....
        /*0a68*/ 	.word	0x0000f940
        /*0a6c*/ 	.word	0x00000002
        /*0a70*/ 	.word	0x00030840
        /*0a74*/ 	.short	0x010a
        /*0a76*/ 	.byte	0x3f
	.zero		1


	//   ....[64]....
        /*0a78*/ 	.word	0x0000f990
        /*0a7c*/ 	.word	0x00000008
        /*0a80*/ 	.word	0x00000060
        /*0a84*/ 	.short	0x010a
        /*0a86*/ 	.byte	0x3f
	.zero		1


	//   ....[65]....
        /*0a88*/ 	.word	0x0000f9e0
        /*0a8c*/ 	.word	0x00000003
        /*0a90*/ 	.word	0x00030860
        /*0a94*/ 	.short	0x010a
        /*0a96*/ 	.byte	0x3f
	.zero		1


	//   ....[66]....
        /*0a98*/ 	.word	0x00010360
        /*0a9c*/ 	.word	0x00000009
        /*0aa0*/ 	.word	0x00030820
        /*0aa4*/ 	.short	0x010a
        /*0aa6*/ 	.byte	0x3f
	.zero		1


	//   ....[67]....
        /*0aa8*/ 	.word	0x00010500
        /*0aac*/ 	.word	0x00000005
        /*0ab0*/ 	.word	0x00000000
        /*0ab4*/ 	.short	0x010a
        /*0ab6*/ 	.byte	0x3f
	.zero		1


	//   ....[68]....
        /*0ab8*/ 	.word	0x00010550
        /*0abc*/ 	.word	0x00000003
        /*0ac0*/ 	.word	0x00000000
        /*0ac4*/ 	.short	0x010a
        /*0ac6*/ 	.byte	0x3f
	.zero		1


	//   ....[69]....
        /*0ac8*/ 	.word	0x000105a0
        /*0acc*/ 	.word	0x00000017
        /*0ad0*/ 	.word	0x00000000
        /*0ad4*/ 	.short	0x010a
        /*0ad6*/ 	.byte	0x3f
	.zero		1


	//----- nvinfo : EIATTR_NUM_MBARRIERS
	.align		4
.L_123:
        /*0ad8*/ 	.byte	0x03, 0x38
        /*0ada*/ 	.short	0x0016


	//----- nvinfo : EIATTR_EXIT_INSTR_OFFSETS
	.align		4
        /*0adc*/ 	.byte	0x04, 0x1c
        /*0ade*/ 	.short	(.L_125 - .L_124)


	//   ....[0]....
.L_124:
        /*0ae0*/ 	.word	0x00000a80


	//   ....[1]....
        /*0ae4*/ 	.word	0x00009250


	//   ....[2]....
        /*0ae8*/ 	.word	0x0000e4c0


	//----- nvinfo : EIATTR_MAX_THREADS
	.align		4
.L_125:
        /*0aec*/ 	.byte	0x04, 0x05
        /*0aee*/ 	.short	(.L_127 - .L_126)
.L_126:
        /*0af0*/ 	.word	0x00000200
        /*0af4*/ 	.word	0x00000001
        /*0af8*/ 	.word	0x00000001


	//----- nvinfo : EIATTR_CRS_STACK_SIZE
	.align		4
.L_127:
        /*0afc*/ 	.byte	0x04, 0x1e
        /*0afe*/ 	.short	(.L_129 - .L_128)
.L_128:
        /*0b00*/ 	.word	0x00000000


	//----- nvinfo : EIATTR_CBANK_PARAM_SIZE
	.align		4
.L_129:
        /*0b04*/ 	.byte	0x03, 0x19
        /*0b06*/ 	.short	0x0af0


	//----- nvinfo : EIATTR_PARAM_CBANK
	.align		4
        /*0b08*/ 	.byte	0x04, 0x0a
        /*0b0a*/ 	.short	(.L_131 - .L_130)
	.align		4
.L_130:
        /*0b0c*/ 	.word	index@(.nv.constant0._ZN7cutlass13device_kernelIN5flash11enable_sm90INS1_16FlashAttnFwdSm90INS1_25CollectiveMainloopFwdSm90ILi2EN4cute5tupleIJNS5_1CILi1EEES8_S8_EEENS6_IJNS7_ILi192EEESA_NS7_ILi64EEEEEELi64ENS_10bfloat16_tEfNS_4arch4Sm90ELb0ELb0ELb0ELb1ELb0ELb0ELb0ELb0ELb1ELb1ELb0ELb0EEENS1_21CollectiveEpilogueFwdINS6_IJSA_SB_SA_EEES9_SD_SF_Li384ELb1ELb1ELb0ELb0EEENS1_36VarlenDynamicPersistentTileSchedulerILi192ELi192ELi384ELi128ELb0ELb1ELb1ELb0ELb1ELb1EEEEEEEEEvNT_6ParamsE)
        /*0b10*/ 	.short	0x0210
        /*0b12*/ 	.short	0x0af0


	//----- nvinfo : EIATTR_SW_WAR
	.align		4
.L_131:
        /*0b14*/ 	.byte	0x04, 0x36
        /*0b16*/ 	.short	(.L_133 - .L_132)
.L_132:
        /*0b18*/ 	.word	0x00000008
.L_133:


//--------------------- .nv.info._ZN7cutlass13device_kernelIN5flash11enable_sm90INS1_16FlashAttnFwdSm90INS1_25CollectiveMainloopFwdSm90ILi2EN4cute5tupleIJNS5_1CILi1EEES8_S8_EEENS6_IJNS7_ILi192EEESA_NS7_ILi64EEEEEELi64ENS_10bfloat16_tEfNS_4arch4Sm90ELb0ELb0ELb0ELb1ELb0ELb1ELb0ELb0ELb1ELb1ELb0ELb0EEENS1_21CollectiveEpilogueFwdINS6_IJSA_SB_SA_EEES9_SD_SF_Li384ELb1ELb1ELb0ELb0EEENS1_36VarlenDynamicPersistentTileSchedulerILi192ELi192ELi384ELi128ELb0ELb1ELb1ELb0ELb1ELb1EEEEEEEEEvNT_6ParamsE --------------------------
	.section	.nv.info._ZN7cutlass13device_kernelIN5flash11enable_sm90INS1_16FlashAttnFwdSm90INS1_25CollectiveMainloopFwdSm90ILi2EN4cute5tupleIJNS5_1CILi1EEES8_S8_EEENS6_IJNS7_ILi192EEESA_NS7_ILi64EEEEEELi64ENS_10bfloat16_tEfNS_4arch4Sm90ELb0ELb0ELb0ELb1ELb0ELb1ELb0ELb0ELb1ELb1ELb0ELb0EEENS1_21CollectiveEpilogueFwdINS6_IJSA_SB_SA_EEES9_SD_SF_Li384ELb1ELb1ELb0ELb0EEENS1_36VarlenDynamicPersistentTileSchedulerILi192ELi192ELi384ELi128ELb0ELb1ELb1ELb0ELb1ELb1EEEEEEEEEvNT_6ParamsE,"",@"SHT_CUDA_INFO"
	.sectionflags	@""
	.align	4


	//----- nvinfo : EIATTR_CUDA_API_VERSION
	.align		4
        /*0000*/ 	.byte	0x04, 0x37
        /*0002*/ 	.short	(.L_135 - .L_134)
.L_134:
        /*0004*/ 	.word	0x00000082


	//----- nvinfo : EIATTR_KPARAM_INFO
	.align		4
.L_135:
        /*0008*/ 	.byte	0x04, 0x17
        /*000a*/ 	.short	(.L_137 - .L_136)
.L_136:
        /*000c*/ 	.word	0x00000000
        /*0010*/ 	.short	0x0000
        /*0012*/ 	.short	0x0070
        /*0014*/ 	.byte	0x00, 0xf0, 0x01, 0x2a


	//----- nvinfo : EIATTR_SPARSE_MMA_MASK
	.align		4
.L_137:
        /*0018*/ 	.byte	0x03, 0x50
        /*001a*/ 	.short	0x0000


	//----- nvinfo : EIATTR_MAXREG_COUNT
	.align		4
        /*001c*/ 	.byte	0x03, 0x1b
        /*001e*/ 	.short	0x0080


	//----- nvinfo : EIATTR_NUM_BARRIERS
	.align		4
        /*0020*/ 	.byte	0x02, 0x4c
        /*0022*/ 	.byte	0x10
	.zero		1


	//----- nvinfo : EIATTR_EXTERNS
	.align		4
        /*0024*/ 	.byte	0x04, 0x0f
        /*0026*/ 	.short	(.L_139 - .L_138)


	//   ....[0]....
	.align		4
.L_138:
        /*0028*/ 	.word	index@(__assertfail)


	//----- nvinfo : EIATTR_ANNOTATIONS
	.align		4
.L_139:
        /*002c*/ 	.byte	0x04, 0x55
        /*002e*/ 	.short	(.L_141 - .L_140)


	//   ....[0]....
.L_140:
        /* <DEDUP_REMOVED lines=71> */


	//----- nvinfo : EIATTR_MERCURY_ISA_VERSION
	.align		4
.L_141:
        /*0490*/ 	.byte	0x03, 0x5f
        /*0492*/ 	.short	0x0101


	//----- nvinfo : EIATTR_UNUSED_LOAD_BYTE_OFFSET
	.align		4
        /*0494*/ 	.byte	0x04, 0x44
        /*0496*/ 	.short	(.L_143 - .L_142)


	//   ....[0]....
.L_142:
        /*0498*/ 	.word	0x00000ad0
        /*049c*/ 	.word	0x0000fff0


	//   ....[1]....
        /*04a0*/ 	.word	0x0000eda0
        /*04a4*/ 	.word	0x0000fff0


	//----- nvinfo : EIATTR_INT_WARP_WIDE_INSTR_OFFSETS
	.align		4
.L_143:
        /*04a8*/ 	.byte	0x04, 0x31
        /*04aa*/ 	.short	(.L_145 - .L_144)


	//   ....[0]....
.L_144:
        /*04ac*/ 	.word	0x00000180


	//   ....[1]....
        /*04b0*/ 	.word	0x00000220


	//   ....[2]....
        /*04b4*/ 	.word	0x00000290


	//   ....[3]....
        /*04b8*/ 	.word	0x000124f0


	//   ....[4]....
        /*04bc*/ 	.word	0x00012580


	//   ....[5]....
        /*04c0*/ 	.word	0x000156b0


	//   ....[6]....
        /*04c4*/ 	.word	0x00015740


	//----- nvinfo : EIATTR_COOP_GROUP_MASK_REGIDS
	.align		4
.L_145:
        /*04c8*/ 	.byte	0x04, 0x29
        /*04ca*/ 	.short	(.L_147 - .L_146)


	//   ....[0]....
.L_146:
        /*04cc*/ 	.word	0xffffffff


	//   ....[1]....
        /*04d0*/ 	.word	0xffffffff


	//   ....[2]....
        /*04d4*/ 	.word	0xffffffff


	//   ....[3]....
        /*04d8*/ 	.word	0xffffffff


	//   ....[4]....
        /*04dc*/ 	.word	0xffffffff


	//   ....[5]....
        /*04e0*/ 	.word	0xffffffff


	//   ....[6]....
        /*04e4*/ 	.word	0xffffffff


	//   ....[7]....
        /*04e8*/ 	.word	0xffffffff


	//   ....[8]....
        /*04ec*/ 	.word	0xffffffff


	//   ....[9]....
        /*04f0*/ 	.word	0xffffffff


	//   ....[10]....
        /*04f4*/ 	.word	0xffffffff


	//   ....[11]....
        /*04f8*/ 	.word	0xffffffff


	//   ....[12]....
        /*04fc*/ 	.word	0xffffffff


	//   ....[13]....
        /*0500*/ 	.word	0xffffffff


	//   ....[14]....
        /*0504*/ 	.word	0xffffffff


	//   ....[15]....
        /*0508*/ 	.word	0xffffffff


	//   ....[16]....
        /*050c*/ 	.word	0xffffffff


	//   ....[17]....
        /*0510*/ 	.word	0xffffffff


	//   ....[18]....
        /*0514*/ 	.word	0xffffffff


	//   ....[19]....
        /*0518*/ 	.word	0xffffffff


	//   ....[20]....
        /*051c*/ 	.word	0xffffffff


	//   ....[21]....
        /*0520*/ 	.word	0xffffffff


	//   ....[22]....
        /*0524*/ 	.word	0xffffffff


	//   ....[23]....
        /*0528*/ 	.word	0xffffffff


	//   ....[24]....
        /*052c*/ 	.word	0xffffffff


	//   ....[25]....
        /*0530*/ 	.word	0xffffffff


	//   ....[26]....
        /*0534*/ 	.word	0xffffffff


	//   ....[27]....
        /*0538*/ 	.word	0xffffffff


	//   ....[28]....
        /*053c*/ 	.word	0xffffffff


	//   ....[29]....
        /*0540*/ 	.word	0xffffffff


	//   ....[30]....
        /*0544*/ 	.word	0xffffffff


	//   ....[31]....
        /*0548*/ 	.word	0xffffffff


	//   ....[32]....
        /*054c*/ 	.word	0xffffffff


	//   ....[33]....
        /*0550*/ 	.word	0xffffffff


	//   ....[34]....
        /*0554*/ 	.word	0xffffffff


	//   ....[35]....
        /*0558*/ 	.word	0xffffffff


	//   ....[36]....
        /*055c*/ 	.word	0xffffffff


	//   ....[37]....
        /*0560*/ 	.word	0xffffffff


	//   ....[38]....
        /*0564*/ 	.word	0xffffffff


	//   ....[39]....
        /*0568*/ 	.word	0xffffffff


	//   ....[40]....
        /*056c*/ 	.word	0xffffffff


	//   ....[41]....
        /*0570*/ 	.word	0xffffffff


	//   ....[42]....
        /*0574*/ 	.word	0xffffffff


	//   ....[43]....
        /*0578*/ 	.word	0xffffffff


	//   ....[44]....
        /*057c*/ 	.word	0xffffffff


	//   ....[45]....
        /*0580*/ 	.word	0xffffffff


	//   ....[46]....
        /*0584*/ 	.word	0xffffffff


	//   ....[47]....
        /*0588*/ 	.word	0xffffffff


	//   ....[48]....
        /*058c*/ 	.word	0xffffffff


	//   ....[49]....
        /*0590*/ 	.word	0xffffffff


	//   ....[50]....
        /*0594*/ 	.word	0xffffffff


	//   ....[51]....
        /*0598*/ 	.word	0xffffffff


	//   ....[52]....
        /*059c*/ 	.word	0xffffffff


	//   ....[53]....
        /*05a0*/ 	.word	0xffffffff


	//   ....[54]....
        /*05a4*/ 	.word	0xffffffff


	//   ....[55]....
        /*05a8*/ 	.word	0xffffffff


	//   ....[56]....
        /*05ac*/ 	.word	0xffffffff


	//   ....[57]....
        /*05b0*/ 	.word	0xffffffff


	//   ....[58]....
        /*05b4*/ 	.word	0xffffffff


	//   ....[59]....
        /*05b8*/ 	.word	0xffffffff


	//   ....[60]....
        /*05bc*/ 	.word	0xffffffff


	//   ....[61]....
        /*05c0*/ 	.word	0xffffffff


	//   ....[62]....
        /*05c4*/ 	.word	0xffffffff


	//   ....[63]....
        /*05c8*/ 	.word	0xffffffff


	//   ....[64]....
        /*05cc*/ 	.word	0xffffffff


	//   ....[65]....
        /*05d0*/ 	.word	0xffffffff


	//   ....[66]....
        /*05d4*/ 	.word	0xffffffff


	//   ....[67]....
        /*05d8*/ 	.word	0xffffffff


	//   ....[68]....
        /*05dc*/ 	.word	0xffffffff


	//   ....[69]....
        /*05e0*/ 	.word	0xffffffff


	//   ....[70]....
        /*05e4*/ 	.word	0xffffffff


	//   ....[71]....
        /*05e8*/ 	.word	0xffffffff


	//   ....[72]....
        /*05ec*/ 	.word	0xffffffff


	//   ....[73]....
        /*05f0*/ 	.word	0xffffffff


	//   ....[74]....
        /*05f4*/ 	.word	0xffffffff


	//   ....[75]....
        /*05f8*/ 	.word	0xffffffff


	//   ....[76]....
        /*05fc*/ 	.word	0xffffffff


	//   ....[77]....
        /*0600*/ 	.word	0xffffffff


	//   ....[78]....
        /*0604*/ 	.word	0xffffffff


	//   ....[79]....
        /*0608*/ 	.word	0xffffffff


	//   ....[80]....
        /*060c*/ 	.word	0xffffffff


	//   ....[81]....
        /*0610*/ 	.word	0xffffffff


	//   ....[82]....
        /*0614*/ 	.word	0xffffffff


	//   ....[83]....
        /*0618*/ 	.word	0xffffffff


	//   ....[84]....
        /*061c*/ 	.word	0xffffffff


	//   ....[85]....
        /*0620*/ 	.word	0xffffffff


	//   ....[86]....
        /*0624*/ 	.word	0xffffffff


	//   ....[87]....
        /*0628*/ 	.word	0xffffffff


	//   ....[88]....
        /*062c*/ 	.word	0xffffffff


	//   ....[89]....
        /*0630*/ 	.word	0xffffffff


	//   ....[90]....
        /*0634*/ 	.word	0xffffffff


	//   ....[91]....
        /*0638*/ 	.word	0xffffffff


	//   ....[92]....
        /*063c*/ 	.word	0xffffffff


	//   ....[93]....
        /*0640*/ 	.word	0xffffffff


	//   ....[94]....
        /*0644*/ 	.word	0xffffffff


	//   ....[95]....
        /*0648*/ 	.word	0xffffffff


	//   ....[96]....
        /*064c*/ 	.word	0xffffffff


	//   ....[97]....
        /*0650*/ 	.word	0xffffffff


	//   ....[98]....
        /*0654*/ 	.word	0xffffffff


	//   ....[99]....
        /*0658*/ 	.word	0xffffffff


	//   ....[100]....
        /*065c*/ 	.word	0xffffffff


	//   ....[101]....
        /*0660*/ 	.word	0xffffffff


	//   ....[102]....
        /*0664*/ 	.word	0xffffffff


	//   ....[103]....
        /*0668*/ 	.word	0xffffffff


	//   ....[104]....
        /*066c*/ 	.word	0xffffffff


	//   ....[105]....
        /*0670*/ 	.word	0xffffffff


	//   ....[106]....
        /*0674*/ 	.word	0xffffffff


	//   ....[107]....
        /*0678*/ 	.word	0xffffffff


	//   ....[108]....
        /*067c*/ 	.word	0xffffffff


	//   ....[109]....
        /*0680*/ 	.word	0xffffffff


	//   ....[110]....
        /*0684*/ 	.word	0x0500000f


	//   ....[111]....
        /*0688*/ 	.word	0x0500000f


	//   ....[112]....
        /*068c*/ 	.word	0x0500000f


	//   ....[113]....
        /*0690*/ 	.word	0x0500000f


	//   ....[114]....
        /*0694*/ 	.word	0x0500000f


	//   ....[115]....
        /*0698*/ 	.word	0x0500000f


	//   ....[116]....
        /*069c*/ 	.word	0x0500000f


	//   ....[117]....
        /*06a0*/ 	.word	0x0500000f


	//   ....[118]....
        /*06a4*/ 	.word	0x0500000f


	//   ....[119]....
        /*06a8*/ 	.word	0x0500000f


	//   ....[120]....
        /*06ac*/ 	.word	0x0500000f


	//   ....[121]....
        /*06b0*/ 	.word	0x0500000f


	//   ....[122]....
        /*06b4*/ 	.word	0x0500000f


	//   ....[123]....
        /*06b8*/ 	.word	0x0500000f


	//   ....[124]....
        /*06bc*/ 	.word	0x0500000f


	//   ....[125]....
        /*06c0*/ 	.word	0x0500000f


	//   ....[126]....
        /*06c4*/ 	.word	0x0500000f


	//   ....[127]....
        /*06c8*/ 	.word	0x0500000f


	//   ....[128]....
        /*06cc*/ 	.word	0x0500000f


	//   ....[129]....
        /*06d0*/ 	.word	0x0500000f


	//   ....[130]....
        /*06d4*/ 	.word	0x0500000f


	//   ....[131]....
        /*06d8*/ 	.word	0x0500000f


	//   ....[132]....
        /*06dc*/ 	.word	0x0500000f


	//   ....[133]....
        /*06e0*/ 	.word	0x0500000f


	//   ....[134]....
        /*06e4*/ 	.word	0x0500000f


	//   ....[135]....
        /*06e8*/ 	.word	0x0500000f


	//   ....[136]....
        /*06ec*/ 	.word	0x0500000f


	//   ....[137]....
        /*06f0*/ 	.word	0x0500000f


	//   ....[138]....
        /*06f4*/ 	.word	0x0500000f


	//   ....[139]....
        /*06f8*/ 	.word	0x0500000f


	//   ....[140]....
        /*06fc*/ 	.word	0x0500000f


	//   ....[141]....
        /*0700*/ 	.word	0x0500000f


	//   ....[142]....
        /*0704*/ 	.word	0x0500000f


	//   ....[143]....
        /*0708*/ 	.word	0x0500000f


	//   ....[144]....
        /*070c*/ 	.word	0x0500000f


	//   ....[145]....
        /*0710*/ 	.word	0x0500000f


	//   ....[146]....
        /*0714*/ 	.word	0x0500000f


	//   ....[147]....
        /*0718*/ 	.word	0x0500000f


	//   ....[148]....
        /*071c*/ 	.word	0x0500000f


	//   ....[149]....
        /*0720*/ 	.word	0x0500000f


	//   ....[150]....
        /*0724*/ 	.word	0x0500000f


	//   ....[151]....
        /*0728*/ 	.word	0x0500000f


	//   ....[152]....
        /*072c*/ 	.word	0x0500000f


	//   ....[153]....
        /*0730*/ 	.word	0x0500000f


	//   ....[154]....
        /*0734*/ 	.word	0x0500000f


	//   ....[155]....
        /*0738*/ 	.word	0x0500000f


	//   ....[156]....
        /*073c*/ 	.word	0x0500000f


	//   ....[157]....
        /*0740*/ 	.word	0x0500000f


	//   ....[158]....
        /*0744*/ 	.word	0x0500000f


	//   ....[159]....
        /*0748*/ 	.word	0x0500000f


	//   ....[160]....
        /*074c*/ 	.word	0x0500000f


	//   ....[161]....
        /*0750*/ 	.word	0x0500000f


	//   ....[162]....
        /*0754*/ 	.word	0x0500000f


	//   ....[163]....
        /*0758*/ 	.word	0x0500000f


	//   ....[164]....
        /*075c*/ 	.word	0x0500000f


	//   ....[165]....
        /*0760*/ 	.word	0x0500000f


	//   ....[166]....
        /*0764*/ 	.word	0x0500000f


	//   ....[167]....
        /*0768*/ 	.word	0x0500000f


	//   ....[168]....
        /*076c*/ 	.word	0x0500000f


	//   ....[169]....
        /*0770*/ 	.word	0x0500000f


	//   ....[170]....
        /*0774*/ 	.word	0x0500000f


	//----- nvinfo : EIATTR_COOP_GROUP_INSTR_OFFSETS
	.align		4
.L_147:
        /*0778*/ 	.byte	0x04, 0x28
        /*077a*/ 	.short	(.L_149 - .L_148)


	//   ....[0]....
.L_148:
        /*077c*/ 	.word	0x00000060


	//   ....[1]....
        /*0780*/ 	.word	0x00000190


	//   ....[2]....
        /*0784*/ 	.word	0x00000240


	//   ....[3]....
        /*0788*/ 	.word	0x00000400


	//   ....[4]....
        /*078c*/ 	.word	0x00000560


	//   ....[5]....
        /*0790*/ 	.word	0x00000680


	//   ....[6]....
        /*0794*/ 	.word	0x000007e0


	//   ....[7]....
        /*0798*/ 	.word	0x00005b00


	//   ....[8]....
        /*079c*/ 	.word	0x000060b0


	//   ....[9]....
        /*07a0*/ 	.word	0x000060c0


	//   ....[10]....
        /*07a4*/ 	.word	0x000060d0


	//   ....[11]....
        /*07a8*/ 	.word	0x000060e0


	//   ....[12]....
        /*07ac*/ 	.word	0x00007140


	//   ....[13]....
        /*07b0*/ 	.word	0x00007150


	//   ....[14]....
        /*07b4*/ 	.word	0x00007160


	//   ....[15]....
        /*07b8*/ 	.word	0x00007170


	//   ....[16]....
        /*07bc*/ 	.word	0x00009240


	//   ....[17]....
        /*07c0*/ 	.word	0x00009340


	//   ....[18]....
        /*07c4*/ 	.word	0x00009a90


	//   ....[19]....
        /*07c8*/ 	.word	0x00009af0


	//   ....[20]....
        /*07cc*/ 	.word	0x0000af70


	//   ....[21]....
        /*07d0*/ 	.word	0x0000b900


	//   ....[22]....
        /*07d4*/ 	.word	0x0000b920


	//   ....[23]....
        /*07d8*/ 	.word	0x0000c030


	//   ....[24]....
        /*07dc*/ 	.word	0x0000c050


	//   ....[25]....
        /*07e0*/ 	.word	0x0000dec0


	//   ....[26]....
        /*07e4*/ 	.word	0x0000e0f0


	//   ....[27]....
        /*07e8*/ 	.word	0x0000e120


	//   ....[28]....
        /*07ec*/ 	.word	0x0000e250


	//   ....[29]....
        /*07f0*/ 	.word	0x0000e260


	//   ....[30]....
        /*07f4*/ 	.word	0x0000f560


	//   ....[31]....
        /*07f8*/ 	.word	0x0000f5a0


	//   ....[32]....
        /*07fc*/ 	.word	0x0000f5c0


	//   ....[33]....
        /*0800*/ 	.word	0x0000f5f0


	//   ....[34]....
        /*0804*/ 	.word	0x0000fa80


	//   ....[35]....
        /*0808*/ 	.word	0x0000fac0


	//   ....[36]....
        /*080c*/ 	.word	0x0000faf0


	//   ....[37]....
        /*0810*/ 	.word	0x0000fb30


	//   ....[38]....
        /*0814*/ 	.word	0x0000fb60


	//   ....[39]....
        /*0818*/ 	.word	0x0000fb80


	//   ....[40]....
        /*081c*/ 	.word	0x0000fb90


	//   ....[41]....
        /*0820*/ 	.word	0x0000fbb0


	//   ....[42]....
        /*0824*/ 	.word	0x000103c0


	//   ....[43]....
        /*0828*/ 	.word	0x000103f0


	//   ....[44]....
        /*082c*/ 	.word	0x00010410


	//   ....[45]....
        /*0830*/ 	.word	0x00010440


	//   ....[46]....
        /*0834*/ 	.word	0x00010470


	//   ....[47]....
        /*0838*/ 	.word	0x00010480


	//   ....[48]....
        /*083c*/ 	.word	0x000104b0


	//   ....[49]....
        /*0840*/ 	.word	0x00010520


	//   ....[50]....
        /*0844*/ 	.word	0x00010640


	//   ....[51]....
        /*0848*/ 	.word	0x00010830


	//   ....[52]....
        /*084c*/ 	.word	0x00010860


	//   ....[53]....
        /*0850*/ 	.word	0x00010890


	//   ....[54]....
        /*0854*/ 	.word	0x000108c0


	//   ....[55]....
        /*0858*/ 	.word	0x000108f0


	//   ....[56]....
        /*085c*/ 	.word	0x00010920


	//   ....[57]....
        /*0860*/ 	.word	0x00010a90


	//   ....[58]....
        /*0864*/ 	.word	0x00010ac0


	//   ....[59]....
        /*0868*/ 	.word	0x00010af0


	//   ....[60]....
        /*086c*/ 	.word	0x00010b20


	//   ....[61]....
        /*0870*/ 	.word	0x00010b50


	//   ....[62]....
        /*0874*/ 	.word	0x00010b80


	//   ....[63]....
        /*0878*/ 	.word	0x00010c10


	//   ....[64]....
        /*087c*/ 	.word	0x00010c40


	//   ....[65]....
        /*0880*/ 	.word	0x00010cc0


	//   ....[66]....
        /*0884*/ 	.word	0x000117f0


	//   ....[67]....
        /*0888*/ 	.word	0x00012ab0


	//   ....[68]....
        /*088c*/ 	.word	0x000136c0


	//   ....[69]....
        /*0890*/ 	.word	0x000136d0


	//   ....[70]....
        /*0894*/ 	.word	0x000136f0


	//   ....[71]....
        /*0898*/ 	.word	0x00013780


	//   ....[72]....
        /*089c*/ 	.word	0x000137a0


	//   ....[73]....
        /*08a0*/ 	.word	0x00013820


	//   ....[74]....
        /*08a4*/ 	.word	0x00013840


	//   ....[75]....
        /*08a8*/ 	.word	0x000138c0


	//   ....[76]....
        /*08ac*/ 	.word	0x000138e0


	//   ....[77]....
        /*08b0*/ 	.word	0x00013960


	//   ....[78]....
        /*08b4*/ 	.word	0x00013980


	//   ....[79]....
        /*08b8*/ 	.word	0x00013a00


	//   ....[80]....
        /*08bc*/ 	.word	0x00013a20


	//   ....[81]....
        /*08c0*/ 	.word	0x00013aa0


	//   ....[82]....
        /*08c4*/ 	.word	0x00013ac0


	//   ....[83]....
        /*08c8*/ 	.word	0x00013ad0


	//   ....[84]....
        /*08cc*/ 	.word	0x00013b40


	//   ....[85]....
        /*08d0*/ 	.word	0x00013b90


	//   ....[86]....
        /*08d4*/ 	.word	0x00013c40


	//   ....[87]....
        /*08d8*/ 	.word	0x00013c50


	//   ....[88]....
        /*08dc*/ 	.word	0x00013cc0


	//   ....[89]....
        /*08e0*/ 	.word	0x00013cd0


	//   ....[90]....
        /*08e4*/ 	.word	0x00013d10


	//   ....[91]....
        /*08e8*/ 	.word	0x00013d30


	//   ....[92]....
        /*08ec*/ 	.word	0x00015c00


	//   ....[93]....
        /*08f0*/ 	.word	0x00015c30


	//   ....[94]....
        /*08f4*/ 	.word	0x00015c70


	//   ....[95]....
        /*08f8*/ 	.word	0x00015ca0


	//   ....[96]....
        /*08fc*/ 	.word	0x00015cd0


	//   ....[97]....
        /*0900*/ 	.word	0x00015d00


	//   ....[98]....
        /*0904*/ 	.word	0x00015d30


	//   ....[99]....
        /*0908*/ 	.word	0x00015d60


	//   ....[100]....
        /*090c*/ 	.word	0x00015ee0


	//   ....[101]....
        /*0910*/ 	.word	0x00015f10


	//   ....[102]....
        /*0914*/ 	.word	0x00015f40


	//   ....[103]....
        /*0918*/ 	.word	0x00015f70


	//   ....[104]....
        /*091c*/ 	.word	0x00015fa0


	//   ....[105]....
        /*0920*/ 	.word	0x00015fd0


	//   ....[106]....
        /*0924*/ 	.word	0x00016090


	//   ....[107]....
        /*0928*/ 	.word	0x000160b0


	//   ....[108]....
        /*092c*/ 	.word	0x00016120


	//   ....[109]....
        /*0930*/ 	.word	0x00016590


	//   ....[110]....
        /*0934*/ 	.word	0x000169f0


	//   ....[111]....
        /*0938*/ 	.word	0x00016aa0


	//   ....[112]....
        /*093c*/ 	.word	0x00016b30


	//   ....[113]....
        /*0940*/ 	.word	0x00016b80


	//   ....[114]....
        /*0944*/ 	.word	0x00016bd0


	//   ....[115]....
        /*0948*/ 	.word	0x00016cb0


	//   ....[116]....
        /*094c*/ 	.word	0x00016d40


	//   ....[117]....
        /*0950*/ 	.word	0x00016d90


	//   ....[118]....
        /*0954*/ 	.word	0x00016de0


	//   ....[119]....
        /*0958*/ 	.word	0x00017010


	//   ....[120]....
        /*095c*/ 	.word	0x000170b0


	//   ....[121]....
        /*0960*/ 	.word	0x00017110


	//   ....[122]....
        /*0964*/ 	.word	0x00017180


	//   ....[123]....
        /*0968*/ 	.word	0x000171e0


	//   ....[124]....
        /*096c*/ 	.word	0x00017250


	//   ....[125]....
        /*0970*/ 	.word	0x00017310


	//   ....[126]....
        /*0974*/ 	.word	0x00017370


	//   ....[127]....
        /*0978*/ 	.word	0x00017430


	//   ....[128]....
        /*097c*/ 	.word	0x00017710


	//   ....[129]....
        /*0980*/ 	.word	0x000178c0


	//   ....[130]....
        /*0984*/ 	.word	0x00017910


	//   ....[131]....
        /*0988*/ 	.word	0x00017970


	//   ....[132]....
        /*098c*/ 	.word	0x00017a60


	//   ....[133]....
        /*0990*/ 	.word	0x00017ac0


	//   ....[134]....
        /*0994*/ 	.word	0x00017bc0


	//   ....[135]....
        /*0998*/ 	.word	0x00017c20


	//   ....[136]....
        /*099c*/ 	.word	0x00017d20


	//   ....[137]....
        /*09a0*/ 	.word	0x00017d80


	//   ....[138]....
        /*09a4*/ 	.word	0x00017e80


	//   ....[139]....
        /*09a8*/ 	.word	0x00017ee0


	//   ....[140]....
        /*09ac*/ 	.word	0x00017fe0


	//   ....[141]....
        /*09b0*/ 	.word	0x00018040


	//   ....[142]....
        /*09b4*/ 	.word	0x00018140


	//   ....[143]....
        /*09b8*/ 	.word	0x000181a0


	//   ....[144]....
        /*09bc*/ 	.word	0x00018250


	//   ....[145]....
        /*09c0*/ 	.word	0x00018320


	//   ....[146]....
        /*09c4*/ 	.word	0x000183f0


	//   ....[147]....
        /*09c8*/ 	.word	0x00018450


	//   ....[148]....
        /*09cc*/ 	.word	0x00018530


	//   ....[149]....
        /*09d0*/ 	.word	0x00018590


	//   ....[150]....
        /*09d4*/ 	.word	0x00018660


	//   ....[151]....
        /*09d8*/ 	.word	0x000186c0


	//   ....[152]....
        /*09dc*/ 	.word	0x00018780


	//   ....[153]....
        /*09e0*/ 	.word	0x00018aa0


	//   ....[154]....
        /*09e4*/ 	.word	0x00018b40


	//   ....[155]....
        /*09e8*/ 	.word	0x00018c60


	//   ....[156]....
        /*09ec*/ 	.word	0x00018cd0


	//   ....[157]....
        /*09f0*/ 	.word	0x00018d40


	//   ....[158]....
        /*09f4*/ 	.word	0x00018db0


	//   ....[159]....
        /*09f8*/ 	.word	0x00018e20


	//   ....[160]....
        /*09fc*/ 	.word	0x00018ea0


	//   ....[161]....
        /*0a00*/ 	.word	0x00018f30


	//   ....[162]....
        /*0a04*/ 	.word	0x00018fc0


	//   ....[163]....
        /*0a08*/ 	.word	0x00019030


	//   ....[164]....
        /*0a0c*/ 	.word	0x000190a0


	//   ....[165]....
        /*0a10*/ 	.word	0x00019110


	//   ....[166]....
        /*0a14*/ 	.word	0x00019190


	//   ....[167]....
        /*0a18*/ 	.word	0x00019200


	//   ....[168]....
        /*0a1c*/ 	.word	0x000192a0


	//   ....[169]....
        /*0a20*/ 	.word	0x00019330


	//   ....[170]....
        /*0a24*/ 	.word	0x00019450


	//----- nvinfo : EIATTR_REG_RECONFIG
	.align		4
.L_149:
        /*0a28*/ 	.byte	0x01, 0x54
	.zero		2


	//----- nvinfo : EIATTR_SYSCALL_OFFSETS
	.align		4
        /*0a2c*/ 	.byte	0x04, 0x46
        /*0a2e*/ 	.short	(.L_151 - .L_150)


	//   ....[0]....
.L_150:
        /*0a30*/ 	.word	0x00001970


	//   ....[1]....
        /*0a34*/ 	.word	0x00001ac0


	//   ....[2]....
        /*0a38*/ 	.word	0x00005c90


	//   ....[3]....
        /*0a3c*/ 	.word	0x00006020


	//   ....[4]....
        /*0a40*/ 	.word	0x000126e0


	//   ....[5]....
        /*0a44*/ 	.word	0x00012830


	//   ....[6]....
        /*0a48*/ 	.word	0x00012930


	//   ....[7]....
        /*0a4c*/ 	.word	0x000131b0


	//----- nvinfo : EIATTR_MBARRIER_INSTR_OFFSETS
	.align		4
.L_151:
        /*0a50*/ 	.byte	0x04, 0x39
        /*0a52*/ 	.short	(.L_153 - .L_152)


	//   ....[0]....
.L_152:
        /*0a54*/ 	.word	0x000002b0
        /*0a58*/ 	.word	0x000000ff
        /*0a5c*/ 	.word	0x00030800
        /*0a60*/ 	.short	0x0100
        /*0a62*/ 	.byte	0x08
	.zero		1


	//   ....[1]....
        /*0a64*/ 	.word	0x000002c0
        /*0a68*/ 	.word	0x000000ff
        /*0a6c*/ 	.word	0x00030820
        /*0a70*/ 	.short	0x0100
        /*0a72*/ 	.byte	0x08
	.zero		1


	//   ....[2]....
        /*0a74*/ 	.word	0x000003b0
        /*0a78*/ 	.word	0x000000ff
        /*0a7c*/ 	.word	0x00030830
        /*0a80*/ 	.short	0x0100
        /*0a82*/ 	.byte	0x08
	.zero		1


	//   ....[3]....
        /*0a84*/ 	.word	0x000003c0
        /*0a88*/ 	.word	0x000000ff
        /*0a8c*/ 	.word	0x00030840
        /*0a90*/ 	.short	0x0100
        /*0a92*/ 	.byte	0x08
	.zero		1


	//   ....[4]....
        /*0a94*/ 	.word	0x000003d0
        /*0a98*/ 	.word	0x000000ff
        /*0a9c*/ 	.word	0x00030838
        /*0aa0*/ 	.short	0x0100
        /*0aa2*/ 	.byte	0x08
	.zero		1


	//   ....[5]....
        /*0aa4*/ 	.word	0x000003e0
        /*0aa8*/ 	.word	0x000000ff
        /*0aac*/ 	.word	0x00030848
        /*0ab0*/ 	.short	0x0100
        /*0ab2*/ 	.byte	0x08
	.zero		1


	//   ....[6]....
        /*0ab4*/ 	.word	0x00000510
        /*0ab8*/ 	.word	0x000000ff
        /*0abc*/ 	.word	0x00030850
        /*0ac0*/ 	.short	0x0100
        /*0ac2*/ 	.byte	0x08
	.zero		1


	//   ....[7]....
        /*0ac4*/ 	.word	0x00000520
        /*0ac8*/ 	.word	0x000000ff
        /*0acc*/ 	.word	0x00030860
        /*0ad0*/ 	.short	0x0100
        /*0ad2*/ 	.byte	0x08
	.zero		1


	//   ....[8]....
        /*0ad4*/ 	.word	0x00000530
        /*0ad8*/ 	.word	0x000000ff
        /*0adc*/ 	.word	0x00030858
        /*0ae0*/ 	.short	0x0100
        /*0ae2*/ 	.byte	0x08
	.zero		1


	//   ....[9]....
        /*0ae4*/ 	.word	0x00000540
        /*0ae8*/ 	.word	0x000000ff
        /*0aec*/ 	.word	0x00030868
        /*0af0*/ 	.short	0x0100
        /*0af2*/ 	.byte	0x08
	.zero		1


	//   ....[10]....
        /*0af4*/ 	.word	0x00000630
        /*0af8*/ 	.word	0x000000ff
        /*0afc*/ 	.word	0x00030870
        /*0b00*/ 	.short	0x0100
        /*0b02*/ 	.byte	0x06
	.zero		1


	//   ....[11]....
        /*0b04*/ 	.word	0x00000640
        /*0b08*/ 	.word	0x000000ff
        /*0b0c*/ 	.word	0x00030880
        /*0b10*/ 	.short	0x0100
        /*0b12*/ 	.byte	0x06
	.zero		1


	//   ....[12]....
        /*0b14*/ 	.word	0x00000650
        /*0b18*/ 	.word	0x000000ff
        /*0b1c*/ 	.word	0x00030878
        /*0b20*/ 	.short	0x0100
        /*0b22*/ 	.byte	0x06
	.zero		1


	//   ....[13]....
        /*0b24*/ 	.word	0x00000660
        /*0b28*/ 	.word	0x000000ff
        /*0b2c*/ 	.word	0x00030888
        /*0b30*/ 	.short	0x0100
        /*0b32*/ 	.byte	0x06
	.zero		1


	//   ....[14]....
        /*0b34*/ 	.word	0x00000790
        /*0b38*/ 	.word	0x000000ff
        /*0b3c*/ 	.word	0x00030890
        /*0b40*/ 	.short	0x0100
        /*0b42*/ 	.byte	0x08
	.zero		1


	//   ....[15]....
        /*0b44*/ 	.word	0x000007a0
        /*0b48*/ 	.word	0x000000ff
        /*0b4c*/ 	.word	0x000308a0
        /*0b50*/ 	.short	0x0100
        /*0b52*/ 	.byte	0x08
	.zero		1


	//   ....[16]....
        /*0b54*/ 	.word	0x000007b0
        /*0b58*/ 	.word	0x000000ff
        /*0b5c*/ 	.word	0x00030898
        /*0b60*/ 	.short	0x0100
        /*0b62*/ 	.byte	0x08
	.zero		1


	//   ....[17]....
        /*0b64*/ 	.word	0x000007c0
        /*0b68*/ 	.word	0x000000ff
        /*0b6c*/ 	.word	0x000308a8
        /*0b70*/ 	.short	0x0100
        /*0b72*/ 	.byte	0x08
	.zero		1


	//   ....[18]....
        /*0b74*/ 	.word	0x000008f0
        /*0b78*/ 	.word	0x000000ff
        /*0b7c*/ 	.word	0x000308b0
        /*0b80*/ 	.short	0x0100
        /*0b82*/ 	.byte	0x08
	.zero		1


	//   ....[19]....
        /*0b84*/ 	.word	0x00000900
        /*0b88*/ 	.word	0x000000ff
        /*0b8c*/ 	.word	0x000308c0
        /*0b90*/ 	.short	0x0100
        /*0b92*/ 	.byte	0x08
	.zero		1


	//   ....[20]....
        /*0b94*/ 	.word	0x00000910
        /*0b98*/ 	.word	0x000000ff
        /*0b9c*/ 	.word	0x000308b8
        /*0ba0*/ 	.short	0x0100
        /*0ba2*/ 	.byte	0x08
	.zero		1


	//   ....[21]....
        /*0ba4*/ 	.word	0x00000920
        /*0ba8*/ 	.word	0x000000ff
        /*0bac*/ 	.word	0x000308c8
        /*0bb0*/ 	.short	0x0100
        /*0bb2*/ 	.byte	0x08
	.zero		1


	//   ....[22]....
        /*0bb4*/ 	.word	0x00002d10
        /*0bb8*/ 	.word	0x00000051
        /*0bbc*/ 	.word	0x00030890
        /*0bc0*/ 	.short	0x010a
        /*0bc2*/ 	.byte	0x3f
	.zero		1


	//   ....[23]....
        /*0bc4*/ 	.word	0x00004070
        /*0bc8*/ 	.word	0x00000051
        /*0bcc*/ 	.word	0x00030890
        /*0bd0*/ 	.short	0x010a
        /*0bd2*/ 	.byte	0x3f
	.zero		1


	//   ....[24]....
        /*0bd4*/ 	.word	0x00005210
        /*0bd8*/ 	.word	0x00000051
        /*0bdc*/ 	.word	0x00030890
        /*0be0*/ 	.short	0x010a
        /*0be2*/ 	.byte	0x3f
	.zero		1


	//   ....[25]....
        /*0be4*/ 	.word	0x00005430
        /*0be8*/ 	.word	0x0000000c
        /*0bec*/ 	.word	0x00000000
        /*0bf0*/ 	.short	0x0101
        /*0bf2*/ 	.byte	0x3f
	.zero		1


	//   ....[26]....
        /*0bf4*/ 	.word	0x00005470
        /*0bf8*/ 	.word	0x00000051
        /*0bfc*/ 	.word	0x000308b0
        /*0c00*/ 	.short	0x010a
        /*0c02*/ 	.byte	0x3f
	.zero		1


	//   ....[27]....
        /*0c04*/ 	.word	0x00005830
        /*0c08*/ 	.word	0x00000051
        /*0c0c*/ 	.word	0x00000000
        /*0c10*/ 	.short	0x0101
        /*0c12*/ 	.byte	0x3f
	.zero		1


	//   ....[28]....
        /*0c14*/ 	.word	0x00005d30
        /*0c18*/ 	.word	0x00000002
        /*0c1c*/ 	.word	0x00030800
        /*0c20*/ 	.short	0x010a
        /*0c22*/ 	.byte	0x3f
	.zero		1


	//   ....[29]....
        /*0c24*/ 	.word	0x00005d80
        /*0c28*/ 	.word	0x00000002
        /*0c2c*/ 	.word	0x00030800
        /*0c30*/ 	.short	0x010a
        /*0c32*/ 	.byte	0x3f
	.zero		1


	//   ....[30]....
        /*0c34*/ 	.word	0x00006390
        /*0c38*/ 	.word	0x00000002
        /*0c3c*/ 	.word	0x00030800
        /*0c40*/ 	.short	0x010a
        /*0c42*/ 	.byte	0x3f
	.zero		1


	//   ....[31]....
        /*0c44*/ 	.word	0x00007350
        /*0c48*/ 	.word	0x00000002
        /*0c4c*/ 	.word	0x00030800
        /*0c50*/ 	.short	0x010a
        /*0c52*/ 	.byte	0x3f
	.zero		1


	//   ....[32]....
        /*0c54*/ 	.word	0x00008210
        /*0c58*/ 	.word	0x00000004
        /*0c5c*/ 	.word	0x00030830
        /*0c60*/ 	.short	0x010a
        /*0c62*/ 	.byte	0x3f
	.zero		1


	//   ....[33]....
        /*0c64*/ 	.word	0x000082f0
        /*0c68*/ 	.word	0x00000004
        /*0c6c*/ 	.word	0x00030830
        /*0c70*/ 	.short	0x010a
        /*0c72*/ 	.byte	0x3f
	.zero		1


	//   ....[34]....
        /*0c74*/ 	.word	0x00009ce0
        /*0c78*/ 	.word	0x00000004
        /*0c7c*/ 	.word	0x00000000
        /*0c80*/ 	.short	0x0101
        /*0c82*/ 	.byte	0x3f
	.zero		1


	//   ....[35]....
        /*0c84*/ 	.word	0x0000b1c0
        /*0c88*/ 	.word	0x00000000
        /*0c8c*/ 	.word	0x00030830
        /*0c90*/ 	.short	0x010a
        /*0c92*/ 	.byte	0x3f
	.zero		1


	//   ....[36]....
        /*0c94*/ 	.word	0x0000b210
        /*0c98*/ 	.word	0x00000000
        /*0c9c*/ 	.word	0x00030830
        /*0ca0*/ 	.short	0x010a
        /*0ca2*/ 	.byte	0x3f
	.zero		1


	//   ....[37]....
        /*0ca4*/ 	.word	0x0000b560
        /*0ca8*/ 	.word	0x00000003
        /*0cac*/ 	.word	0x00030850
        /*0cb0*/ 	.short	0x010a
        /*0cb2*/ 	.byte	0x3f
	.zero		1


	//   ....[38]....
        /*0cb4*/ 	.word	0x0000b5b0
        /*0cb8*/ 	.word	0x00000003
        /*0cbc*/ 	.word	0x00030850
        /*0cc0*/ 	.short	0x010a
        /*0cc2*/ 	.byte	0x3f
	.zero		1


	//   ....[39]....
        /*0cc4*/ 	.word	0x0000ccf0
        /*0cc8*/ 	.word	0x0000000e
        /*0ccc*/ 	.word	0x00000000
        /*0cd0*/ 	.short	0x0101
        /*0cd2*/ 	.byte	0x3f
	.zero		1


	//   ....[40]....
        /*0cd4*/ 	.word	0x0000cd00
        /*0cd8*/ 	.word	0x0000000d
        /*0cdc*/ 	.word	0x00000000
        /*0ce0*/ 	.short	0x0101
        /*0ce2*/ 	.byte	0x3f
	.zero		1


	//   ....[41]....
        /*0ce4*/ 	.word	0x0000df40
        /*0ce8*/ 	.word	0x0000000c
        /*0cec*/ 	.word	0x00030850
        /*0cf0*/ 	.short	0x010a
        /*0cf2*/ 	.byte	0x3f
	.zero		1


	//   ....[42]....
        /*0cf4*/ 	.word	0x0000dff0
        /*0cf8*/ 	.word	0x0000000c
        /*0cfc*/ 	.word	0x00030850
        /*0d00*/ 	.short	0x010a
        /*0d02*/ 	.byte	0x3f
	.zero		1


	//   ....[43]....
        /*0d04*/ 	.word	0x0000ea80
        /*0d08*/ 	.word	0x00000008
        /*0d0c*/ 	.word	0x00000000
        /*0d10*/ 	.short	0x0101
        /*0d12*/ 	.byte	0x3f
	.zero		1


	//   ....[44]....
        /*0d14*/ 	.word	0x0000fb70
        /*0d18*/ 	.word	0x00000000
        /*0d1c*/ 	.word	0x00000000
        /*0d20*/ 	.short	0x0101
        /*0d22*/ 	.byte	0x3f
	.zero		1


	//   ....[45]....
        /*0d24*/ 	.word	0x000118d0
        /*0d28*/ 	.word	0x00000016
        /*0d2c*/ 	.word	0x00030820
        /*0d30*/ 	.short	0x010a
        /*0d32*/ 	.byte	0x3f
	.zero		1


	//   ....[46]....
        /*0d34*/ 	.word	0x00011990
        /*0d38*/ 	.word	0x00000006
        /*0d3c*/ 	.word	0x000308a0
        /*0d40*/ 	.short	0x010a
        /*0d42*/ 	.byte	0x3f
	.zero		1


	//   ....[47]....
        /*0d44*/ 	.word	0x00011bc0
        /*0d48*/ 	.word	0x00000006
        /*0d4c*/ 	.word	0x000308c0
        /*0d50*/ 	.short	0x010a
        /*0d52*/ 	.byte	0x3f
	.zero		1


	//   ....[48]....
        /*0d54*/ 	.word	0x00011f40
        /*0d58*/ 	.word	0x00000005
        /*0d5c*/ 	.word	0x000308a0
        /*0d60*/ 	.short	0x010a
        /*0d62*/ 	.byte	0x3f
	.zero		1


	//   ....[49]....
        /*0d64*/ 	.word	0x00012160
        /*0d68*/ 	.word	0x00000005
        /*0d6c*/ 	.word	0x000308c0
        /*0d70*/ 	.short	0x010a
        /*0d72*/ 	.byte	0x3f
	.zero		1


	//   ....[50]....
        /*0d74*/ 	.word	0x00012cf0
        /*0d78*/ 	.word	0x00000000
        /*0d7c*/ 	.word	0x00030840
        /*0d80*/ 	.short	0x010a
        /*0d82*/ 	.byte	0x3f
	.zero		1


	//   ....[51]....
        /*0d84*/ 	.word	0x00013de0
        /*0d88*/ 	.word	0x00000016
        /*0d8c*/ 	.word	0x00030800
        /*0d90*/ 	.short	0x0107
        /*0d92*/ 	.byte	0x3f
	.zero		1


	//   ....[52]....
        /*0d94*/ 	.word	0x00013ee0
        /*0d98*/ 	.word	0x00000016
        /*0d9c*/ 	.word	0x00030800
        /*0da0*/ 	.short	0x0101
        /*0da2*/ 	.byte	0x3f
	.zero		1


	//   ....[53]....
        /*0da4*/ 	.word	0x00013f00
        /*0da8*/ 	.word	0x00000016
        /*0dac*/ 	.word	0x00030820
        /*0db0*/ 	.short	0x010a
        /*0db2*/ 	.byte	0x3f
	.zero		1


	//   ....[54]....
        /*0db4*/ 	.word	0x00014230
        /*0db8*/ 	.word	0x00000002
        /*0dbc*/ 	.word	0x00030840
        /*0dc0*/ 	.short	0x010a
        /*0dc2*/ 	.byte	0x3f
	.zero		1


	//   ....[55]....
        /*0dc4*/ 	.word	0x000144b0
        /*0dc8*/ 	.word	0x00000003
        /*0dcc*/ 	.word	0x00000060
        /*0dd0*/ 	.short	0x010a
        /*0dd2*/ 	.byte	0x3f
	.zero		1


	//   ....[56]....
        /*0dd4*/ 	.word	0x00014a10
        /*0dd8*/ 	.word	0x00000002
        /*0ddc*/ 	.word	0x00030840
        /*0de0*/ 	.short	0x010a
        /*0de2*/ 	.byte	0x3f
	.zero		1


	//   ....[57]....
        /*0de4*/ 	.word	0x00014c90
        /*0de8*/ 	.word	0x0000000a
        /*0dec*/ 	.word	0x00000060
        /*0df0*/ 	.short	0x010a
        /*0df2*/ 	.byte	0x3f
	.zero		1


	//   ....[58]....
        /*0df4*/ 	.word	0x00015120
        /*0df8*/ 	.word	0x00000002
        /*0dfc*/ 	.word	0x00030840
        /*0e00*/ 	.short	0x010a
        /*0e02*/ 	.byte	0x3f
	.zero		1


	//   ....[59]....
        /*0e04*/ 	.word	0x000153b0
        /*0e08*/ 	.word	0x00000007
        /*0e0c*/ 	.word	0x00000060
        /*0e10*/ 	.short	0x010a
        /*0e12*/ 	.byte	0x3f
	.zero		1


	//   ....[60]....
        /*0e14*/ 	.word	0x000157f0
        /*0e18*/ 	.word	0x00000003
        /*0e1c*/ 	.word	0x00030860
        /*0e20*/ 	.short	0x010a
        /*0e22*/ 	.byte	0x3f
	.zero		1


	//   ....[61]....
        /*0e24*/ 	.word	0x00016510
        /*0e28*/ 	.word	0x00000009
        /*0e2c*/ 	.word	0x00030820
        /*0e30*/ 	.short	0x010a
        /*0e32*/ 	.byte	0x3f
	.zero		1


	//   ....[62]....
        /*0e34*/ 	.word	0x000166a0
        /*0e38*/ 	.word	0x00000005
        /*0e3c*/ 	.word	0x00000000
        /*0e40*/ 	.short	0x010a
        /*0e42*/ 	.byte	0x3f
	.zero		1


	//   ....[63]....
        /*0e44*/ 	.word	0x00016710
        /*0e48*/ 	.word	0x00000003
        /*0e4c*/ 	.word	0x00000000
        /*0e50*/ 	.short	0x010a
        /*0e52*/ 	.byte	0x3f
	.zero		1


	//   ....[64]....
        /*0e54*/ 	.word	0x00016770
        /*0e58*/ 	.word	0x00000017
        /*0e5c*/ 	.word	0x00000000
        /*0e60*/ 	.short	0x010a
        /*0e62*/ 	.byte	0x3f
	.zero		1


	//   ....[65]....
        /*0e64*/ 	.word	0x000167a0
        /*0e68*/ 	.word	0x00000007
        /*0e6c*/ 	.word	0x00000000
        /*0e70*/ 	.short	0x010a
        /*0e72*/ 	.byte	0x3f
	.zero		1


	//   ....[66]....
        /*0e74*/ 	.word	0x00016800
        /*0e78*/ 	.word	0x00000051
        /*0e7c*/ 	.word	0x00030890
        /*0e80*/ 	.short	0x010a
        /*0e82*/ 	.byte	0x3f
	.zero		1


	//   ....[67]....
        /*0e84*/ 	.word	0x00016850
        /*0e88*/ 	.word	0x00000051
        /*0e8c*/ 	.word	0x00030890
        /*0e90*/ 	.short	0x010a
        /*0e92*/ 	.byte	0x3f
	.zero		1


	//   ....[68]....
        /*0e94*/ 	.word	0x000168a0
        /*0e98*/ 	.word	0x00000051
        /*0e9c*/ 	.word	0x00030890
        /*0ea0*/ 	.short	0x010a
        /*0ea2*/ 	.byte	0x3f
	.zero		1


	//   ....[69]....
        /*0ea4*/ 	.word	0x000168f0
        /*0ea8*/ 	.word	0x00000051
        /*0eac*/ 	.word	0x000308b0
        /*0eb0*/ 	.short	0x010a
        /*0eb2*/ 	.byte	0x3f
	.zero		1


	//   ....[70]....
        /*0eb4*/ 	.word	0x00016c00
        /*0eb8*/ 	.word	0x00000002
        /*0ebc*/ 	.word	0x00030800
        /*0ec0*/ 	.short	0x010a
        /*0ec2*/ 	.byte	0x3f
	.zero		1


	//   ....[71]....
        /*0ec4*/ 	.word	0x00016e10
        /*0ec8*/ 	.word	0x00000002
        /*0ecc*/ 	.word	0x00030800
        /*0ed0*/ 	.short	0x010a
        /*0ed2*/ 	.byte	0x3f
	.zero		1


	//   ....[72]....
        /*0ed4*/ 	.word	0x00016e60
        /*0ed8*/ 	.word	0x00000004
        /*0edc*/ 	.word	0x00030830
        /*0ee0*/ 	.short	0x010a
        /*0ee2*/ 	.byte	0x3f
	.zero		1


	//   ....[73]....
        /*0ee4*/ 	.word	0x00016eb0
        /*0ee8*/ 	.word	0x00000000
        /*0eec*/ 	.word	0x00030830
        /*0ef0*/ 	.short	0x010a
        /*0ef2*/ 	.byte	0x3f
	.zero		1


	//   ....[74]....
        /*0ef4*/ 	.word	0x00016f00
        /*0ef8*/ 	.word	0x00000003
        /*0efc*/ 	.word	0x00030850
        /*0f00*/ 	.short	0x010a
        /*0f02*/ 	.byte	0x3f
	.zero		1


	//   ....[75]....
        /*0f04*/ 	.word	0x00016f50
        /*0f08*/ 	.word	0x0000000c
        /*0f0c*/ 	.word	0x00030850
        /*0f10*/ 	.short	0x010a
        /*0f12*/ 	.byte	0x3f
	.zero		1


	//   ....[76]....
        /*0f14*/ 	.word	0x000174f0
        /*0f18*/ 	.word	0x00000016
        /*0f1c*/ 	.word	0x00030820
        /*0f20*/ 	.short	0x010a
        /*0f22*/ 	.byte	0x3f
	.zero		1


	//   ....[77]....
        /*0f24*/ 	.word	0x00017540
        /*0f28*/ 	.word	0x00000006
        /*0f2c*/ 	.word	0x000308a0
        /*0f30*/ 	.short	0x010a
        /*0f32*/ 	.byte	0x3f
	.zero		1


	//   ....[78]....
        /*0f34*/ 	.word	0x00017590
        /*0f38*/ 	.word	0x00000006
        /*0f3c*/ 	.word	0x000308c0
        /*0f40*/ 	.short	0x010a
        /*0f42*/ 	.byte	0x3f
	.zero		1


	//   ....[79]....
        /*0f44*/ 	.word	0x000175e0
        /*0f48*/ 	.word	0x00000005
        /*0f4c*/ 	.word	0x000308a0
        /*0f50*/ 	.short	0x010a
        /*0f52*/ 	.byte	0x3f
	.zero		1


	//   ....[80]....
        /*0f54*/ 	.word	0x00017630
        /*0f58*/ 	.word	0x00000005
        /*0f5c*/ 	.word	0x000308c0
        /*0f60*/ 	.short	0x010a
        /*0f62*/ 	.byte	0x3f
	.zero		1


	//   ....[81]....
        /*0f64*/ 	.word	0x000177d0
        /*0f68*/ 	.word	0x00000000
        /*0f6c*/ 	.word	0x00030840
        /*0f70*/ 	.short	0x010a
        /*0f72*/ 	.byte	0x3f
	.zero		1


	//   ....[82]....
        /*0f74*/ 	.word	0x000187c0
        /*0f78*/ 	.word	0x00000016
        /*0f7c*/ 	.word	0x00030820
        /*0f80*/ 	.short	0x010a
        /*0f82*/ 	.byte	0x3f
	.zero		1


	//   ....[83]....
        /*0f84*/ 	.word	0x00018810
        /*0f88*/ 	.word	0x00000002
        /*0f8c*/ 	.word	0x00030840
        /*0f90*/ 	.short	0x010a
        /*0f92*/ 	.byte	0x3f
	.zero		1


	//   ....[84]....
        /*0f94*/ 	.word	0x00018860
        /*0f98*/ 	.word	0x00000003
        /*0f9c*/ 	.word	0x00000060
        /*0fa0*/ 	.short	0x010a
        /*0fa2*/ 	.byte	0x3f
	.zero		1


	//   ....[85]....
        /*0fa4*/ 	.word	0x000188b0
        /*0fa8*/ 	.word	0x00000002
        /*0fac*/ 	.word	0x00030840
        /*0fb0*/ 	.short	0x010a
        /*0fb2*/ 	.byte	0x3f
	.zero		1


	//   ....[86]....
        /*0fb4*/ 	.word	0x00018900
        /*0fb8*/ 	.word	0x0000000a
        /*0fbc*/ 	.word	0x00000060
        /*0fc0*/ 	.short	0x010a
        /*0fc2*/ 	.byte	0x3f
	.zero		1


	//   ....[87]....
        /*0fc4*/ 	.word	0x00018950
        /*0fc8*/ 	.word	0x00000002
        /*0fcc*/ 	.word	0x00030840
        /*0fd0*/ 	.short	0x010a
        /*0fd2*/ 	.byte	0x3f
	.zero		1


	//   ....[88]....
        /*0fd4*/ 	.word	0x000189a0
        /*0fd8*/ 	.word	0x00000007
        /*0fdc*/ 	.word	0x00000060
        /*0fe0*/ 	.short	0x010a
        /*0fe2*/ 	.byte	0x3f
	.zero		1


	//   ....[89]....
        /*0fe4*/ 	.word	0x000189f0
        /*0fe8*/ 	.word	0x00000003
        /*0fec*/ 	.word	0x00030860
        /*0ff0*/ 	.short	0x010a
        /*0ff2*/ 	.byte	0x3f
	.zero		1


	//   ....[90]....
        /*0ff4*/ 	.word	0x00019370
        /*0ff8*/ 	.word	0x00000009
        /*0ffc*/ 	.word	0x00030820
        /*1000*/ 	.short	0x010a
        /*1002*/ 	.byte	0x3f
	.zero		1


	//   ....[91]....
        /*1004*/ 	.word	0x00019510
        /*1008*/ 	.word	0x00000005
        /*100c*/ 	.word	0x00000000
        /*1010*/ 	.short	0x010a
        /*1012*/ 	.byte	0x3f
	.zero		1


	//   ....[92]....
        /*1014*/ 	.word	0x00019560
        /*1018*/ 	.word	0x00000003
        /*101c*/ 	.word	0x00000000
        /*1020*/ 	.short	0x010a
        /*1022*/ 	.byte	0x3f
	.zero		1


	//   ....[93]....
        /*1024*/ 	.word	0x000195b0
        /*1028*/ 	.word	0x00000017
        /*102c*/ 	.word	0x00000000
        /*1030*/ 	.short	0x010a
        /*1032*/ 	.byte	0x3f
	.zero		1


	//----- nvinfo : EIATTR_NUM_MBARRIERS
	.align		4
.L_153:
        /*1034*/ 	.byte	0x03, 0x38
        /*1036*/ 	.short	0x0016


	//----- nvinfo : EIATTR_EXIT_INSTR_OFFSETS
	.align		4
        /*1038*/ 	.byte	0x04, 0x1c
        /*103a*/ 	.short	(.L_155 - .L_154)


	//   ....[0]....
.L_154:
        /*103c*/ 	.word	0x000167f0


	//----- nvinfo : EIATTR_MAX_THREADS
	.align		4
.L_155:
        /*1040*/ 	.byte	0x04, 0x05
        /*1042*/ 	.short	(.L_157 - .L_156)
.L_156:
        /*1044*/ 	.word	0x00000200
        /*1048*/ 	.word	0x00000001
        /*104c*/ 	.word	0x00000001


	//----- nvinfo : EIATTR_CRS_STACK_SIZE
	.align		4
.L_157:
        /*1050*/ 	.byte	0x04, 0x1e
        /*1052*/ 	.short	(.L_159 - .L_158)
.L_158:
        /*1054*/ 	.word	0x00000000


	//----- nvinfo : EIATTR_CBANK_PARAM_SIZE
	.align		4
.L_159:
        /*1058*/ 	.byte	0x03, 0x19
        /*105a*/ 	.short	0x0af0


	//----- nvinfo : EIATTR_PARAM_CBANK
	.align		4
        /*105c*/ 	.byte	0x04, 0x0a
        /*105e*/ 	.short	(.L_161 - .L_160)
	.align		4
.L_160:
        /*1060*/ 	.word	index@(.nv.constant0._ZN7cutlass13device_kernelIN5flash11enable_sm90INS1_16FlashAttnFwdSm90INS1_25CollectiveMainloopFwdSm90ILi2EN4cute5tupleIJNS5_1CILi1EEES8_S8_EEENS6_IJNS7_ILi192EEESA_NS7_ILi64EEEEEELi64ENS_10bfloat16_tEfNS_4arch4Sm90ELb0ELb0ELb0ELb1ELb0ELb1ELb0ELb0ELb1ELb1ELb0ELb0EEENS1_21CollectiveEpilogueFwdINS6_IJSA_SB_SA_EEES9_SD_SF_Li384ELb1ELb1ELb0ELb0EEENS1_36VarlenDynamicPersistentTileSchedulerILi192ELi192ELi384ELi128ELb0ELb1ELb1ELb0ELb1ELb1EEEEEEEEEvNT_6ParamsE)
        /*1064*/ 	.short	0x0210
        /*1066*/ 	.short	0x0af0


	//----- nvinfo : EIATTR_SW_WAR
	.align		4
.L_161:
        /*1068*/ 	.byte	0x04, 0x36
        /*106a*/ 	.short	(.L_163 - .L_162)
.L_162:
        /*106c*/ 	.word	0x00000008
.L_163:


//--------------------- .nv.info._ZN7cutlass13device_kernelIN5flash11enable_sm90INS1_16FlashAttnFwdSm90INS1_25CollectiveMainloopFwdSm90ILi2EN4cute5tupleIJNS5_1CILi1EEES8_S8_EEENS6_IJNS7_ILi192EEENS7_ILi128EEENS7_ILi64EEEEEELi64ENS_10bfloat16_tEfNS_4arch4Sm90ELb0ELb1ELb0ELb0ELb0ELb0ELb0ELb1ELb1ELb1ELb0ELb0EEENS1_21CollectiveEpilogueFwdINS6_IJSA_SC_SB_EEES9_SE_SG_Li384ELb0ELb1ELb0ELb0EEENS1_30DynamicPersistentTileSchedulerILi384ELi128ELb0ELb1ELb1EEEEEEEEEvNT_6ParamsE --------------------------
	.section	.nv.info._ZN7cutlass13device_kernelIN5flash11enable_sm90INS1_16FlashAttnFwdSm90INS1_25CollectiveMainloopFwdSm90ILi2EN4cute5tupleIJNS5_1CILi1EEES8_S8_EEENS6_IJNS7_ILi192EEENS7_ILi128EEENS7_ILi64EEEEEELi64ENS_10bfloat16_tEfNS_4arch4Sm90ELb0ELb1ELb0ELb0ELb0ELb0ELb0ELb1ELb1ELb1ELb0ELb0EEENS1_21CollectiveEpilogueFwdINS6_IJSA_SC_SB_EEES9_SE_SG_Li384ELb0ELb1ELb0ELb0EEENS1_30DynamicPersistentTileSchedulerILi384ELi128ELb0ELb1ELb1EEEEEEEEEvNT_6ParamsE,"",@"SHT_CUDA_INFO"
	.sectionflags	@""
	.align	4


	//----- nvinfo : EIATTR_CUDA_API_VERSION
	.align		4
        /*0000*/ 	.byte	0x04, 0x37
        /*0002*/ 	.short	(.L_165 - .L_164)
.L_164:
        /*0004*/ 	.word	0x00000082


	//----- nvinfo : EIATTR_KPARAM_INFO
	.align		4
.L_165:
        /*0008*/ 	.byte	0x04, 0x17
        /*000a*/ 	.short	(.L_167 - .L_166)
.L_166:
        /*000c*/ 	.word	0x00000000
        /*0010*/ 	.short	0x0000
        /*0012*/ 	.short	0x0070
        /*0014*/ 	.byte	0x00, 0xf0, 0x01, 0x2a


	//----- nvinfo : EIATTR_SPARSE_MMA_MASK
	.align		4
.L_167:
        /*0018*/ 	.byte	0x03, 0x50
        /*001a*/ 	.short	0x0000


	//----- nvinfo : EIATTR_MAXREG_COUNT
	.align		4
        /*001c*/ 	.byte	0x03, 0x1b
        /*001e*/ 	.short	0x0080


	//----- nvinfo : EIATTR_NUM_BARRIERS
	.align		4
        /*0020*/ 	.byte	0x02, 0x4c
        /*0022*/ 	.byte	0x10
	.zero		1


	//----- nvinfo : EIATTR_EXTERNS
	.align		4
        /*0024*/ 	.byte	0x04, 0x0f
        /*0026*/ 	.short	(.L_169 - .L_168)


	//   ....[0]....
	.align		4
.L_168:
        /*0028*/ 	.word	index@(__assertfail)


	//----- nvinfo : EIATTR_MERCURY_ISA_VERSION
	.align		4
.L_169:
        /*002c*/ 	.byte	0x03, 0x5f
        /*002e*/ 	.short	0x0101


	//----- nvinfo : EIATTR_INT_WARP_WIDE_INSTR_OFFSETS
	.align		4
        /*0030*/ 	.byte	0x04, 0x31
        /*0032*/ 	.short	(.L_171 - .L_170)


	//   ....[0]....
.L_170:
        /*0034*/ 	.word	0x00000120


	//   ....[1]....
        /*0038*/ 	.word	0x00000160


	//   ....[2]....
        /*003c*/ 	.word	0x000001d0


	//   ....[3]....
        /*0040*/ 	.word	0x0000ecf0


	//   ....[4]....
        /*0044*/ 	.word	0x0000ed80


	//   ....[5]....
        /*0048*/ 	.word	0x00011a20


	//   ....[6]....
        /*004c*/ 	.word	0x00011ab0


	//----- nvinfo : EIATTR_COOP_GROUP_MASK_REGIDS
	.align		4
.L_171:
        /*0050*/ 	.byte	0x04, 0x29
        /*0052*/ 	.short	(.L_173 - .L_172)


	//   ....[0]....
.L_172:
        /*0054*/ 	.word	0xffffffff


	//   ....[1]....
        /*0058*/ 	.word	0xffffffff


	//   ....[2]....
        /*005c*/ 	.word	0xffffffff


	//   ....[3]....
        /*0060*/ 	.word	0xffffffff


	//   ....[4]....
        /*0064*/ 	.word	0xffffffff


	//   ....[5]....
        /*0068*/ 	.word	0xffffffff


	//   ....[6]....
        /*006c*/ 	.word	0xffffffff


	//   ....[7]....
        /*0070*/ 	.word	0xffffffff


	//   ....[8]....
        /*0074*/ 	.word	0xffffffff


	//   ....[9]....
        /*0078*/ 	.word	0xffffffff


	//   ....[10]....
        /*007c*/ 	.word	0xffffffff


	//   ....[11]....
        /*0080*/ 	.word	0xffffffff


	//   ....[12]....
        /*0084*/ 	.word	0xffffffff


	//   ....[13]....
        /*0088*/ 	.word	0xffffffff


	//   ....[14]....
        /*008c*/ 	.word	0xffffffff


	//   ....[15]....
        /*0090*/ 	.word	0xffffffff


	//   ....[16]....
        /*0094*/ 	.word	0xffffffff


	//   ....[17]....
        /*0098*/ 	.word	0xffffffff


	//   ....[18]....
        /*009c*/ 	.word	0xffffffff


	//   ....[19]....
        /*00a0*/ 	.word	0xffffffff


	//   ....[20]....
        /*00a4*/ 	.word	0xffffffff


	//   ....[21]....
        /*00a8*/ 	.word	0xffffffff


	//   ....[22]....
        /*00ac*/ 	.word	0xffffffff


	//   ....[23]....
        /*00b0*/ 	.word	0xffffffff


	//   ....[24]....
        /*00b4*/ 	.word	0xffffffff


	//   ....[25]....
        /*00b8*/ 	.word	0xffffffff


	//   ....[26]....
        /*00bc*/ 	.word	0xffffffff


	//   ....[27]....
        /*00c0*/ 	.word	0xffffffff


	//   ....[28]....
        /*00c4*/ 	.word	0xffffffff


	//   ....[29]....
        /*00c8*/ 	.word	0xffffffff


	//   ....[30]....
        /*00cc*/ 	.word	0xffffffff


	//   ....[31]....
        /*00d0*/ 	.word	0xffffffff


	//   ....[32]....
        /*00d4*/ 	.word	0xffffffff


	//   ....[33]....
        /*00d8*/ 	.word	0xffffffff


	//   ....[34]....
        /*00dc*/ 	.word	0xffffffff


	//   ....[35]....
        /*00e0*/ 	.word	0xffffffff


	//   ....[36]....
        /*00e4*/ 	.word	0xffffffff


	//   ....[37]....
        /*00e8*/ 	.word	0xffffffff


	//   ....[38]....
        /*00ec*/ 	.word	0xffffffff


	//   ....[39]....
        /*00f0*/ 	.word	0xffffffff


	//   ....[40]....
        /*00f4*/ 	.word	0xffffffff


	//   ....[41]....
        /*00f8*/ 	.word	0xffffffff


	//   ....[42]....
        /*00fc*/ 	.word	0xffffffff


	//   ....[43]....
        /*0100*/ 	.word	0xffffffff


	//   ....[44]....
        /*0104*/ 	.word	0xffffffff


	//   ....[45]....
        /*0108*/ 	.word	0xffffffff


	//   ....[46]....
        /*010c*/ 	.word	0xffffffff


	//   ....[47]....
        /*0110*/ 	.word	0xffffffff


	//   ....[48]....
        /*0114*/ 	.word	0xffffffff


	//   ....[49]....
        /*0118*/ 	.word	0xffffffff


	//   ....[50]....
        /*011c*/ 	.word	0xffffffff


	//   ....[51]....
        /*0120*/ 	.word	0xffffffff


	//   ....[52]....
        /*0124*/ 	.word	0xffffffff


	//   ....[53]....
        /*0128*/ 	.word	0xffffffff


	//   ....[54]....
        /*012c*/ 	.word	0xffffffff


	//   ....[55]....
        /*0130*/ 	.word	0xffffffff


	//   ....[56]....
        /*0134*/ 	.word	0xffffffff


	//   ....[57]....
        /*0138*/ 	.word	0xffffffff


	//   ....[58]....
        /*013c*/ 	.word	0xffffffff


	//   ....[59]....
        /*0140*/ 	.word	0xffffffff


	//   ....[60]....
        /*0144*/ 	.word	0xffffffff


	//   ....[61]....
        /*0148*/ 	.word	0xffffffff


	//   ....[62]....
        /*014c*/ 	.word	0xffffffff


	//   ....[63]....
        /*0150*/ 	.word	0xffffffff


	//   ....[64]....
        /*0154*/ 	.word	0xffffffff


	//   ....[65]....
        /*0158*/ 	.word	0xffffffff


	//   ....[66]....
        /*015c*/ 	.word	0xffffffff


	//   ....[67]....
        /*0160*/ 	.word	0xffffffff


	//   ....[68]....
        /*0164*/ 	.word	0xffffffff


	//   ....[69]....
        /*0168*/ 	.word	0xffffffff


	//   ....[70]....
        /*016c*/ 	.word	0xffffffff


	//   ....[71]....
        /*0170*/ 	.word	0xffffffff


	//   ....[72]....
        /*0174*/ 	.word	0xffffffff


	//   ....[73]....
        /*0178*/ 	.word	0xffffffff


	//   ....[74]....
        /*017c*/ 	.word	0xffffffff


	//   ....[75]....
        /*0180*/ 	.word	0xffffffff


	//   ....[76]....
        /*0184*/ 	.word	0xffffffff


	//   ....[77]....
        /*0188*/ 	.word	0xffffffff


	//   ....[78]....
        /*018c*/ 	.word	0xffffffff


	//   ....[79]....
        /*0190*/ 	.word	0xffffffff


	//   ....[80]....
        /*0194*/ 	.word	0xffffffff


	//   ....[81]....
        /*0198*/ 	.word	0xffffffff


	//   ....[82]....
        /*019c*/ 	.word	0x0500000f


	//   ....[83]....
        /*01a0*/ 	.word	0x0500000f


	//   ....[84]....
        /*01a4*/ 	.word	0x0500000f


	//   ....[85]....
        /*01a8*/ 	.word	0x0500000f


	//   ....[86]....
        /*01ac*/ 	.word	0x0500000f


	//   ....[87]....
        /*01b0*/ 	.word	0x0500000f


	//   ....[88]....
        /*01b4*/ 	.word	0x0500000f


	//   ....[89]....
        /*01b8*/ 	.word	0x0500000f


	//   ....[90]....
        /*01bc*/ 	.word	0x0500000f


	//   ....[91]....
        /*01c0*/ 	.word	0x0500000f


	//   ....[92]....
        /*01c4*/ 	.word	0x0500000f


	//   ....[93]....
        /*01c8*/ 	.word	0x0500000f


	//   ....[94]....
        /*01cc*/ 	.word	0x0500000f


	//   ....[95]....
        /*01d0*/ 	.word	0x0500000f


	//   ....[96]....
        /*01d4*/ 	.word	0x0500000f


	//   ....[97]....
        /*01d8*/ 	.word	0x0500000f


	//   ....[98]....
        /*01dc*/ 	.word	0x0500000f


	//   ....[99]....
        /*01e0*/ 	.word	0x0500000f


	//   ....[100]....
        /*01e4*/ 	.word	0x0500000f


	//   ....[101]....
        /*01e8*/ 	.word	0x0500000f


	//   ....[102]....
        /*01ec*/ 	.word	0x0500000f


	//   ....[103]....
        /*01f0*/ 	.word	0x0500000f


	//   ....[104]....
        /*01f4*/ 	.word	0x0500000f


	//   ....[105]....
        /*01f8*/ 	.word	0x0500000f


	//   ....[106]....
        /*01fc*/ 	.word	0x0500000f


	//   ....[107]....
        /*0200*/ 	.word	0x0500000f


	//   ....[108]....
        /*0204*/ 	.word	0x0500000f


	//----- nvinfo : EIATTR_COOP_GROUP_INSTR_OFFSETS
	.align		4
.L_173:
        /*0208*/ 	.byte	0x04, 0x28
        /*020a*/ 	.short	(.L_175 - .L_174)


	//   ....[0]....
.L_174:
        /*020c*/ 	.word	0x00000060


	//   ....[1]....
        /*0210*/ 	.word	0x00000130


	//   ....[2]....
        /*0214*/ 	.word	0x00000180


	//   ....[3]....
        /*0218*/ 	.word	0x000003b0


	//   ....[4]....
        /*021c*/ 	.word	0x00000510


	//   ....[5]....
        /*0220*/ 	.word	0x00000630


	//   ....[6]....
        /*0224*/ 	.word	0x00000790


	//   ....[7]....
        /*0228*/ 	.word	0x000016c0


	//   ....[8]....
        /*022c*/ 	.word	0x00001d20


	//   ....[9]....
        /*0230*/ 	.word	0x00002b10


	//   ....[10]....
        /*0234*/ 	.word	0x000032a0


	//   ....[11]....
        /*0238*/ 	.word	0x000033b0


	//   ....[12]....
        /*023c*/ 	.word	0x00003ca0


	//   ....[13]....
        /*0240*/ 	.word	0x00003d00


	//   ....[14]....
        /*0244*/ 	.word	0x00005250


	//   ....[15]....
        /*0248*/ 	.word	0x00005490


	//   ....[16]....
        /*024c*/ 	.word	0x00006080


	//   ....[17]....
        /*0250*/ 	.word	0x00006180


	//   ....[18]....
        /*0254*/ 	.word	0x000069e0


	//   ....[19]....
        /*0258*/ 	.word	0x00006a60


	//   ....[20]....
        /*025c*/ 	.word	0x000081b0


	//   ....[21]....
        /*0260*/ 	.word	0x000081e0


	//   ....[22]....
        /*0264*/ 	.word	0x00008730


	//   ....[23]....
        /*0268*/ 	.word	0x000087b0


	//   ....[24]....
        /*026c*/ 	.word	0x00009d50


	//   ....[25]....
        /*0270*/ 	.word	0x0000a1c0


	//   ....[26]....
        /*0274*/ 	.word	0x0000ada0


	//   ....[27]....
        /*0278*/ 	.word	0x0000aea0


	//   ....[28]....
        /*027c*/ 	.word	0x0000b6d0


	//   ....[29]....
        /*0280*/ 	.word	0x0000b750


	//   ....[30]....
        /*0284*/ 	.word	0x0000c690


	//   ....[31]....
        /*0288*/ 	.word	0x0000c6d0


	//   ....[32]....
        /*028c*/ 	.word	0x0000c7c0


	//   ....[33]....
        /*0290*/ 	.word	0x0000c7d0


	//   ....[34]....
        /*0294*/ 	.word	0x0000d350


	//   ....[35]....
        /*0298*/ 	.word	0x0000d3b0


	//   ....[36]....
        /*029c*/ 	.word	0x0000d3e0


	//   ....[37]....
        /*02a0*/ 	.word	0x0000d460


	//   ....[38]....
        /*02a4*/ 	.word	0x0000d890


	//   ....[39]....
        /*02a8*/ 	.word	0x0000d8d0


	//   ....[40]....
        /*02ac*/ 	.word	0x0000d8f0


	//   ....[41]....
        /*02b0*/ 	.word	0x0000d920


	//   ....[42]....
        /*02b4*/ 	.word	0x0000d940


	//   ....[43]....
        /*02b8*/ 	.word	0x0000d950


	//   ....[44]....
        /*02bc*/ 	.word	0x0000d970


	//   ....[45]....
        /*02c0*/ 	.word	0x0000d990


	//   ....[46]....
        /*02c4*/ 	.word	0x0000e000


	//   ....[47]....
        /*02c8*/ 	.word	0x0000e040


	//   ....[48]....
        /*02cc*/ 	.word	0x0000e080


	//   ....[49]....
        /*02d0*/ 	.word	0x0000e0b0


	//   ....[50]....
        /*02d4*/ 	.word	0x0000e0d0


	//   ....[51]....
        /*02d8*/ 	.word	0x0000e0e0


	//   ....[52]....
        /*02dc*/ 	.word	0x0000e0f0


	//   ....[53]....
        /*02e0*/ 	.word	0x0000e110


	//   ....[54]....
        /*02e4*/ 	.word	0x0000e290


	//   ....[55]....
        /*02e8*/ 	.word	0x0000f2c0


	//   ....[56]....
        /*02ec*/ 	.word	0x0000fcd0


	//   ....[57]....
        /*02f0*/ 	.word	0x0000fce0


	//   ....[58]....
        /*02f4*/ 	.word	0x0000fcf0


	//   ....[59]....
        /*02f8*/ 	.word	0x0000fd20


	//   ....[60]....
        /*02fc*/ 	.word	0x0000fd80


	//   ....[61]....
        /*0300*/ 	.word	0x0000fdc0


	//   ....[62]....
        /*0304*/ 	.word	0x0000fe10


	//   ....[63]....
        /*0308*/ 	.word	0x0000fe70


	//   ....[64]....
        /*030c*/ 	.word	0x0000fe90


	//   ....[65]....
        /*0310*/ 	.word	0x0000feb0


	//   ....[66]....
        /*0314*/ 	.word	0x0000ff00


	//   ....[67]....
        /*0318*/ 	.word	0x0000ff60


	//   ....[68]....
        /*031c*/ 	.word	0x0000ff80


	//   ....[69]....
        /*0320*/ 	.word	0x0000ffa0


	//   ....[70]....
        /*0324*/ 	.word	0x00010000


	//   ....[71]....
        /*0328*/ 	.word	0x00010030


	//   ....[72]....
        /*032c*/ 	.word	0x00010070


	//   ....[73]....
        /*0330*/ 	.word	0x00010090


	//   ....[74]....
        /*0334*/ 	.word	0x000100b0


	//   ....[75]....
        /*0338*/ 	.word	0x00010130


	//   ....[76]....
        /*033c*/ 	.word	0x00010140


	//   ....[77]....
        /*0340*/ 	.word	0x00010160


	//   ....[78]....
        /*0344*/ 	.word	0x00010180


	//   ....[79]....
        /*0348*/ 	.word	0x000101f0


	//   ....[80]....
        /*034c*/ 	.word	0x00011e80


	//   ....[81]....
        /*0350*/ 	.word	0x00012050


	//   ....[82]....
        /*0354*/ 	.word	0x00012670


	//   ....[83]....
        /*0358*/ 	.word	0x000127f0


	//   ....[84]....
        /*035c*/ 	.word	0x00012850


	//   ....[85]....
        /*0360*/ 	.word	0x00012900


	//   ....[86]....
        /*0364*/ 	.word	0x000129a0


	//   ....[87]....
        /*0368*/ 	.word	0x00012a00


	//   ....[88]....
        /*036c*/ 	.word	0x00012af0


	//   ....[89]....
        /*0370*/ 	.word	0x00012b50


	//   ....[90]....
        /*0374*/ 	.word	0x00012c00


	//   ....[91]....
        /*0378*/ 	.word	0x00012c60


	//   ....[92]....
        /*037c*/ 	.word	0x00012d50


	//   ....[93]....
        /*0380*/ 	.word	0x00012db0


	//   ....[94]....
        /*0384*/ 	.word	0x00012e60


	//   ....[95]....
        /*0388*/ 	.word	0x00012ec0


	//   ....[96]....
        /*038c*/ 	.word	0x00012fa0


	//   ....[97]....
        /*0390*/ 	.word	0x00013000


	//   ....[98]....
        /*0394*/ 	.word	0x000130d0


	//   ....[99]....
        /*0398*/ 	.word	0x00013130


	//   ....[100]....
        /*039c*/ 	.word	0x00013200


	//   ....[101]....
        /*03a0*/ 	.word	0x00013260


	//   ....[102]....
        /*03a4*/ 	.word	0x00013310


	//   ....[103]....
        /*03a8*/ 	.word	0x00013370


	//   ....[104]....
        /*03ac*/ 	.word	0x00013420


	//   ....[105]....
        /*03b0*/ 	.word	0x000134a0


	//   ....[106]....
        /*03b4*/ 	.word	0x00013540


	//   ....[107]....
        /*03b8*/ 	.word	0x00013850


	//   ....[108]....
        /*03bc*/ 	.word	0x00013970


	//----- nvinfo : EIATTR_REG_RECONFIG
	.align		4
.L_175:
        /*03c0*/ 	.byte	0x01, 0x54
	.zero		2


	//----- nvinfo : EIATTR_SYSCALL_OFFSETS
	.align		4
        /*03c4*/ 	.byte	0x04, 0x46
        /*03c6*/ 	.short	(.L_177 - .L_176)


	//   ....[0]....
.L_176:
        /*03c8*/ 	.word	0x000018a0


	//   ....[1]....
        /*03cc*/ 	.word	0x0000eee0


	//   ....[2]....
        /*03d0*/ 	.word	0x0000f030


	//   ....[3]....
        /*03d4*/ 	.word	0x0000f120


	//   ....[4]....
        /*03d8*/ 	.word	0x0000f850


	//----- nvinfo : EIATTR_MBARRIER_INSTR_OFFSETS
	.align		4
.L_177:
        /*03dc*/ 	.byte	0x04, 0x39
        /*03de*/ 	.short	(.L_179 - .L_178)


	//   ....[0]....
.L_178:
        /*03e0*/ 	.word	0x00000260
        /*03e4*/ 	.word	0x000000ff
        /*03e8*/ 	.word	0x00016800
        /*03ec*/ 	.short	0x0100
        /*03ee*/ 	.byte	0x08
	.zero		1


	//   ....[1]....
        /*03f0*/ 	.word	0x00000270
        /*03f4*/ 	.word	0x000000ff
        /*03f8*/ 	.word	0x00016820
        /*03fc*/ 	.short	0x0100
        /*03fe*/ 	.byte	0x08
	.zero		1


	//   ....[2]....
        /*0400*/ 	.word	0x00000360
        /*0404*/ 	.word	0x000000ff
        /*0408*/ 	.word	0x00016830
        /*040c*/ 	.short	0x0100
        /*040e*/ 	.byte	0x08
	.zero		1


	//   ....[3]....
        /*0410*/ 	.word	0x00000370
        /*0414*/ 	.word	0x000000ff
        /*0418*/ 	.word	0x00016840
        /*041c*/ 	.short	0x0100
        /*041e*/ 	.byte	0x08
	.zero		1


	//   ....[4]....
        /*0420*/ 	.word	0x00000380
        /*0424*/ 	.word	0x000000ff
        /*0428*/ 	.word	0x00016838
        /*042c*/ 	.short	0x0100
        /*042e*/ 	.byte	0x08
	.zero		1


	//   ....[5]....
        /*0430*/ 	.word	0x00000390
        /*0434*/ 	.word	0x000000ff
        /*0438*/ 	.word	0x00016848
        /*043c*/ 	.short	0x0100
        /*043e*/ 	.byte	0x08
	.zero		1


	//   ....[6]....
        /*0440*/ 	.word	0x000004c0
        /*0444*/ 	.word	0x000000ff
        /*0448*/ 	.word	0x00016850
        /*044c*/ 	.short	0x0100
        /*044e*/ 	.byte	0x08
	.zero		1


	//   ....[7]....
        /*0450*/ 	.word	0x000004d0
        /*0454*/ 	.word	0x000000ff
        /*0458*/ 	.word	0x00016860
        /*045c*/ 	.short	0x0100
        /*045e*/ 	.byte	0x08
	.zero		1


	//   ....[8]....
        /*0460*/ 	.word	0x000004e0
        /*0464*/ 	.word	0x000000ff
        /*0468*/ 	.word	0x00016858
        /*046c*/ 	.short	0x0100
        /*046e*/ 	.byte	0x08
	.zero		1


	//   ....[9]....
        /*0470*/ 	.word	0x000004f0
        /*0474*/ 	.word	0x000000ff
        /*0478*/ 	.word	0x00016868
        /*047c*/ 	.short	0x0100
        /*047e*/ 	.byte	0x08
	.zero		1


	//   ....[10]....
        /*0480*/ 	.word	0x000005e0
        /*0484*/ 	.word	0x000000ff
        /*0488*/ 	.word	0x00016870
        /*048c*/ 	.short	0x0100
        /*048e*/ 	.byte	0x06
	.zero		1


	//   ....[11]....
        /*0490*/ 	.word	0x000005f0
        /*0494*/ 	.word	0x000000ff
        /*0498*/ 	.word	0x00016880
        /*049c*/ 	.short	0x0100
        /*049e*/ 	.byte	0x06
	.zero		1


	//   ....[12]....
        /*04a0*/ 	.word	0x00000600
        /*04a4*/ 	.word	0x000000ff
        /*04a8*/ 	.word	0x00016878
        /*04ac*/ 	.short	0x0100
        /*04ae*/ 	.byte	0x06
	.zero		1


	//   ....[13]....
        /*04b0*/ 	.word	0x00000610
        /*04b4*/ 	.word	0x000000ff
        /*04b8*/ 	.word	0x00016888
        /*04bc*/ 	.short	0x0100
        /*04be*/ 	.byte	0x06
	.zero		1


	//   ....[14]....
        /*04c0*/ 	.word	0x00000740
        /*04c4*/ 	.word	0x000000ff
        /*04c8*/ 	.word	0x00016890
        /*04cc*/ 	.short	0x0100
        /*04ce*/ 	.byte	0x08
	.zero		1


	//   ....[15]....
        /*04d0*/ 	.word	0x00000750
        /*04d4*/ 	.word	0x000000ff
        /*04d8*/ 	.word	0x000168a0
        /*04dc*/ 	.short	0x0100
        /*04de*/ 	.byte	0x08
	.zero		1


	//   ....[16]....
        /*04e0*/ 	.word	0x00000760
        /*04e4*/ 	.word	0x000000ff
        /*04e8*/ 	.word	0x00016898
        /*04ec*/ 	.short	0x0100
        /*04ee*/ 	.byte	0x08
	.zero		1


	//   ....[17]....
        /*04f0*/ 	.word	0x00000770
        /*04f4*/ 	.word	0x000000ff
        /*04f8*/ 	.word	0x000168a8
        /*04fc*/ 	.short	0x0100
        /*04fe*/ 	.byte	0x08
	.zero		1


	//   ....[18]....
        /*0500*/ 	.word	0x000008a0
        /*0504*/ 	.word	0x000000ff
        /*0508*/ 	.word	0x000168b0
        /*050c*/ 	.short	0x0100
        /*050e*/ 	.byte	0x08
	.zero		1


	//   ....[19]....
        /*0510*/ 	.word	0x000008b0
        /*0514*/ 	.word	0x000000ff
        /*0518*/ 	.word	0x000168c0
        /*051c*/ 	.short	0x0100
        /*051e*/ 	.byte	0x08
	.zero		1


	//   ....[20]....
        /*0520*/ 	.word	0x000008c0
        /*0524*/ 	.word	0x000000ff
        /*0528*/ 	.word	0x000168b8
        /*052c*/ 	.short	0x0100
        /*052e*/ 	.byte	0x08
	.zero		1


	//   ....[21]....
        /*0530*/ 	.word	0x000008d0
        /*0534*/ 	.word	0x000000ff
        /*0538*/ 	.word	0x000168c8
        /*053c*/ 	.short	0x0100
        /*053e*/ 	.byte	0x08
	.zero		1


	//   ....[22]....
        /*0540*/ 	.word	0x00001920
        /*0544*/ 	.word	0x000000ff
        /*0548*/ 	.word	0x00016800
        /*054c*/ 	.short	0x010a
        /*054e*/ 	.byte	0x2d
	.zero		1


	//   ....[23]....
        /*0550*/ 	.word	0x000019a0
        /*0554*/ 	.word	0x00000005
        /*0558*/ 	.word	0x00016830
        /*055c*/ 	.short	0x010a
        /*055e*/ 	.byte	0x3f
	.zero		1


	//   ....[24]....
        /*0560*/ 	.word	0x00001a00
        /*0564*/ 	.word	0x00000005
        /*0568*/ 	.word	0x00016830
        /*056c*/ 	.short	0x010a
        /*056e*/ 	.byte	0x3f
	.zero		1


	//   ....[25]....
        /*0570*/ 	.word	0x00001dc0
        /*0574*/ 	.word	0x00000000
        /*0578*/ 	.word	0x00000000
        /*057c*/ 	.short	0x0101
        /*057e*/ 	.byte	0x3f
	.zero		1


	//   ....[26]....
        /*0580*/ 	.word	0x00004bd0
        /*0584*/ 	.word	0x000000ff
        /*0588*/ 	.word	0x00016830
        /*058c*/ 	.short	0x010a
        /*058e*/ 	.byte	0x06
	.zero		1


	//   ....[27]....
        /*0590*/ 	.word	0x00004c10
        /*0594*/ 	.word	0x000000ff
        /*0598*/ 	.word	0x00016830
        /*059c*/ 	.short	0x010a
        /*059e*/ 	.byte	0x06
	.zero		1


	//   ....[28]....
        /*05a0*/ 	.word	0x00004df0
        /*05a4*/ 	.word	0x000000ff
        /*05a8*/ 	.word	0x00016850
        /*05ac*/ 	.short	0x010a
        /*05ae*/ 	.byte	0x06
	.zero		1


	//   ....[29]....
        /*05b0*/ 	.word	0x00004e30
        /*05b4*/ 	.word	0x000000ff
        /*05b8*/ 	.word	0x00016850
        /*05bc*/ 	.short	0x010a
        /*05be*/ 	.byte	0x06
	.zero		1


	//   ....[30]....
        /*05c0*/ 	.word	0x000052c0
        /*05c4*/ 	.word	0x0000000a
        /*05c8*/ 	.word	0x00000000
        /*05cc*/ 	.short	0x0101
        /*05ce*/ 	.byte	0x3f
	.zero		1


	//   ....[31]....
        /*05d0*/ 	.word	0x00007000
        /*05d4*/ 	.word	0x0000001f
        /*05d8*/ 	.word	0x00000000
        /*05dc*/ 	.short	0x0101
        /*05de*/ 	.byte	0x3f
	.zero		1


	//   ....[32]....
        /*05e0*/ 	.word	0x00007c20
        /*05e4*/ 	.word	0x000000ff
        /*05e8*/ 	.word	0x00016830
        /*05ec*/ 	.short	0x010a
        /*05ee*/ 	.byte	0x06
	.zero		1


	//   ....[33]....
        /*05f0*/ 	.word	0x00007c60
        /*05f4*/ 	.word	0x000000ff
        /*05f8*/ 	.word	0x00016830
        /*05fc*/ 	.short	0x010a
        /*05fe*/ 	.byte	0x06
	.zero		1


	//   ....[34]....
        /*0600*/ 	.word	0x00007e40
        /*0604*/ 	.word	0x000000ff
        /*0608*/ 	.word	0x00016850
        /*060c*/ 	.short	0x010a
        /*060e*/ 	.byte	0x06
	.zero		1


	//   ....[35]....
        /*0610*/ 	.word	0x00007e80
        /*0614*/ 	.word	0x000000ff
        /*0618*/ 	.word	0x00016850
        /*061c*/ 	.short	0x010a
        /*061e*/ 	.byte	0x06
	.zero		1


	//   ....[36]....
        /*0620*/ 	.word	0x00009140
        /*0624*/ 	.word	0x0000001b
        /*0628*/ 	.word	0x00000000
        /*062c*/ 	.short	0x0101
        /*062e*/ 	.byte	0x3f
	.zero		1


	//   ....[37]....
        /*0630*/ 	.word	0x000092f0
        /*0634*/ 	.word	0x0000001f
        /*0638*/ 	.word	0x00000000
        /*063c*/ 	.short	0x0101
        /*063e*/ 	.byte	0x3f
	.zero		1


	//   ....[38]....
        /*0640*/ 	.word	0x00009940
        /*0644*/ 	.word	0x000000ff
        /*0648*/ 	.word	0x00016830
        /*064c*/ 	.short	0x010a
        /*064e*/ 	.byte	0x06
	.zero		1


	//   ....[39]....
        /*0650*/ 	.word	0x00009980
        /*0654*/ 	.word	0x000000ff
        /*0658*/ 	.word	0x00016830
        /*065c*/ 	.short	0x010a
        /*065e*/ 	.byte	0x06
	.zero		1


	//   ....[40]....
        /*0660*/ 	.word	0x00009b60
        /*0664*/ 	.word	0x000000ff
        /*0668*/ 	.word	0x00016850
        /*066c*/ 	.short	0x010a
        /*066e*/ 	.byte	0x06
	.zero		1


	//   ....[41]....
        /*0670*/ 	.word	0x00009ba0
        /*0674*/ 	.word	0x000000ff
        /*0678*/ 	.word	0x00016850
        /*067c*/ 	.short	0x010a
        /*067e*/ 	.byte	0x06
	.zero		1


	//   ....[42]....
        /*0680*/ 	.word	0x0000a000
        /*0684*/ 	.word	0x0000000a
        /*0688*/ 	.word	0x00000000
        /*068c*/ 	.short	0x0101
        /*068e*/ 	.byte	0x3f
	.zero		1


	//   ....[43]....
        /*0690*/ 	.word	0x0000bc30
        /*0694*/ 	.word	0x0000001f
        /*0698*/ 	.word	0x00000000
        /*069c*/ 	.short	0x0101
        /*069e*/ 	.byte	0x3f
	.zero		1


	//   ....[44]....
        /*06a0*/ 	.word	0x0000c600
        /*06a4*/ 	.word	0x000000ff
        /*06a8*/ 	.word	0x00016850
        /*06ac*/ 	.short	0x010a
        /*06ae*/ 	.byte	0x05
	.zero		1


	//   ....[45]....
        /*06b0*/ 	.word	0x0000c640
        /*06b4*/ 	.word	0x000000ff
        /*06b8*/ 	.word	0x00016850
        /*06bc*/ 	.short	0x010a
        /*06be*/ 	.byte	0x05
	.zero		1


	//   ....[46]....
        /*06c0*/ 	.word	0x0000cb60
        /*06c4*/ 	.word	0x00000006
        /*06c8*/ 	.word	0x00000000
        /*06cc*/ 	.short	0x0101
        /*06ce*/ 	.byte	0x3f
	.zero		1


	//   ....[47]....
        /*06d0*/ 	.word	0x0000d7c0
        /*06d4*/ 	.word	0x00000000
        /*06d8*/ 	.word	0x00000000
        /*06dc*/ 	.short	0x0101
        /*06de*/ 	.byte	0x3f
	.zero		1


	//   ....[48]....
        /*06e0*/ 	.word	0x0000f4f0
        /*06e4*/ 	.word	0x00000003
        /*06e8*/ 	.word	0x00016840
        /*06ec*/ 	.short	0x010a
        /*06ee*/ 	.byte	0x3f
	.zero		1


	//   ....[49]....
        /*06f0*/ 	.word	0x000102c0
        /*06f4*/ 	.word	0x00000011
        /*06f8*/ 	.word	0x00016800
        /*06fc*/ 	.short	0x0107
        /*06fe*/ 	.byte	0x3f
	.zero		1


	//   ....[50]....
        /*0700*/ 	.word	0x00010390
        /*0704*/ 	.word	0x00000011
        /*0708*/ 	.word	0x00016800
        /*070c*/ 	.short	0x0101
        /*070e*/ 	.byte	0x3f
	.zero		1


	//   ....[51]....
        /*0710*/ 	.word	0x000103b0
        /*0714*/ 	.word	0x00000011
        /*0718*/ 	.word	0x00016820
        /*071c*/ 	.short	0x010a
        /*071e*/ 	.byte	0x3f
	.zero		1


	//   ....[52]....
        /*0720*/ 	.word	0x000106d0
        /*0724*/ 	.word	0x00000003
        /*0728*/ 	.word	0x00016840
        /*072c*/ 	.short	0x010a
        /*072e*/ 	.byte	0x3f
	.zero		1


	//   ....[53]....
        /*0730*/ 	.word	0x00010900
        /*0734*/ 	.word	0x00000002
        /*0738*/ 	.word	0x00000060
        /*073c*/ 	.short	0x010a
        /*073e*/ 	.byte	0x3f
	.zero		1


	//   ....[54]....
        /*0740*/ 	.word	0x00010e50
        /*0744*/ 	.word	0x00000003
        /*0748*/ 	.word	0x00016840
        /*074c*/ 	.short	0x010a
        /*074e*/ 	.byte	0x3f
	.zero		1


	//   ....[55]....
        /*0750*/ 	.word	0x00011080
        /*0754*/ 	.word	0x00000005
        /*0758*/ 	.word	0x00000060
        /*075c*/ 	.short	0x010a
        /*075e*/ 	.byte	0x3f
	.zero		1


	//   ....[56]....
        /*0760*/ 	.word	0x00011500
        /*0764*/ 	.word	0x00000002
        /*0768*/ 	.word	0x00016840
        /*076c*/ 	.short	0x010a
        /*076e*/ 	.byte	0x3f
	.zero		1


	//   ....[57]....
        /*0770*/ 	.word	0x00011740
        /*0774*/ 	.word	0x00000005
        /*0778*/ 	.word	0x00000060
        /*077c*/ 	.short	0x010a
        /*077e*/ 	.byte	0x3f
	.zero		1


	//   ....[58]....
        /*0780*/ 	.word	0x00011b50
        /*0784*/ 	.word	0x00000003
        /*0788*/ 	.word	0x00016860
        /*078c*/ 	.short	0x010a
        /*078e*/ 	.byte	0x3f
	.zero		1


	//   ....[59]....
        /*0790*/ 	.word	0x00011fd0
        /*0794*/ 	.word	0x00000009
        /*0798*/ 	.word	0x00016820
        /*079c*/ 	.short	0x010a
        /*079e*/ 	.byte	0x3f
	.zero		1


	//   ....[60]....
        /*07a0*/ 	.word	0x00012170
        /*07a4*/ 	.word	0x00000007
        /*07a8*/ 	.word	0x00000000
        /*07ac*/ 	.short	0x010a
        /*07ae*/ 	.byte	0x3f
	.zero		1


	//   ....[61]....
        /*07b0*/ 	.word	0x000121e0
        /*07b4*/ 	.word	0x00000003
        /*07b8*/ 	.word	0x00000000
        /*07bc*/ 	.short	0x010a
        /*07be*/ 	.byte	0x3f
	.zero		1


	//   ....[62]....
        /*07c0*/ 	.word	0x00012240
        /*07c4*/ 	.word	0x00000005
        /*07c8*/ 	.word	0x00000000
        /*07cc*/ 	.short	0x010a
        /*07ce*/ 	.byte	0x3f
	.zero		1


	//   ....[63]....
        /*07d0*/ 	.word	0x00012270
        /*07d4*/ 	.word	0x00000003
        /*07d8*/ 	.word	0x00000000
        /*07dc*/ 	.short	0x010a
        /*07de*/ 	.byte	0x3f
	.zero		1


	//   ....[64]....
        /*07e0*/ 	.word	0x000122e0
        /*07e4*/ 	.word	0x00000003
        /*07e8*/ 	.word	0x00016800
        /*07ec*/ 	.short	0x010a
        /*07ee*/ 	.byte	0x3f
	.zero		1


	//   ....[65]....
        /*07f0*/ 	.word	0x00012330
        /*07f4*/ 	.word	0x00000005
        /*07f8*/ 	.word	0x00016830
        /*07fc*/ 	.short	0x010a
        /*07fe*/ 	.byte	0x3f
	.zero		1


	//   ....[66]....
        /*0800*/ 	.word	0x00012390
        /*0804*/ 	.word	0x00000007
        /*0808*/ 	.word	0x00016830
        /*080c*/ 	.short	0x010a
        /*080e*/ 	.byte	0x3f
	.zero		1


	//   ....[67]....
        /*0810*/ 	.word	0x000123f0
        /*0814*/ 	.word	0x00000007
        /*0818*/ 	.word	0x00016850
        /*081c*/ 	.short	0x010a
        /*081e*/ 	.byte	0x3f
	.zero		1


	//   ....[68]....
        /*0820*/ 	.word	0x00012450
        /*0824*/ 	.word	0x0000000b
        /*0828*/ 	.word	0x00016830
        /*082c*/ 	.short	0x010a
        /*082e*/ 	.byte	0x3f
	.zero		1


	//   ....[69]....
        /*0830*/ 	.word	0x000124b0
        /*0834*/ 	.word	0x0000000b
        /*0838*/ 	.word	0x00016850
        /*083c*/ 	.short	0x010a
        /*083e*/ 	.byte	0x3f
	.zero		1


	//   ....[70]....
        /*0840*/ 	.word	0x00012510
        /*0844*/ 	.word	0x00000009
        /*0848*/ 	.word	0x00016830
        /*084c*/ 	.short	0x010a
        /*084e*/ 	.byte	0x3f
	.zero		1


	//   ....[71]....
        /*0850*/ 	.word	0x00012570
        /*0854*/ 	.word	0x00000009
        /*0858*/ 	.word	0x00016850
        /*085c*/ 	.short	0x010a
        /*085e*/ 	.byte	0x3f
	.zero		1


	//   ....[72]....
        /*0860*/ 	.word	0x000125d0
        /*0864*/ 	.word	0x00000006
        /*0868*/ 	.word	0x00016850
        /*086c*/ 	.short	0x010a
        /*086e*/ 	.byte	0x3f
	.zero		1


	//   ....[73]....
        /*0870*/ 	.word	0x00012720
        /*0874*/ 	.word	0x00000003
        /*0878*/ 	.word	0x00016840
        /*087c*/ 	.short	0x010a
        /*087e*/ 	.byte	0x3f
	.zero		1


	//   ....[74]....
        /*0880*/ 	.word	0x00013570
        /*0884*/ 	.word	0x00000011
        /*0888*/ 	.word	0x00016820
        /*088c*/ 	.short	0x010a
        /*088e*/ 	.byte	0x3f
	.zero		1


	//   ....[75]....
        /*0890*/ 	.word	0x000135c0
        /*0894*/ 	.word	0x00000003
        /*0898*/ 	.word	0x00016840
        /*089c*/ 	.short	0x010a
        /*089e*/ 	.byte	0x3f
	.zero		1


	//   ....[76]....
        /*08a0*/ 	.word	0x00013610
        /*08a4*/ 	.word	0x00000002
        /*08a8*/ 	.word	0x00000060
        /*08ac*/ 	.short	0x010a
        /*08ae*/ 	.byte	0x3f
	.zero		1


	//   ....[77]....
        /*08b0*/ 	.word	0x00013660
        /*08b4*/ 	.word	0x00000003
        /*08b8*/ 	.word	0x00016840
        /*08bc*/ 	.short	0x010a
        /*08be*/ 	.byte	0x3f
	.zero		1


	//   ....[78]....
        /*08c0*/ 	.word	0x000136b0
        /*08c4*/ 	.word	0x00000005
        /*08c8*/ 	.word	0x00000060
        /*08cc*/ 	.short	0x010a
        /*08ce*/ 	.byte	0x3f
	.zero		1


	//   ....[79]....
        /*08d0*/ 	.word	0x00013700
        /*08d4*/ 	.word	0x00000002
        /*08d8*/ 	.word	0x00016840
        /*08dc*/ 	.short	0x010a
        /*08de*/ 	.byte	0x3f
	.zero		1


	//   ....[80]....
        /*08e0*/ 	.word	0x00013750
        /*08e4*/ 	.word	0x00000005
        /*08e8*/ 	.word	0x00000060
        /*08ec*/ 	.short	0x010a
        /*08ee*/ 	.byte	0x3f
	.zero		1


	//   ....[81]....
        /*08f0*/ 	.word	0x000137a0
        /*08f4*/ 	.word	0x00000003
        /*08f8*/ 	.word	0x00016860
        /*08fc*/ 	.short	0x010a
        /*08fe*/ 	.byte	0x3f
	.zero		1


	//   ....[82]....
        /*0900*/ 	.word	0x00013890
        /*0904*/ 	.word	0x00000009
        /*0908*/ 	.word	0x00016820
        /*090c*/ 	.short	0x010a
        /*090e*/ 	.byte	0x3f
	.zero		1


	//   ....[83]....
        /*0910*/ 	.word	0x00013a30
        /*0914*/ 	.word	0x00000007
        /*0918*/ 	.word	0x00000000
        /*091c*/ 	.short	0x010a
        /*091e*/ 	.byte	0x3f
	.zero		1


	//   ....[84]....
        /*0920*/ 	.word	0x00013a80
        /*0924*/ 	.word	0x00000003
        /*0928*/ 	.word	0x00000000
        /*092c*/ 	.short	0x010a
        /*092e*/ 	.byte	0x3f
	.zero		1


	//   ....[85]....
        /*0930*/ 	.word	0x00013ad0
        /*0934*/ 	.word	0x00000005
        /*0938*/ 	.word	0x00000000
        /*093c*/ 	.short	0x010a
        /*093e*/ 	.byte	0x3f
	.zero		1


	//----- nvinfo : EIATTR_NUM_MBARRIERS
	.align		4
.L_179:
        /*0940*/ 	.byte	0x03, 0x38
        /*0942*/ 	.short	0x0016


	//----- nvinfo : EIATTR_EXIT_INSTR_OFFSETS
	.align		4
        /*0944*/ 	.byte	0x04, 0x1c
        /*0946*/ 	.short	(.L_181 - .L_180)


	//   ....[0]....
.L_180:
        /*0948*/ 	.word	0x00000a30


	//   ....[1]....
        /*094c*/ 	.word	0x0000e220


	//   ....[2]....
        /*0950*/ 	.word	0x000122c0


	//----- nvinfo : EIATTR_MAX_THREADS
	.align		4
.L_181:
        /*0954*/ 	.byte	0x04, 0x05
        /*0956*/ 	.short	(.L_183 - .L_182)
.L_182:
        /*0958*/ 	.word	0x00000200
        /*095c*/ 	.word	0x00000001
        /*0960*/ 	.word	0x00000001


	//----- nvinfo : EIATTR_CRS_STACK_SIZE
	.align		4
.L_183:
        /*0964*/ 	.byte	0x04, 0x1e
        /*0966*/ 	.short	(.L_185 - .L_184)
.L_184:
        /*0968*/ 	.word	0x00000000


	//----- nvinfo : EIATTR_CBANK_PARAM_SIZE
	.align		4
.L_185:
        /*096c*/ 	.byte	0x03, 0x19
        /*096e*/ 	.short	0x0af0


	//----- nvinfo : EIATTR_PARAM_CBANK
	.align		4
        /*0970*/ 	.byte	0x04, 0x0a
        /*0972*/ 	.short	(.L_187 - .L_186)
	.align		4
.L_186:
        /*0974*/ 	.word	index@(.nv.constant0._ZN7cutlass13device_kernelIN5flash11enable_sm90INS1_16FlashAttnFwdSm90INS1_25CollectiveMainloopFwdSm90ILi2EN4cute5tupleIJNS5_1CILi1EEES8_S8_EEENS6_IJNS7_ILi192EEENS7_ILi128EEENS7_ILi64EEEEEELi64ENS_10bfloat16_tEfNS_4arch4Sm90ELb0ELb1ELb0ELb0ELb0ELb0ELb0ELb1ELb1ELb1ELb0ELb0EEENS1_21CollectiveEpilogueFwdINS6_IJSA_SC_SB_EEES9_SE_SG_Li384ELb0ELb1ELb0ELb0EEENS1_30DynamicPersistentTileSchedulerILi384ELi128ELb0ELb1ELb1EEEEEEEEEvNT_6ParamsE)
        /*0978*/ 	.short	0x0210
        /*097a*/ 	.short	0x0af0


	//----- nvinfo : EIATTR_SW_WAR
	.align		4
.L_187:
        /*097c*/ 	.byte	0x04, 0x36
        /*097e*/ 	.short	(.L_189 - .L_188)
.L_188:
        /*0980*/ 	.word	0x00000008
.L_189:


//--------------------- .nv.info._ZN7cutlass13device_kernelIN5flash11enable_sm90INS1_16FlashAttnFwdSm90INS1_25CollectiveMainloopFwdSm90ILi2EN4cute5tupleIJNS5_1CILi1EEES8_S8_EEENS6_IJNS7_ILi192EEENS7_ILi128EEENS7_ILi64EEEEEELi64ENS_10bfloat16_tEfNS_4arch4Sm90ELb0ELb1ELb0ELb1ELb0ELb0ELb0ELb1ELb1ELb1ELb0ELb0EEENS1_21CollectiveEpilogueFwdINS6_IJSA_SC_SB_EEES9_SE_SG_Li384ELb1ELb1ELb0ELb0EEENS1_36VarlenDynamicPersistentTileSchedulerILi192ELi128ELi384ELi128ELb0ELb1ELb1ELb1ELb0ELb1EEEEEEEEEvNT_6ParamsE --------------------------
	.section	.nv.info._ZN7cutlass13device_kernelIN5flash11enable_sm90INS1_16FlashAttnFwdSm90INS1_25CollectiveMainloopFwdSm90ILi2EN4cute5tupleIJNS5_1CILi1EEES8_S8_EEENS6_IJNS7_ILi192EEENS7_ILi128EEENS7_ILi64EEEEEELi64ENS_10bfloat16_tEfNS_4arch4Sm90ELb0ELb1ELb0ELb1ELb0ELb0ELb0ELb1ELb1ELb1ELb0ELb0EEENS1_21CollectiveEpilogueFwdINS6_IJSA_SC_SB_EEES9_SE_SG_Li384ELb1ELb1ELb0ELb0EEENS1_36VarlenDynamicPersistentTileSchedulerILi192ELi128ELi384ELi128ELb0ELb1ELb1ELb1ELb0ELb1EEEEEEEEEvNT_6ParamsE,"",@"SHT_CUDA_INFO"
	.sectionflags	@""
	.align	4


	//----- nvinfo : EIATTR_CUDA_API_VERSION
	.align		4
        /*0000*/ 	.byte	0x04, 0x37
        /*0002*/ 	.short	(.L_191 - .L_190)
.L_190:
        /*0004*/ 	.word	0x00000082


	//----- nvinfo : EIATTR_KPARAM_INFO
	.align		4
.L_191:
        /*0008*/ 	.byte	0x04, 0x17
        /*000a*/ 	.short	(.L_193 - .L_192)
.L_192:
        /*000c*/ 	.word	0x00000000
        /*0010*/ 	.short	0x0000
        /*0012*/ 	.short	0x0070
        /*0014*/ 	.byte	0x00, 0xf0, 0x01, 0x2a


	//----- nvinfo : EIATTR_SPARSE_MMA_MASK
	.align		4
.L_193:
        /*0018*/ 	.byte	0x03, 0x50
        /*001a*/ 	.short	0x0000


	//----- nvinfo : EIATTR_MAXREG_COUNT
	.align		4
        /*001c*/ 	.byte	0x03, 0x1b
        /*001e*/ 	.short	0x0080


	//----- nvinfo : EIATTR_NUM_BARRIERS
	.align		4
        /*0020*/ 	.byte	0x02, 0x4c
        /*0022*/ 	.byte	0x10
	.zero		1


	//----- nvinfo : EIATTR_EXTERNS
	.align		4
        /*0024*/ 	.byte	0x04, 0x0f
        /*0026*/ 	.short	(.L_195 - .L_194)


	//   ....[0]....
	.align		4
.L_194:
        /*0028*/ 	.word	index@(__assertfail)


	//----- nvinfo : EIATTR_ANNOTATIONS
	.align		4
.L_195:
        /*002c*/ 	.byte	0x04, 0x55
        /*002e*/ 	.short	(.L_197 - .L_196)


	//   ....[0]....
.L_196:
        /* <DEDUP_REMOVED lines=23> */


	//----- nvinfo : EIATTR_MERCURY_ISA_VERSION
	.align		4
.L_197:
        /*0190*/ 	.byte	0x03, 0x5f
        /*0192*/ 	.short	0x0101


	//----- nvinfo : EIATTR_UNUSED_LOAD_BYTE_OFFSET
	.align		4
        /*0194*/ 	.byte	0x04, 0x44
        /*0196*/ 	.short	(.L_199 - .L_198)


	//   ....[0]....
.L_198:
        /*0198*/ 	.word	0x00000a40
        /*019c*/ 	.word	0x0000fff0


	//   ....[1]....
        /*01a0*/ 	.word	0x0000cf00
        /*01a4*/ 	.word	0x0000fff0


	//----- nvinfo : EIATTR_INT_WARP_WIDE_INSTR_OFFSETS
	.align		4
.L_199:
        /*01a8*/ 	.byte	0x04, 0x31
        /*01aa*/ 	.short	(.L_201 - .L_200)


	//   ....[0]....
.L_200:
        /*01ac*/ 	.word	0x00000130


	//   ....[1]....
        /*01b0*/ 	.word	0x00000170


	//   ....[2]....
        /*01b4*/ 	.word	0x000001e0


	//   ....[3]....
        /*01b8*/ 	.word	0x0000fdc0


	//   ....[4]....
        /*01bc*/ 	.word	0x0000fe50


	//   ....[5]....
        /*01c0*/ 	.word	0x00012e30


	//   ....[6]....
        /*01c4*/ 	.word	0x00012ec0


	//----- nvinfo : EIATTR_COOP_GROUP_MASK_REGIDS
	.align		4
.L_201:
        /*01c8*/ 	.byte	0x04, 0x29
        /*01ca*/ 	.short	(.L_203 - .L_202)


	//   ....[0]....
.L_202:
        /*01cc*/ 	.word	0xffffffff


	//   ....[1]....
        /*01d0*/ 	.word	0xffffffff


	//   ....[2]....
        /*01d4*/ 	.word	0xffffffff


	//   ....[3]....
        /*01d8*/ 	.word	0xffffffff


	//   ....[4]....
        /*01dc*/ 	.word	0xffffffff


	//   ....[5]....
        /*01e0*/ 	.word	0xffffffff


	//   ....[6]....
        /*01e4*/ 	.word	0xffffffff


	//   ....[7]....
        /*01e8*/ 	.word	0xffffffff


	//   ....[8]....
        /*01ec*/ 	.word	0xffffffff


	//   ....[9]....
        /*01f0*/ 	.word	0xffffffff


	//   ....[10]....
        /*01f4*/ 	.word	0xffffffff


	//   ....[11]....
        /*01f8*/ 	.word	0xffffffff


	//   ....[12]....
        /*01fc*/ 	.word	0xffffffff


	//   ....[13]....
        /*0200*/ 	.word	0xffffffff


	//   ....[14]....
        /*0204*/ 	.word	0xffffffff


	//   ....[15]....
        /*0208*/ 	.word	0xffffffff


	//   ....[16]....
        /*020c*/ 	.word	0xffffffff


	//   ....[17]....
        /*0210*/ 	.word	0xffffffff


	//   ....[18]....
        /*0214*/ 	.word	0xffffffff


	//   ....[19]....
        /*0218*/ 	.word	0xffffffff


	//   ....[20]....
        /*021c*/ 	.word	0xffffffff


	//   ....[21]....
        /*0220*/ 	.word	0xffffffff


	//   ....[22]....
        /*0224*/ 	.word	0xffffffff


	//   ....[23]....
        /*0228*/ 	.word	0xffffffff


	//   ....[24]....
        /*022c*/ 	.word	0xffffffff


	//   ....[25]....
        /*0230*/ 	.word	0xffffffff


	//   ....[26]....
        /*0234*/ 	.word	0xffffffff


	//   ....[27]....
        /*0238*/ 	.word	0xffffffff


	//   ....[28]....
        /*023c*/ 	.word	0xffffffff


	//   ....[29]....
        /*0240*/ 	.word	0xffffffff


	//   ....[30]....
        /*0244*/ 	.word	0xffffffff


	//   ....[31]....
        /*0248*/ 	.word	0xffffffff


	//   ....[32]....
        /*024c*/ 	.word	0xffffffff


	//   ....[33]....
        /*0250*/ 	.word	0xffffffff


	//   ....[34]....
        /*0254*/ 	.word	0xffffffff


	//   ....[35]....
        /*0258*/ 	.word	0xffffffff


	//   ....[36]....
        /*025c*/ 	.word	0xffffffff


	//   ....[37]....
        /*0260*/ 	.word	0xffffffff


	//   ....[38]....
        /*0264*/ 	.word	0xffffffff


	//   ....[39]....
        /*0268*/ 	.word	0xffffffff


	//   ....[40]....
        /*026c*/ 	.word	0xffffffff


	//   ....[41]....
        /*0270*/ 	.word	0xffffffff


	//   ....[42]....
        /*0274*/ 	.word	0xffffffff


	//   ....[43]....
        /*0278*/ 	.word	0xffffffff


	//   ....[44]....
        /*027c*/ 	.word	0xffffffff


	//   ....[45]....
        /*0280*/ 	.word	0xffffffff


	//   ....[46]....
        /*0284*/ 	.word	0xffffffff


	//   ....[47]....
        /*0288*/ 	.word	0xffffffff


	//   ....[48]....
        /*028c*/ 	.word	0xffffffff


	//   ....[49]....
        /*0290*/ 	.word	0xffffffff


	//   ....[50]....
        /*0294*/ 	.word	0xffffffff


	//   ....[51]....
        /*0298*/ 	.word	0xffffffff


	//   ....[52]....
        /*029c*/ 	.word	0xffffffff


	//   ....[53]....
        /*02a0*/ 	.word	0xffffffff


	//   ....[54]....
        /*02a4*/ 	.word	0xffffffff


	//   ....[55]....
        /*02a8*/ 	.word	0xffffffff


	//   ....[56]....
        /*02ac*/ 	.word	0xffffffff


	//   ....[57]....
        /*02b0*/ 	.word	0xffffffff


	//   ....[58]....
        /*02b4*/ 	.word	0xffffffff


	//   ....[59]....
        /*02b8*/ 	.word	0xffffffff


	//   ....[60]....
        /*02bc*/ 	.word	0xffffffff


	//   ....[61]....
        /*02c0*/ 	.word	0xffffffff


	//   ....[62]....
        /*02c4*/ 	.word	0xffffffff


	//   ....[63]....
        /*02c8*/ 	.word	0xffffffff


	//   ....[64]....
        /*02cc*/ 	.word	0xffffffff


	//   ....[65]....
        /*02d0*/ 	.word	0xffffffff


	//   ....[66]....
        /*02d4*/ 	.word	0xffffffff


	//   ....[67]....
        /*02d8*/ 	.word	0xffffffff


	//   ....[68]....
        /*02dc*/ 	.word	0xffffffff


	//   ....[69]....
        /*02e0*/ 	.word	0xffffffff


	//   ....[70]....
        /*02e4*/ 	.word	0xffffffff


	//   ....[71]....
        /*02e8*/ 	.word	0xffffffff


	//   ....[72]....
        /*02ec*/ 	.word	0xffffffff


	//   ....[73]....
        /*02f0*/ 	.word	0xffffffff


	//   ....[74]....
        /*02f4*/ 	.word	0xffffffff


	//   ....[75]....
        /*02f8*/ 	.word	0xffffffff


	//   ....[76]....
        /*02fc*/ 	.word	0xffffffff


	//   ....[77]....
        /*0300*/ 	.word	0xffffffff


	//   ....[78]....
        /*0304*/ 	.word	0xffffffff


	//   ....[79]....
        /*0308*/ 	.word	0xffffffff


	//   ....[80]....
        /*030c*/ 	.word	0xffffffff


	//   ....[81]....
        /*0310*/ 	.word	0xffffffff


	//   ....[82]....
        /*0314*/ 	.word	0xffffffff


	//   ....[83]....
        /*0318*/ 	.word	0xffffffff


	//   ....[84]....
        /*031c*/ 	.word	0xffffffff


	//   ....[85]....
        /*0320*/ 	.word	0xffffffff


	//   ....[86]....
        /*0324*/ 	.word	0xffffffff


	//   ....[87]....
        /*0328*/ 	.word	0xffffffff


	//   ....[88]....
        /*032c*/ 	.word	0xffffffff


	//   ....[89]....
        /*0330*/ 	.word	0xffffffff


	//   ....[90]....
        /*0334*/ 	.word	0xffffffff


	//   ....[91]....
        /*0338*/ 	.word	0xffffffff


	//   ....[92]....
        /*033c*/ 	.word	0xffffffff


	//   ....[93]....
        /*0340*/ 	.word	0xffffffff


	//   ....[94]....
        /*0344*/ 	.word	0xffffffff


	//   ....[95]....
        /*0348*/ 	.word	0xffffffff


	//   ....[96]....
        /*034c*/ 	.word	0xffffffff


	//   ....[97]....
        /*0350*/ 	.word	0xffffffff


	//   ....[98]....
        /*0354*/ 	.word	0xffffffff


	//   ....[99]....
        /*0358*/ 	.word	0xffffffff


	//   ....[100]....
        /*035c*/ 	.word	0xffffffff


	//   ....[101]....
        /*0360*/ 	.word	0xffffffff


	//   ....[102]....
        /*0364*/ 	.word	0xffffffff


	//   ....[103]....
        /*0368*/ 	.word	0xffffffff


	//   ....[104]....
        /*036c*/ 	.word	0xffffffff


	//   ....[105]....
        /*0370*/ 	.word	0xffffffff


	//   ....[106]....
        /*0374*/ 	.word	0xffffffff


	//   ....[107]....
        /*0378*/ 	.word	0xffffffff


	//   ....[108]....
        /*037c*/ 	.word	0xffffffff


	//   ....[109]....
        /*0380*/ 	.word	0xffffffff


	//   ....[110]....
        /*0384*/ 	.word	0xffffffff


	//   ....[111]....
        /*0388*/ 	.word	0xffffffff


	//   ....[112]....
        /*038c*/ 	.word	0xffffffff


	//   ....[113]....
        /*0390*/ 	.word	0x0500000f


	//   ....[114]....
        /*0394*/ 	.word	0x0500000f


	//   ....[115]....
        /*0398*/ 	.word	0x0500000f


	//   ....[116]....
        /*039c*/ 	.word	0x0500000f


	//   ....[117]....
        /*03a0*/ 	.word	0x0500000f


	//   ....[118]....
        /*03a4*/ 	.word	0x0500000f


	//   ....[119]....
        /*03a8*/ 	.word	0x0500000f


	//   ....[120]....
        /*03ac*/ 	.word	0x0500000f


	//   ....[121]....
        /*03b0*/ 	.word	0x0500000f


	//   ....[122]....
        /*03b4*/ 	.word	0x0500000f


	//   ....[123]....
        /*03b8*/ 	.word	0x0500000f


	//   ....[124]....
        /*03bc*/ 	.word	0x0500000f


	//   ....[125]....
        /*03c0*/ 	.word	0x0500000f


	//   ....[126]....
        /*03c4*/ 	.word	0x0500000f


	//   ....[127]....
        /*03c8*/ 	.word	0x0500000f


	//   ....[128]....
        /*03cc*/ 	.word	0x0500000f


	//   ....[129]....
        /*03d0*/ 	.word	0x0500000f


	//   ....[130]....
        /*03d4*/ 	.word	0x0500000f


	//   ....[131]....
        /*03d8*/ 	.word	0x0500000f


	//   ....[132]....
        /*03dc*/ 	.word	0x0500000f


	//   ....[133]....
        /*03e0*/ 	.word	0x0500000f


	//   ....[134]....
        /*03e4*/ 	.word	0x0500000f


	//   ....[135]....
        /*03e8*/ 	.word	0x0500000f


	//   ....[136]....
        /*03ec*/ 	.word	0x0500000f


	//   ....[137]....
        /*03f0*/ 	.word	0x0500000f


	//   ....[138]....
        /*03f4*/ 	.word	0x0500000f


	//   ....[139]....
        /*03f8*/ 	.word	0x0500000f


	//   ....[140]....
        /*03fc*/ 	.word	0x0500000f


	//   ....[141]....
        /*0400*/ 	.word	0x0500000f


	//   ....[142]....
        /*0404*/ 	.word	0x0500000f


	//   ....[143]....
        /*0408*/ 	.word	0x0500000f


	//   ....[144]....
        /*040c*/ 	.word	0x0500000f


	//   ....[145]....
        /*0410*/ 	.word	0x0500000f


	//   ....[146]....
        /*0414*/ 	.word	0x0500000f


	//   ....[147]....
        /*0418*/ 	.word	0x0500000f


	//   ....[148]....
        /*041c*/ 	.word	0x0500000f


	//   ....[149]....
        /*0420*/ 	.word	0x0500000f


	//   ....[150]....
        /*0424*/ 	.word	0x0500000f


	//   ....[151]....
        /*0428*/ 	.word	0x0500000f


	//   ....[152]....
        /*042c*/ 	.word	0x0500000f


	//   ....[153]....
        /*0430*/ 	.word	0x0500000f


	//   ....[154]....
        /*0434*/ 	.word	0x0500000f


	//   ....[155]....
        /*0438*/ 	.word	0x0500000f


	//----- nvinfo : EIATTR_COOP_GROUP_INSTR_OFFSETS
	.align		4
.L_203:
        /*043c*/ 	.byte	0x04, 0x28
        /*043e*/ 	.short	(.L_205 - .L_204)


	//   ....[0]....
.L_204:
        /*0440*/ 	.word	0x00000070


	//   ....[1]....
        /*0444*/ 	.word	0x00000140


	//   ....[2]....
        /*0448*/ 	.word	0x00000190


	//   ....[3]....
        /*044c*/ 	.word	0x000003c0


	//   ....[4]....
        /*0450*/ 	.word	0x00000520


	//   ....[5]....
        /*0454*/ 	.word	0x00000640


	//   ....[6]....
        /*0458*/ 	.word	0x000007a0


	//   ....[7]....
        /*045c*/ 	.word	0x00001840


	//   ....[8]....
        /*0460*/ 	.word	0x00001e80


	//   ....[9]....
        /*0464*/ 	.word	0x00002160


	//   ....[10]....
        /*0468*/ 	.word	0x000033f0


	//   ....[11]....
        /*046c*/ 	.word	0x00003540


	//   ....[12]....
        /*0470*/ 	.word	0x00003e30


	//   ....[13]....
        /*0474*/ 	.word	0x00003e80


	//   ....[14]....
        /*0478*/ 	.word	0x00005390


	//   ....[15]....
        /*047c*/ 	.word	0x000055f0


	//   ....[16]....
        /*0480*/ 	.word	0x000061a0


	//   ....[17]....
        /*0484*/ 	.word	0x000061c0


	//   ....[18]....
        /*0488*/ 	.word	0x00006b80


	//   ....[19]....
        /*048c*/ 	.word	0x00006c00


	//   ....[20]....
        /*0490*/ 	.word	0x00008320


	//   ....[21]....
        /*0494*/ 	.word	0x00008350


	//   ....[22]....
        /*0498*/ 	.word	0x000088d0


	//   ....[23]....
        /*049c*/ 	.word	0x00008950


	//   ....[24]....
        /*04a0*/ 	.word	0x0000a0b0


	//   ....[25]....
        /*04a4*/ 	.word	0x0000a310


	//   ....[26]....
        /*04a8*/ 	.word	0x0000aee0


	//   ....[27]....
        /*04ac*/ 	.word	0x0000af30


	//   ....[28]....
        /*04b0*/ 	.word	0x0000b870


	//   ....[29]....
        /*04b4*/ 	.word	0x0000b910


	//   ....[30]....
        /*04b8*/ 	.word	0x0000c7e0


	//   ....[31]....
        /*04bc*/ 	.word	0x0000c820


	//   ....[32]....
        /*04c0*/ 	.word	0x0000c900


	//   ....[33]....
        /*04c4*/ 	.word	0x0000c910


	//   ....[34]....
        /*04c8*/ 	.word	0x0000d680


	//   ....[35]....
        /*04cc*/ 	.word	0x0000d6c0


	//   ....[36]....
        /*04d0*/ 	.word	0x0000d700


	//   ....[37]....
        /*04d4*/ 	.word	0x0000d730


	//   ....[38]....
        /*04d8*/ 	.word	0x0000dc10


	//   ....[39]....
        /*04dc*/ 	.word	0x0000dc50


	//   ....[40]....
        /*04e0*/ 	.word	0x0000dc80


	//   ....[41]....
        /*04e4*/ 	.word	0x0000dcb0


	//   ....[42]....
        /*04e8*/ 	.word	0x0000dcd0


	//   ....[43]....
        /*04ec*/ 	.word	0x0000dce0


	//   ....[44]....
        /*04f0*/ 	.word	0x0000dd00


	//   ....[45]....
        /*04f4*/ 	.word	0x0000dd20


	//   ....[46]....
        /*04f8*/ 	.word	0x0000e5c0


	//   ....[47]....
        /*04fc*/ 	.word	0x0000e5f0


	//   ....[48]....
        /*0500*/ 	.word	0x0000e630


	//   ....[49]....
        /*0504*/ 	.word	0x0000e660


	//   ....[50]....
        /*0508*/ 	.word	0x0000e670


	//   ....[51]....
        /*050c*/ 	.word	0x0000e680


	//   ....[52]....
        /*0510*/ 	.word	0x0000e690


	//   ....[53]....
        /*0514*/ 	.word	0x0000e6b0


	//   ....[54]....
        /*0518*/ 	.word	0x0000e810


	//   ....[55]....
        /*051c*/ 	.word	0x0000ea00


	//   ....[56]....
        /*0520*/ 	.word	0x0000ea30


	//   ....[57]....
        /*0524*/ 	.word	0x0000ea60


	//   ....[58]....
        /*0528*/ 	.word	0x0000ea90


	//   ....[59]....
        /*052c*/ 	.word	0x0000eac0


	//   ....[60]....
        /*0530*/ 	.word	0x0000eaf0


	//   ....[61]....
        /*0534*/ 	.word	0x0000ec60


	//   ....[62]....
        /*0538*/ 	.word	0x0000ec90


	//   ....[63]....
        /*053c*/ 	.word	0x0000ecc0


	//   ....[64]....
        /*0540*/ 	.word	0x0000ecf0


	//   ....[65]....
        /*0544*/ 	.word	0x0000ed20


	//   ....[66]....
        /*0548*/ 	.word	0x0000ed50


	//   ....[67]....
        /*054c*/ 	.word	0x0000edf0


	//   ....[68]....
        /*0550*/ 	.word	0x0000ee50


	//   ....[69]....
        /*0554*/ 	.word	0x0000eef0


	//   ....[70]....
        /*0558*/ 	.word	0x00010340


	//   ....[71]....
        /*055c*/ 	.word	0x00010f30


	//   ....[72]....
        /*0560*/ 	.word	0x00010f40


	//   ....[73]....
        /*0564*/ 	.word	0x00010f60


	//   ....[74]....
        /*0568*/ 	.word	0x00010ff0


	//   ....[75]....
        /*056c*/ 	.word	0x00011000


	//   ....[76]....
        /*0570*/ 	.word	0x00011070


	//   ....[77]....
        /*0574*/ 	.word	0x00011080


	//   ....[78]....
        /*0578*/ 	.word	0x000110f0


	//   ....[79]....
        /*057c*/ 	.word	0x00011100


	//   ....[80]....
        /*0580*/ 	.word	0x00011170


	//   ....[81]....
        /*0584*/ 	.word	0x00011180


	//   ....[82]....
        /*0588*/ 	.word	0x000111f0


	//   ....[83]....
        /*058c*/ 	.word	0x00011200


	//   ....[84]....
        /*0590*/ 	.word	0x00011270


	//   ....[85]....
        /*0594*/ 	.word	0x00011280


	//   ....[86]....
        /*0598*/ 	.word	0x00011290


	//   ....[87]....
        /*059c*/ 	.word	0x00011320


	//   ....[88]....
        /*05a0*/ 	.word	0x00011330


	//   ....[89]....
        /*05a4*/ 	.word	0x00011340


	//   ....[90]....
        /*05a8*/ 	.word	0x000113d0


	//   ....[91]....
        /*05ac*/ 	.word	0x00011410


	//   ....[92]....
        /*05b0*/ 	.word	0x00011430


	//   ....[93]....
        /*05b4*/ 	.word	0x00011490


	//   ....[94]....
        /*05b8*/ 	.word	0x000114b0


	//   ....[95]....
        /*05bc*/ 	.word	0x00013390


	//   ....[96]....
        /*05c0*/ 	.word	0x000133e0


	//   ....[97]....
        /*05c4*/ 	.word	0x00013410


	//   ....[98]....
        /*05c8*/ 	.word	0x00013440


	//   ....[99]....
        /*05cc*/ 	.word	0x00013450


	//   ....[100]....
        /*05d0*/ 	.word	0x00013480


	//   ....[101]....
        /*05d4*/ 	.word	0x000134b0


	//   ....[102]....
        /*05d8*/ 	.word	0x000134e0


	//   ....[103]....
        /*05dc*/ 	.word	0x00013660


	//   ....[104]....
        /*05e0*/ 	.word	0x00013690


	//   ....[105]....
        /*05e4*/ 	.word	0x000136c0


	//   ....[106]....
        /*05e8*/ 	.word	0x000136f0


	//   ....[107]....
        /*05ec*/ 	.word	0x00013720


	//   ....[108]....
        /*05f0*/ 	.word	0x00013750


	//   ....[109]....
        /*05f4*/ 	.word	0x00013810


	//   ....[110]....
        /*05f8*/ 	.word	0x00013830


	//   ....[111]....
        /*05fc*/ 	.word	0x000138a0


	//   ....[112]....
        /*0600*/ 	.word	0x00013f40


	//   ....[113]....
        /*0604*/ 	.word	0x000145a0


	//   ....[114]....
        /*0608*/ 	.word	0x00014750


	//   ....[115]....
        /*060c*/ 	.word	0x000147a0


	//   ....[116]....
        /*0610*/ 	.word	0x00014800


	//   ....[117]....
        /*0614*/ 	.word	0x000148e0


	//   ....[118]....
        /*0618*/ 	.word	0x00014940


	//   ....[119]....
        /*061c*/ 	.word	0x00014a20


	//   ....[120]....
        /*0620*/ 	.word	0x00014a80


	//   ....[121]....
        /*0624*/ 	.word	0x00014b60


	//   ....[122]....
        /*0628*/ 	.word	0x00014bc0


	//   ....[123]....
        /*062c*/ 	.word	0x00014ca0


	//   ....[124]....
        /*0630*/ 	.word	0x00014d00


	//   ....[125]....
        /*0634*/ 	.word	0x00014de0


	//   ....[126]....
        /*0638*/ 	.word	0x00014e40


	//   ....[127]....
        /*063c*/ 	.word	0x00014f20


	//   ....[128]....
        /*0640*/ 	.word	0x00014f80


	//   ....[129]....
        /*0644*/ 	.word	0x00015070


	//   ....[130]....
        /*0648*/ 	.word	0x000150e0


	//   ....[131]....
        /*064c*/ 	.word	0x000151a0


	//   ....[132]....
        /*0650*/ 	.word	0x00015200


	//   ....[133]....
        /*0654*/ 	.word	0x000152d0


	//   ....[134]....
        /*0658*/ 	.word	0x00015340


	//   ....[135]....
        /*065c*/ 	.word	0x00015410


	//   ....[136]....
        /*0660*/ 	.word	0x00015470


	//   ....[137]....
        /*0664*/ 	.word	0x00015510


	//   ....[138]....
        /*0668*/ 	.word	0x00015820


	//   ....[139]....
        /*066c*/ 	.word	0x000158c0


	//   ....[140]....
        /*0670*/ 	.word	0x000159e0


	//   ....[141]....
        /*0674*/ 	.word	0x00015a50


	//   ....[142]....
        /*0678*/ 	.word	0x00015ac0


	//   ....[143]....
        /*067c*/ 	.word	0x00015b30


	//   ....[144]....
        /*0680*/ 	.word	0x00015ba0


	//   ....[145]....
        /*0684*/ 	.word	0x00015c20


	//   ....[146]....
        /*0688*/ 	.word	0x00015cb0


	//   ....[147]....
        /*068c*/ 	.word	0x00015d40


	//   ....[148]....
        /*0690*/ 	.word	0x00015db0


	//   ....[149]....
        /*0694*/ 	.word	0x00015e20


	//   ....[150]....
        /*0698*/ 	.word	0x00015e90


	//   ....[151]....
        /*069c*/ 	.word	0x00015f10


	//   ....[152]....
        /*06a0*/ 	.word	0x00015f80


	//   ....[153]....
        /*06a4*/ 	.word	0x00016020


	//   ....[154]....
        /*06a8*/ 	.word	0x000160b0


	//   ....[155]....
        /*06ac*/ 	.word	0x000161d0


	//----- nvinfo : EIATTR_REG_RECONFIG
	.align		4
.L_205:
        /*06b0*/ 	.byte	0x01, 0x54
	.zero		2


	//----- nvinfo : EIATTR_SYSCALL_OFFSETS
	.align		4
        /*06b4*/ 	.byte	0x04, 0x46
        /*06b6*/ 	.short	(.L_207 - .L_206)


	//   ....[0]....
.L_206:
        /*06b8*/ 	.word	0x00001a20


	//   ....[1]....
        /*06bc*/ 	.word	0x0000ffb0


	//   ....[2]....
        /*06c0*/ 	.word	0x00010100


	//   ....[3]....
        /*06c4*/ 	.word	0x000101f0


	//   ....[4]....
        /*06c8*/ 	.word	0x00010a10


	//----- nvinfo : EIATTR_MBARRIER_INSTR_OFFSETS
	.align		4
.L_207:
        /*06cc*/ 	.byte	0x04, 0x39
        /*06ce*/ 	.short	(.L_209 - .L_208)


	//   ....[0]....
.L_208:
        /*06d0*/ 	.word	0x00000270
        /*06d4*/ 	.word	0x000000ff
        /*06d8*/ 	.word	0x00016800
        /*06dc*/ 	.short	0x0100
        /*06de*/ 	.byte	0x08
	.zero		1


	//   ....[1]....
        /*06e0*/ 	.word	0x00000280
        /*06e4*/ 	.word	0x000000ff
        /*06e8*/ 	.word	0x00016820
        /*06ec*/ 	.short	0x0100
        /*06ee*/ 	.byte	0x08
	.zero		1


	//   ....[2]....
        /*06f0*/ 	.word	0x00000370
        /*06f4*/ 	.word	0x000000ff
        /*06f8*/ 	.word	0x00016830
        /*06fc*/ 	.short	0x0100
        /*06fe*/ 	.byte	0x08
	.zero		1


	//   ....[3]....
        /*0700*/ 	.word	0x00000380
        /*0704*/ 	.word	0x000000ff
        /*0708*/ 	.word	0x00016840
        /*070c*/ 	.short	0x0100
        /*070e*/ 	.byte	0x08
	.zero		1


	//   ....[4]....
        /*0710*/ 	.word	0x00000390
        /*0714*/ 	.word	0x000000ff
        /*0718*/ 	.word	0x00016838
        /*071c*/ 	.short	0x0100
        /*071e*/ 	.byte	0x08
	.zero		1


	//   ....[5]....
        /*0720*/ 	.word	0x000003a0
        /*0724*/ 	.word	0x000000ff
        /*0728*/ 	.word	0x00016848
        /*072c*/ 	.short	0x0100
        /*072e*/ 	.byte	0x08
	.zero		1


	//   ....[6]....
        /*0730*/ 	.word	0x000004d0
        /*0734*/ 	.word	0x000000ff
        /*0738*/ 	.word	0x00016850
        /*073c*/ 	.short	0x0100
        /*073e*/ 	.byte	0x08
	.zero		1


	//   ....[7]....
        /*0740*/ 	.word	0x000004e0
        /*0744*/ 	.word	0x000000ff
        /*0748*/ 	.word	0x00016860
        /*074c*/ 	.short	0x0100
        /*074e*/ 	.byte	0x08
	.zero		1


	//   ....[8]....
        /*0750*/ 	.word	0x000004f0
        /*0754*/ 	.word	0x000000ff
        /*0758*/ 	.word	0x00016858
        /*075c*/ 	.short	0x0100
        /*075e*/ 	.byte	0x08
	.zero		1


	//   ....[9]....
        /*0760*/ 	.word	0x00000500
        /*0764*/ 	.word	0x000000ff
        /*0768*/ 	.word	0x00016868
        /*076c*/ 	.short	0x0100
        /*076e*/ 	.byte	0x08
	.zero		1


	//   ....[10]....
        /*0770*/ 	.word	0x000005f0
        /*0774*/ 	.word	0x000000ff
        /*0778*/ 	.word	0x00016870
        /*077c*/ 	.short	0x0100
        /*077e*/ 	.byte	0x06
	.zero		1


	//   ....[11]....
        /*0780*/ 	.word	0x00000600
        /*0784*/ 	.word	0x000000ff
        /*0788*/ 	.word	0x00016880
        /*078c*/ 	.short	0x0100
        /*078e*/ 	.byte	0x06
	.zero		1


	//   ....[12]....
        /*0790*/ 	.word	0x00000610
        /*0794*/ 	.word	0x000000ff
        /*0798*/ 	.word	0x00016878
        /*079c*/ 	.short	0x0100
        /*079e*/ 	.byte	0x06
	.zero		1


	//   ....[13]....
        /*07a0*/ 	.word	0x00000620
        /*07a4*/ 	.word	0x000000ff
        /*07a8*/ 	.word	0x00016888
        /*07ac*/ 	.short	0x0100
        /*07ae*/ 	.byte	0x06
	.zero		1


	//   ....[14]....
        /*07b0*/ 	.word	0x00000750
        /*07b4*/ 	.word	0x000000ff
        /*07b8*/ 	.word	0x00016890
        /*07bc*/ 	.short	0x0100
        /*07be*/ 	.byte	0x08
	.zero		1


	//   ....[15]....
        /*07c0*/ 	.word	0x00000760
        /*07c4*/ 	.word	0x000000ff
        /*07c8*/ 	.word	0x000168a0
        /*07cc*/ 	.short	0x0100
        /*07ce*/ 	.byte	0x08
	.zero		1


	//   ....[16]....
        /*07d0*/ 	.word	0x00000770
        /*07d4*/ 	.word	0x000000ff
        /*07d8*/ 	.word	0x00016898
        /*07dc*/ 	.short	0x0100
        /*07de*/ 	.byte	0x08
	.zero		1


	//   ....[17]....
        /*07e0*/ 	.word	0x00000780
        /*07e4*/ 	.word	0x000000ff
        /*07e8*/ 	.word	0x000168a8
        /*07ec*/ 	.short	0x0100
        /*07ee*/ 	.byte	0x08
	.zero		1


	//   ....[18]....
        /*07f0*/ 	.word	0x000008b0
        /*07f4*/ 	.word	0x000000ff
        /*07f8*/ 	.word	0x000168b0
        /*07fc*/ 	.short	0x0100
        /*07fe*/ 	.byte	0x08
	.zero		1


	//   ....[19]....
        /*0800*/ 	.word	0x000008c0
        /*0804*/ 	.word	0x000000ff
        /*0808*/ 	.word	0x000168c0
        /*080c*/ 	.short	0x0100
        /*080e*/ 	.byte	0x08
	.zero		1


	//   ....[20]....
        /*0810*/ 	.word	0x000008d0
        /*0814*/ 	.word	0x000000ff
        /*0818*/ 	.word	0x000168b8
        /*081c*/ 	.short	0x0100
        /*081e*/ 	.byte	0x08
	.zero		1


	//   ....[21]....
        /*0820*/ 	.word	0x000008e0
        /*0824*/ 	.word	0x000000ff
        /*0828*/ 	.word	0x000168c8
        /*082c*/ 	.short	0x0100
        /*082e*/ 	.byte	0x08
	.zero		1


	//   ....[22]....
        /*0830*/ 	.word	0x00001aa0
        /*0834*/ 	.word	0x000000ff
        /*0838*/ 	.word	0x00016800
        /*083c*/ 	.short	0x010a
        /*083e*/ 	.byte	0x2d
	.zero		1


	//   ....[23]....
        /*0840*/ 	.word	0x00001b20
        /*0844*/ 	.word	0x00000005
        /*0848*/ 	.word	0x00016830
        /*084c*/ 	.short	0x010a
        /*084e*/ 	.byte	0x3f
	.zero		1


	//   ....[24]....
        /*0850*/ 	.word	0x00001b80
        /*0854*/ 	.word	0x00000005
        /*0858*/ 	.word	0x00016830
        /*085c*/ 	.short	0x010a
        /*085e*/ 	.byte	0x3f
	.zero		1


	//   ....[25]....
        /*0860*/ 	.word	0x00001f20
        /*0864*/ 	.word	0x00000000
        /*0868*/ 	.word	0x00000000
        /*086c*/ 	.short	0x0101
        /*086e*/ 	.byte	0x3f
	.zero		1


	//   ....[26]....
        /*0870*/ 	.word	0x00004d50
        /*0874*/ 	.word	0x000000ff
        /*0878*/ 	.word	0x00016830
        /*087c*/ 	.short	0x010a
        /*087e*/ 	.byte	0x06
	.zero		1


	//   ....[27]....
        /*0880*/ 	.word	0x00004d90
        /*0884*/ 	.word	0x000000ff
        /*0888*/ 	.word	0x00016830
        /*088c*/ 	.short	0x010a
        /*088e*/ 	.byte	0x06
	.zero		1


	//   ....[28]....
        /*0890*/ 	.word	0x00004f70
        /*0894*/ 	.word	0x000000ff
        /*0898*/ 	.word	0x00016850
        /*089c*/ 	.short	0x010a
        /*089e*/ 	.byte	0x06
	.zero		1


	//   ....[29]....
        /*08a0*/ 	.word	0x00004fb0
        /*08a4*/ 	.word	0x000000ff
        /*08a8*/ 	.word	0x00016850
        /*08ac*/ 	.short	0x010a
        /*08ae*/ 	.byte	0x06
	.zero		1


	//   ....[30]....
        /*08b0*/ 	.word	0x000053f0
        /*08b4*/ 	.word	0x00000008
        /*08b8*/ 	.word	0x00000000
        /*08bc*/ 	.short	0x0101
        /*08be*/ 	.byte	0x3f
	.zero		1


	//   ....[31]....
        /*08c0*/ 	.word	0x00007080
        /*08c4*/ 	.word	0x00000019
        /*08c8*/ 	.word	0x00000000
        /*08cc*/ 	.short	0x0101
        /*08ce*/ 	.byte	0x3f
	.zero		1


	//   ....[32]....
        /*08d0*/ 	.word	0x00007d90
        /*08d4*/ 	.word	0x000000ff
        /*08d8*/ 	.word	0x00016830
        /*08dc*/ 	.short	0x010a
        /*08de*/ 	.byte	0x06
	.zero		1


	//   ....[33]....
        /*08e0*/ 	.word	0x00007dd0
        /*08e4*/ 	.word	0x000000ff
        /*08e8*/ 	.word	0x00016830
        /*08ec*/ 	.short	0x010a
        /*08ee*/ 	.byte	0x06
	.zero		1


	//   ....[34]....
        /*08f0*/ 	.word	0x00007fb0
        /*08f4*/ 	.word	0x000000ff
        /*08f8*/ 	.word	0x00016850
        /*08fc*/ 	.short	0x010a
        /*08fe*/ 	.byte	0x06
	.zero		1


	//   ....[35]....
        /*0900*/ 	.word	0x00007ff0
        /*0904*/ 	.word	0x000000ff
        /*0908*/ 	.word	0x00016850
        /*090c*/ 	.short	0x010a
        /*090e*/ 	.byte	0x06
	.zero		1


	//   ....[36]....
        /*0910*/ 	.word	0x00009250
        /*0914*/ 	.word	0x0000001b
        /*0918*/ 	.word	0x00000000
        /*091c*/ 	.short	0x0101
        /*091e*/ 	.byte	0x3f
	.zero		1


	//   ....[37]....
        /*0920*/ 	.word	0x00009300
        /*0924*/ 	.word	0x0000001f
        /*0928*/ 	.word	0x00000000
        /*092c*/ 	.short	0x0101
        /*092e*/ 	.byte	0x3f
	.zero		1


	//   ....[38]....
        /*0930*/ 	.word	0x00009a90
        /*0934*/ 	.word	0x000000ff
        /*0938*/ 	.word	0x00016830
        /*093c*/ 	.short	0x010a
        /*093e*/ 	.byte	0x06
	.zero		1


	//   ....[39]....
        /*0940*/ 	.word	0x00009ad0
        /*0944*/ 	.word	0x000000ff
        /*0948*/ 	.word	0x00016830
        /*094c*/ 	.short	0x010a
        /*094e*/ 	.byte	0x06
	.zero		1


	//   ....[40]....
        /*0950*/ 	.word	0x00009cb0
        /*0954*/ 	.word	0x000000ff
        /*0958*/ 	.word	0x00016850
        /*095c*/ 	.short	0x010a
        /*095e*/ 	.byte	0x06
	.zero		1


	//   ....[41]....
        /*0960*/ 	.word	0x00009cf0
        /*0964*/ 	.word	0x000000ff
        /*0968*/ 	.word	0x00016850
        /*096c*/ 	.short	0x010a
        /*096e*/ 	.byte	0x06
	.zero		1


	//   ....[42]....
        /*0970*/ 	.word	0x0000a150
        /*0974*/ 	.word	0x0000000a
        /*0978*/ 	.word	0x00000000
        /*097c*/ 	.short	0x0101
        /*097e*/ 	.byte	0x3f
	.zero		1


	//   ....[43]....
        /*0980*/ 	.word	0x0000bd80
        /*0984*/ 	.word	0x00000019
        /*0988*/ 	.word	0x00000000
        /*098c*/ 	.short	0x0101
        /*098e*/ 	.byte	0x3f
	.zero		1


	//   ....[44]....
        /*0990*/ 	.word	0x0000c750
        /*0994*/ 	.word	0x000000ff
        /*0998*/ 	.word	0x00016850
        /*099c*/ 	.short	0x010a
        /*099e*/ 	.byte	0x05
	.zero		1


	//   ....[45]....
        /*09a0*/ 	.word	0x0000c790
        /*09a4*/ 	.word	0x000000ff
        /*09a8*/ 	.word	0x00016850
        /*09ac*/ 	.short	0x010a
        /*09ae*/ 	.byte	0x05
	.zero		1


	//   ....[46]....
        /*09b0*/ 	.word	0x0000cca0
        /*09b4*/ 	.word	0x00000000
        /*09b8*/ 	.word	0x00000000
        /*09bc*/ 	.short	0x0101
        /*09be*/ 	.byte	0x3f
	.zero		1


	//   ....[47]....
        /*09c0*/ 	.word	0x0000db80
        /*09c4*/ 	.word	0x00000000
        /*09c8*/ 	.word	0x00000000
        /*09cc*/ 	.short	0x0101
        /*09ce*/ 	.byte	0x3f
	.zero		1


	//   ....[48]....
        /*09d0*/ 	.word	0x00010590
        /*09d4*/ 	.word	0x00000003
        /*09d8*/ 	.word	0x00016840
        /*09dc*/ 	.short	0x010a
        /*09de*/ 	.byte	0x3f
	.zero		1


	//   ....[49]....
        /*09e0*/ 	.word	0x00011570
        /*09e4*/ 	.word	0x00000016
        /*09e8*/ 	.word	0x00016800
        /*09ec*/ 	.short	0x0107
        /*09ee*/ 	.byte	0x3f
	.zero		1


	//   ....[50]....
        /*09f0*/ 	.word	0x00011670
        /*09f4*/ 	.word	0x00000016
        /*09f8*/ 	.word	0x00016800
        /*09fc*/ 	.short	0x0101
        /*09fe*/ 	.byte	0x3f
	.zero		1


	//   ....[51]....
        /*0a00*/ 	.word	0x00011690
        /*0a04*/ 	.word	0x00000016
        /*0a08*/ 	.word	0x00016820
        /*0a0c*/ 	.short	0x010a
        /*0a0e*/ 	.byte	0x3f
	.zero		1


	//   ....[52]....
        /*0a10*/ 	.word	0x000119b0
        /*0a14*/ 	.word	0x00000002
        /*0a18*/ 	.word	0x00016840
        /*0a1c*/ 	.short	0x010a
        /*0a1e*/ 	.byte	0x3f
	.zero		1


	//   ....[53]....
        /*0a20*/ 	.word	0x00011c30
        /*0a24*/ 	.word	0x00000003
        /*0a28*/ 	.word	0x00000060
        /*0a2c*/ 	.short	0x010a
        /*0a2e*/ 	.byte	0x3f
	.zero		1


	//   ....[54]....
        /*0a30*/ 	.word	0x00012190
        /*0a34*/ 	.word	0x00000002
        /*0a38*/ 	.word	0x00016840
        /*0a3c*/ 	.short	0x010a
        /*0a3e*/ 	.byte	0x3f
	.zero		1


	//   ....[55]....
        /*0a40*/ 	.word	0x00012410
        /*0a44*/ 	.word	0x0000000a
        /*0a48*/ 	.word	0x00000060
        /*0a4c*/ 	.short	0x010a
        /*0a4e*/ 	.byte	0x3f
	.zero		1


	//   ....[56]....
        /*0a50*/ 	.word	0x000128a0
        /*0a54*/ 	.word	0x00000002
        /*0a58*/ 	.word	0x00016840
        /*0a5c*/ 	.short	0x010a
        /*0a5e*/ 	.byte	0x3f
	.zero		1


	//   ....[57]....
        /*0a60*/ 	.word	0x00012b30
        /*0a64*/ 	.word	0x00000007
        /*0a68*/ 	.word	0x00000060
        /*0a6c*/ 	.short	0x010a
        /*0a6e*/ 	.byte	0x3f
	.zero		1


	//   ....[58]....
        /*0a70*/ 	.word	0x00012f70
        /*0a74*/ 	.word	0x00000003
        /*0a78*/ 	.word	0x00016860
        /*0a7c*/ 	.short	0x010a
        /*0a7e*/ 	.byte	0x3f
	.zero		1


	//   ....[59]....
        /*0a80*/ 	.word	0x00013ec0
        /*0a84*/ 	.word	0x00000009
        /*0a88*/ 	.word	0x00016820
        /*0a8c*/ 	.short	0x010a
        /*0a8e*/ 	.byte	0x3f
	.zero		1


	//   ....[60]....
        /*0a90*/ 	.word	0x00014060
        /*0a94*/ 	.word	0x00000005
        /*0a98*/ 	.word	0x00000000
        /*0a9c*/ 	.short	0x010a
        /*0a9e*/ 	.byte	0x3f
	.zero		1


	//   ....[61]....
        /*0aa0*/ 	.word	0x000140d0
        /*0aa4*/ 	.word	0x00000003
        /*0aa8*/ 	.word	0x00000000
        /*0aac*/ 	.short	0x010a
        /*0aae*/ 	.byte	0x3f
	.zero		1


	//   ....[62]....
        /*0ab0*/ 	.word	0x00014130
        /*0ab4*/ 	.word	0x00000017
        /*0ab8*/ 	.word	0x00000000
        /*0abc*/ 	.short	0x010a
        /*0abe*/ 	.byte	0x3f
	.zero		1


	//   ....[63]....
        /*0ac0*/ 	.word	0x00014160
        /*0ac4*/ 	.word	0x00000007
        /*0ac8*/ 	.word	0x00000000
        /*0acc*/ 	.short	0x010a
        /*0ace*/ 	.byte	0x3f
	.zero		1


	//   ....[64]....
        /*0ad0*/ 	.word	0x000141d0
        /*0ad4*/ 	.word	0x00000003
        /*0ad8*/ 	.word	0x00016800
        /*0adc*/ 	.short	0x010a
        /*0ade*/ 	.byte	0x3f
	.zero		1


	//   ....[65]....
        /*0ae0*/ 	.word	0x00014220
        /*0ae4*/ 	.word	0x00000005
        /*0ae8*/ 	.word	0x00016830
        /*0aec*/ 	.short	0x010a
        /*0aee*/ 	.byte	0x3f
	.zero		1


	//   ....[66]....
        /*0af0*/ 	.word	0x00014280
        /*0af4*/ 	.word	0x00000007
        /*0af8*/ 	.word	0x00016830
        /*0afc*/ 	.short	0x010a
        /*0afe*/ 	.byte	0x3f
	.zero		1


	//   ....[67]....
        /*0b00*/ 	.word	0x000142e0
        /*0b04*/ 	.word	0x00000007
        /*0b08*/ 	.word	0x00016850
        /*0b0c*/ 	.short	0x010a
        /*0b0e*/ 	.byte	0x3f
	.zero		1


	//   ....[68]....
        /*0b10*/ 	.word	0x00014340
        /*0b14*/ 	.word	0x00000003
        /*0b18*/ 	.word	0x00016830
        /*0b1c*/ 	.short	0x010a
        /*0b1e*/ 	.byte	0x3f
	.zero		1


	//   ....[69]....
        /*0b20*/ 	.word	0x000143a0
        /*0b24*/ 	.word	0x00000003
        /*0b28*/ 	.word	0x00016850
        /*0b2c*/ 	.short	0x010a
        /*0b2e*/ 	.byte	0x3f
	.zero		1


	//   ....[70]....
        /*0b30*/ 	.word	0x00014400
        /*0b34*/ 	.word	0x00000003
        /*0b38*/ 	.word	0x00016830
        /*0b3c*/ 	.short	0x010a
        /*0b3e*/ 	.byte	0x3f
	.zero		1


	//   ....[71]....
        /*0b40*/ 	.word	0x00014460
        /*0b44*/ 	.word	0x00000003
        /*0b48*/ 	.word	0x00016850
        /*0b4c*/ 	.short	0x010a
        /*0b4e*/ 	.byte	0x3f
	.zero		1


	//   ....[72]....
        /*0b50*/ 	.word	0x000144c0
        /*0b54*/ 	.word	0x00000007
        /*0b58*/ 	.word	0x00016850
        /*0b5c*/ 	.short	0x010a
        /*0b5e*/ 	.byte	0x3f
	.zero		1


	//   ....[73]....
        /*0b60*/ 	.word	0x00014660
        /*0b64*/ 	.word	0x00000003
        /*0b68*/ 	.word	0x00016840
        /*0b6c*/ 	.short	0x010a
        /*0b6e*/ 	.byte	0x3f
	.zero		1


	//   ....[74]....
        /*0b70*/ 	.word	0x00015540
        /*0b74*/ 	.word	0x00000016
        /*0b78*/ 	.word	0x00016820
        /*0b7c*/ 	.short	0x010a
        /*0b7e*/ 	.byte	0x3f
	.zero		1


	//   ....[75]....
        /*0b80*/ 	.word	0x00015590
        /*0b84*/ 	.word	0x00000002
        /*0b88*/ 	.word	0x00016840
        /*0b8c*/ 	.short	0x010a
        /*0b8e*/ 	.byte	0x3f
	.zero		1


	//   ....[76]....
        /*0b90*/ 	.word	0x000155e0
        /*0b94*/ 	.word	0x00000003
        /*0b98*/ 	.word	0x00000060
        /*0b9c*/ 	.short	0x010a
        /*0b9e*/ 	.byte	0x3f
	.zero		1


	//   ....[77]....
        /*0ba0*/ 	.word	0x00015630
        /*0ba4*/ 	.word	0x00000002
        /*0ba8*/ 	.word	0x00016840
        /*0bac*/ 	.short	0x010a
        /*0bae*/ 	.byte	0x3f
	.zero		1


	//   ....[78]....
        /*0bb0*/ 	.word	0x00015680
        /*0bb4*/ 	.word	0x0000000a
        /*0bb8*/ 	.word	0x00000060
        /*0bbc*/ 	.short	0x010a
        /*0bbe*/ 	.byte	0x3f
	.zero		1


	//   ....[79]....
        /*0bc0*/ 	.word	0x000156d0
        /*0bc4*/ 	.word	0x00000002
        /*0bc8*/ 	.word	0x00016840
        /*0bcc*/ 	.short	0x010a
        /*0bce*/ 	.byte	0x3f
	.zero		1


	//   ....[80]....
        /*0bd0*/ 	.word	0x00015720
        /*0bd4*/ 	.word	0x00000007
        /*0bd8*/ 	.word	0x00000060
        /*0bdc*/ 	.short	0x010a
        /*0bde*/ 	.byte	0x3f
	.zero		1


	//   ....[81]....
        /*0be0*/ 	.word	0x00015770
        /*0be4*/ 	.word	0x00000003
        /*0be8*/ 	.word	0x00016860
        /*0bec*/ 	.short	0x010a
        /*0bee*/ 	.byte	0x3f
	.zero		1


	//   ....[82]....
        /*0bf0*/ 	.word	0x000160f0
        /*0bf4*/ 	.word	0x00000009
        /*0bf8*/ 	.word	0x00016820
        /*0bfc*/ 	.short	0x010a
        /*0bfe*/ 	.byte	0x3f
	.zero		1


	//   ....[83]....
        /*0c00*/ 	.word	0x00016290
        /*0c04*/ 	.word	0x00000005
        /*0c08*/ 	.word	0x00000000
        /*0c0c*/ 	.short	0x010a
        /*0c0e*/ 	.byte	0x3f
	.zero		1


	//   ....[84]....
        /*0c10*/ 	.word	0x000162e0
        /*0c14*/ 	.word	0x00000003
        /*0c18*/ 	.word	0x00000000
        /*0c1c*/ 	.short	0x010a
        /*0c1e*/ 	.byte	0x3f
	.zero		1


	//   ....[85]....
        /*0c20*/ 	.word	0x00016330
        /*0c24*/ 	.word	0x00000017
        /*0c28*/ 	.word	0x00000000
        /*0c2c*/ 	.short	0x010a
        /*0c2e*/ 	.byte	0x3f
	.zero		1


	//----- nvinfo : EIATTR_NUM_MBARRIERS
	.align		4
.L_209:
        /*0c30*/ 	.byte	0x03, 0x38
        /*0c32*/ 	.short	0x0016


	//----- nvinfo : EIATTR_EXIT_INSTR_OFFSETS
	.align		4
        /*0c34*/ 	.byte	0x04, 0x1c
        /*0c36*/ 	.short	(.L_211 - .L_210)


	//   ....[0]....
.L_210:
        /*0c38*/ 	.word	0x00000a80


	//   ....[1]....
        /*0c3c*/ 	.word	0x0000e7c0


	//   ....[2]....
        /*0c40*/ 	.word	0x000141b0


	//----- nvinfo : EIATTR_MAX_THREADS
	.align		4
.L_211:
        /*0c44*/ 	.byte	0x04, 0x05
        /*0c46*/ 	.short	(.L_213 - .L_212)
.L_212:
        /*0c48*/ 	.word	0x00000200
        /*0c4c*/ 	.word	0x00000001
        /*0c50*/ 	.word	0x00000001


	//----- nvinfo : EIATTR_CRS_STACK_SIZE
	.align		4
.L_213:
        /*0c54*/ 	.byte	0x04, 0x1e
        /*0c56*/ 	.short	(.L_215 - .L_214)
.L_214:
        /*0c58*/ 	.word	0x00000000


	//----- nvinfo : EIATTR_CBANK_PARAM_SIZE
	.align		4
.L_215:
        /*0c5c*/ 	.byte	0x03, 0x19
        /*0c5e*/ 	.short	0x0af0


	//----- nvinfo : EIATTR_PARAM_CBANK
	.align		4
        /*0c60*/ 	.byte	0x04, 0x0a
        /*0c62*/ 	.short	(.L_217 - .L_216)
	.align		4
.L_216:
        /*0c64*/ 	.word	index@(.nv.constant0._ZN7cutlass13device_kernelIN5flash11enable_sm90INS1_16FlashAttnFwdSm90INS1_25CollectiveMainloopFwdSm90ILi2EN4cute5tupleIJNS5_1CILi1EEES8_S8_EEENS6_IJNS7_ILi192EEENS7_ILi128EEENS7_ILi64EEEEEELi64ENS_10bfloat16_tEfNS_4arch4Sm90ELb0ELb1ELb0ELb1ELb0ELb0ELb0ELb1ELb1ELb1ELb0ELb0EEENS1_21CollectiveEpilogueFwdINS6_IJSA_SC_SB_EEES9_SE_SG_Li384ELb1ELb1ELb0ELb0EEENS1_36VarlenDynamicPersistentTileSchedulerILi192ELi128ELi384ELi128ELb0ELb1ELb1ELb1ELb0ELb1EEEEEEEEEvNT_6ParamsE)
        /*0c68*/ 	.short	0x0210
        /*0c6a*/ 	.short	0x0af0


	//----- nvinfo : EIATTR_SW_WAR
	.align		4
.L_217:
        /*0c6c*/ 	.byte	0x04, 0x36
        /*0c6e*/ 	.short	(.L_219 - .L_218)
.L_218:
        /*0c70*/ 	.word	0x00000008
.L_219:


//--------------------- .nv.info._ZN7cutlass13device_kernelIN5flash11enable_sm90INS1_16FlashAttnFwdSm90INS1_25CollectiveMainloopFwdSm90ILi2EN4cute5tupleIJNS5_1CILi1EEES8_S8_EEENS6_IJNS7_ILi192EEENS7_ILi128EEENS7_ILi64EEEEEELi64ENS_10bfloat16_tEfNS_4arch4Sm90ELb0ELb1ELb0ELb1ELb0ELb1ELb0ELb1ELb1ELb1ELb0ELb0EEENS1_21CollectiveEpilogueFwdINS6_IJSA_SC_SB_EEES9_SE_SG_Li384ELb1ELb1ELb0ELb0EEENS1_36VarlenDynamicPersistentTileSchedulerILi192ELi128ELi384ELi128ELb0ELb1ELb1ELb1ELb0ELb1EEEEEEEEEvNT_6ParamsE --------------------------
	.section	.nv.info._ZN7cutlass13device_kernelIN5flash11enable_sm90INS1_16FlashAttnFwdSm90INS1_25CollectiveMainloopFwdSm90ILi2EN4cute5tupleIJNS5_1CILi1EEES8_S8_EEENS6_IJNS7_ILi192EEENS7_ILi128EEENS7_ILi64EEEEEELi64ENS_10bfloat16_tEfNS_4arch4Sm90ELb0ELb1ELb0ELb1ELb0ELb1ELb0ELb1ELb1ELb1ELb0ELb0EEENS1_21CollectiveEpilogueFwdINS6_IJSA_SC_SB_EEES9_SE_SG_Li384ELb1ELb1ELb0ELb0EEENS1_36VarlenDynamicPersistentTileSchedulerILi192ELi128ELi384ELi128ELb0ELb1ELb1ELb1ELb0ELb1EEEEEEEEEvNT_6ParamsE,"",@"SHT_CUDA_INFO"
	.sectionflags	@""
	.align	4


	//----- nvinfo : EIATTR_CUDA_API_VERSION
	.align		4
        /*0000*/ 	.byte	0x04, 0x37
        /*0002*/ 	.short	(.L_221 - .L_220)
.L_220:
        /*0004*/ 	.word	0x00000082


	//----- nvinfo : EIATTR_KPARAM_INFO
	.align		4
.L_221:
        /*0008*/ 	.byte	0x04, 0x17
        /*000a*/ 	.short	(.L_223 - .L_222)
.L_222:
        /*000c*/ 	.word	0x00000000
        /*0010*/ 	.short	0x0000
        /*0012*/ 	.short	0x0070
        /*0014*/ 	.byte	0x00, 0xf0, 0x01, 0x2a


	//----- nvinfo : EIATTR_SPARSE_MMA_MASK
	.align		4
.L_223:
        /*0018*/ 	.byte	0x03, 0x50
        /*001a*/ 	.short	0x0000


	//----- nvinfo : EIATTR_MAXREG_COUNT
	.align		4
        /*001c*/ 	.byte	0x03, 0x1b
        /*001e*/ 	.short	0x0080


	//----- nvinfo : EIATTR_NUM_BARRIERS
	.align		4
        /*0020*/ 	.byte	0x02, 0x4c
        /*0022*/ 	.byte	0x10
	.zero		1


	//----- nvinfo : EIATTR_EXTERNS
	.align		4
        /*0024*/ 	.byte	0x04, 0x0f
        /*0026*/ 	.short	(.L_225 - .L_224)


	//   ....[0]....
	.align		4
.L_224:
        /*0028*/ 	.word	index@(__assertfail)


	//----- nvinfo : EIATTR_ANNOTATIONS
	.align		4
.L_225:
        /*002c*/ 	.byte	0x04, 0x55
        /*002e*/ 	.short	(.L_227 - .L_226)


	//   ....[0]....
.L_226:
        /* <DEDUP_REMOVED lines=76> */


	//----- nvinfo : EIATTR_MERCURY_ISA_VERSION
	.align		4
.L_227:
        /*04e0*/ 	.byte	0x03, 0x5f
        /*04e2*/ 	.short	0x0101


	//----- nvinfo : EIATTR_UNUSED_LOAD_BYTE_OFFSET
	.align		4
        /*04e4*/ 	.byte	0x04, 0x44
        /*04e6*/ 	.short	(.L_229 - .L_228)


	//   ....[0]....
.L_228:
        /*04e8*/ 	.word	0x00000ae0
        /*04ec*/ 	.word	0x0000fff0


	//   ....[1]....
        /*04f0*/ 	.word	0x00015480
        /*04f4*/ 	.word	0x0000fff0


	//----- nvinfo : EIATTR_INT_WARP_WIDE_INSTR_OFFSETS
	.align		4
.L_229:
        /*04f8*/ 	.byte	0x04, 0x31
        /*04fa*/ 	.short	(.L_231 - .L_230)


	//   ....[0]....
.L_230:
        /*04fc*/ 	.word	0x00000190


	//   ....[1]....
        /*0500*/ 	.word	0x000001d0


	//   ....[2]....
        /*0504*/ 	.word	0x00000240


	//   ....[3]....
        /*0508*/ 	.word	0x000195d0


	//   ....[4]....
        /*050c*/ 	.word	0x00019660


	//   ....[5]....
        /*0510*/ 	.word	0x0001c6e0


	//   ....[6]....
        /*0514*/ 	.word	0x0001c770


	//----- nvinfo : EIATTR_COOP_GROUP_MASK_REGIDS
	.align		4
.L_231:
        /*0518*/ 	.byte	0x04, 0x29
        /*051a*/ 	.short	(.L_233 - .L_232)


	//   ....[0]....
.L_232:
        /*051c*/ 	.word	0xffffffff


	//   ....[1]....
        /*0520*/ 	.word	0xffffffff


	//   ....[2]....
        /*0524*/ 	.word	0xffffffff


	//   ....[3]....
        /*0528*/ 	.word	0xffffffff


	//   ....[4]....
        /*052c*/ 	.word	0xffffffff


	//   ....[5]....
        /*0530*/ 	.word	0xffffffff


	//   ....[6]....
        /*0534*/ 	.word	0xffffffff


	//   ....[7]....
        /*0538*/ 	.word	0xffffffff


	//   ....[8]....
        /*053c*/ 	.word	0xffffffff


	//   ....[9]....
        /*0540*/ 	.word	0xffffffff


	//   ....[10]....
        /*0544*/ 	.word	0xffffffff


	//   ....[11]....
        /*0548*/ 	.word	0xffffffff


	//   ....[12]....
        /*054c*/ 	.word	0xffffffff


	//   ....[13]....
        /*0550*/ 	.word	0xffffffff


	//   ....[14]....
        /*0554*/ 	.word	0xffffffff


	//   ....[15]....
        /*0558*/ 	.word	0xffffffff


	//   ....[16]....
        /*055c*/ 	.word	0xffffffff


	//   ....[17]....
        /*0560*/ 	.word	0xffffffff


	//   ....[18]....
        /*0564*/ 	.word	0xffffffff


	//   ....[19]....
        /*0568*/ 	.word	0xffffffff


	//   ....[20]....
        /*056c*/ 	.word	0xffffffff


	//   ....[21]....
        /*0570*/ 	.word	0xffffffff


	//   ....[22]....
        /*0574*/ 	.word	0xffffffff


	//   ....[23]....
        /*0578*/ 	.word	0xffffffff


	//   ....[24]....
        /*057c*/ 	.word	0xffffffff


	//   ....[25]....
        /*0580*/ 	.word	0xffffffff


	//   ....[26]....
        /*0584*/ 	.word	0xffffffff


	//   ....[27]....
        /*0588*/ 	.word	0xffffffff


	//   ....[28]....
        /*058c*/ 	.word	0xffffffff


	//   ....[29]....
        /*0590*/ 	.word	0xffffffff


	//   ....[30]....
        /*0594*/ 	.word	0xffffffff


	//   ....[31]....
        /*0598*/ 	.word	0xffffffff


	//   ....[32]....
        /*059c*/ 	.word	0xffffffff


	//   ....[33]....
        /*05a0*/ 	.word	0xffffffff


	//   ....[34]....
        /*05a4*/ 	.word	0xffffffff


	//   ....[35]....
        /*05a8*/ 	.word	0xffffffff


	//   ....[36]....
        /*05ac*/ 	.word	0xffffffff


	//   ....[37]....
        /*05b0*/ 	.word	0xffffffff


	//   ....[38]....
        /*05b4*/ 	.word	0xffffffff


	//   ....[39]....
        /*05b8*/ 	.word	0xffffffff


	//   ....[40]....
        /*05bc*/ 	.word	0xffffffff


	//   ....[41]....
        /*05c0*/ 	.word	0xffffffff


	//   ....[42]....
        /*05c4*/ 	.word	0xffffffff


	//   ....[43]....
        /*05c8*/ 	.word	0xffffffff


	//   ....[44]....
        /*05cc*/ 	.word	0xffffffff


	//   ....[45]....
        /*05d0*/ 	.word	0xffffffff


	//   ....[46]....
        /*05d4*/ 	.word	0xffffffff


	//   ....[47]....
        /*05d8*/ 	.word	0xffffffff


	//   ....[48]....
        /*05dc*/ 	.word	0xffffffff


	//   ....[49]....
        /*05e0*/ 	.word	0xffffffff


	//   ....[50]....
        /*05e4*/ 	.word	0xffffffff


	//   ....[51]....
        /*05e8*/ 	.word	0xffffffff


	//   ....[52]....
        /*05ec*/ 	.word	0xffffffff


	//   ....[53]....
        /*05f0*/ 	.word	0xffffffff


	//   ....[54]....
        /*05f4*/ 	.word	0xffffffff


	//   ....[55]....
        /*05f8*/ 	.word	0xffffffff


	//   ....[56]....
        /*05fc*/ 	.word	0xffffffff


	//   ....[57]....
        /*0600*/ 	.word	0xffffffff


	//   ....[58]....
        /*0604*/ 	.word	0xffffffff


	//   ....[59]....
        /*0608*/ 	.word	0xffffffff


	//   ....[60]....
        /*060c*/ 	.word	0xffffffff


	//   ....[61]....
        /*0610*/ 	.word	0xffffffff


	//   ....[62]....
        /*0614*/ 	.word	0xffffffff


	//   ....[63]....
        /*0618*/ 	.word	0xffffffff


	//   ....[64]....
        /*061c*/ 	.word	0xffffffff


	//   ....[65]....
        /*0620*/ 	.word	0xffffffff


	//   ....[66]....
        /*0624*/ 	.word	0xffffffff


	//   ....[67]....
        /*0628*/ 	.word	0xffffffff


	//   ....[68]....
        /*062c*/ 	.word	0xffffffff


	//   ....[69]....
        /*0630*/ 	.word	0xffffffff


	//   ....[70]....
        /*0634*/ 	.word	0xffffffff


	//   ....[71]....
        /*0638*/ 	.word	0xffffffff


	//   ....[72]....
        /*063c*/ 	.word	0xffffffff


	//   ....[73]....
        /*0640*/ 	.word	0xffffffff


	//   ....[74]....
        /*0644*/ 	.word	0xffffffff


	//   ....[75]....
        /*0648*/ 	.word	0xffffffff


	//   ....[76]....
        /*064c*/ 	.word	0xffffffff


	//   ....[77]....
        /*0650*/ 	.word	0xffffffff


	//   ....[78]....
        /*0654*/ 	.word	0xffffffff


	//   ....[79]....
        /*0658*/ 	.word	0xffffffff


	//   ....[80]....
        /*065c*/ 	.word	0xffffffff


	//   ....[81]....
        /*0660*/ 	.word	0xffffffff


	//   ....[82]....
        /*0664*/ 	.word	0xffffffff


	//   ....[83]....
        /*0668*/ 	.word	0xffffffff


	//   ....[84]....
        /*066c*/ 	.word	0xffffffff


	//   ....[85]....
        /*0670*/ 	.word	0xffffffff


	//   ....[86]....
        /*0674*/ 	.word	0xffffffff


	//   ....[87]....
        /*0678*/ 	.word	0xffffffff


	//   ....[88]....
        /*067c*/ 	.word	0xffffffff


	//   ....[89]....
        /*0680*/ 	.word	0xffffffff


	//   ....[90]....
        /*0684*/ 	.word	0xffffffff


	//   ....[91]....
        /*0688*/ 	.word	0xffffffff


	//   ....[92]....
        /*068c*/ 	.word	0xffffffff


	//   ....[93]....
        /*0690*/ 	.word	0xffffffff


	//   ....[94]....
        /*0694*/ 	.word	0xffffffff


	//   ....[95]....
        /*0698*/ 	.word	0xffffffff


	//   ....[96]....
        /*069c*/ 	.word	0xffffffff


	//   ....[97]....
        /*06a0*/ 	.word	0xffffffff


	//   ....[98]....
        /*06a4*/ 	.word	0xffffffff


	//   ....[99]....
        /*06a8*/ 	.word	0xffffffff


	//   ....[100]....
        /*06ac*/ 	.word	0xffffffff


	//   ....[101]....
        /*06b0*/ 	.word	0xffffffff


	//   ....[102]....
        /*06b4*/ 	.word	0xffffffff


	//   ....[103]....
        /*06b8*/ 	.word	0xffffffff


	//   ....[104]....
        /*06bc*/ 	.word	0xffffffff


	//   ....[105]....
        /*06c0*/ 	.word	0xffffffff


	//   ....[106]....
        /*06c4*/ 	.word	0xffffffff


	//   ....[107]....
        /*06c8*/ 	.word	0xffffffff


	//   ....[108]....
        /*06cc*/ 	.word	0xffffffff


	//   ....[109]....
        /*06d0*/ 	.word	0xffffffff


	//   ....[110]....
        /*06d4*/ 	.word	0xffffffff


	//   ....[111]....
        /*06d8*/ 	.word	0xffffffff


	//   ....[112]....
        /*06dc*/ 	.word	0xffffffff


	//   ....[113]....
        /*06e0*/ 	.word	0xffffffff


	//   ....[114]....
        /*06e4*/ 	.word	0xffffffff


	//   ....[115]....
        /*06e8*/ 	.word	0xffffffff


	//   ....[116]....
        /*06ec*/ 	.word	0xffffffff


	//   ....[117]....
        /*06f0*/ 	.word	0xffffffff


	//   ....[118]....
        /*06f4*/ 	.word	0xffffffff


	//   ....[119]....
        /*06f8*/ 	.word	0xffffffff


	//   ....[120]....
        /*06fc*/ 	.word	0xffffffff


	//   ....[121]....
        /*0700*/ 	.word	0xffffffff


	//   ....[122]....
        /*0704*/ 	.word	0xffffffff


	//   ....[123]....
        /*0708*/ 	.word	0xffffffff


	//   ....[124]....
        /*070c*/ 	.word	0xffffffff


	//   ....[125]....
        /*0710*/ 	.word	0xffffffff


	//   ....[126]....
        /*0714*/ 	.word	0xffffffff


	//   ....[127]....
        /*0718*/ 	.word	0xffffffff


	//   ....[128]....
        /*071c*/ 	.word	0xffffffff


	//   ....[129]....
        /*0720*/ 	.word	0xffffffff


	//   ....[130]....
        /*0724*/ 	.word	0x0500000f


	//   ....[131]....
        /*0728*/ 	.word	0x0500000f


	//   ....[132]....
        /*072c*/ 	.word	0x0500000f


	//   ....[133]....
        /*0730*/ 	.word	0x0500000f


	//   ....[134]....
        /*0734*/ 	.word	0x0500000f


	//   ....[135]....
        /*0738*/ 	.word	0x0500000f


	//   ....[136]....
        /*073c*/ 	.word	0x0500000f


	//   ....[137]....
        /*0740*/ 	.word	0x0500000f


	//   ....[138]....
        /*0744*/ 	.word	0x0500000f


	//   ....[139]....
        /*0748*/ 	.word	0x0500000f


	//   ....[140]....
        /*074c*/ 	.word	0x0500000f


	//   ....[141]....
        /*0750*/ 	.word	0x0500000f


	//   ....[142]....
        /*0754*/ 	.word	0x0500000f


	//   ....[143]....
        /*0758*/ 	.word	0x0500000f


	//   ....[144]....
        /*075c*/ 	.word	0x0500000f


	//   ....[145]....
        /*0760*/ 	.word	0x0500000f


	//   ....[146]....
        /*0764*/ 	.word	0x0500000f


	//   ....[147]....
        /*0768*/ 	.word	0x0500000f


	//   ....[148]....
        /*076c*/ 	.word	0x0500000f


	//   ....[149]....
        /*0770*/ 	.word	0x0500000f


	//   ....[150]....
        /*0774*/ 	.word	0x0500000f


	//   ....[151]....
        /*0778*/ 	.word	0x0500000f


	//   ....[152]....
        /*077c*/ 	.word	0x0500000f


	//   ....[153]....
        /*0780*/ 	.word	0x0500000f


	//   ....[154]....
        /*0784*/ 	.word	0x0500000f


	//   ....[155]....
        /*0788*/ 	.word	0x0500000f


	//   ....[156]....
        /*078c*/ 	.word	0x0500000f


	//   ....[157]....
        /*0790*/ 	.word	0x0500000f


	//   ....[158]....
        /*0794*/ 	.word	0x0500000f


	//   ....[159]....
        /*0798*/ 	.word	0x0500000f


	//   ....[160]....
        /*079c*/ 	.word	0x0500000f


	//   ....[161]....
        /*07a0*/ 	.word	0x0500000f


	//   ....[162]....
        /*07a4*/ 	.word	0x0500000f


	//   ....[163]....
        /*07a8*/ 	.word	0x0500000f


	//   ....[164]....
        /*07ac*/ 	.word	0x0500000f


	//   ....[165]....
        /*07b0*/ 	.word	0x0500000f


	//   ....[166]....
        /*07b4*/ 	.word	0x0500000f


	//   ....[167]....
        /*07b8*/ 	.word	0x0500000f


	//   ....[168]....
        /*07bc*/ 	.word	0x0500000f


	//   ....[169]....
        /*07c0*/ 	.word	0x0500000f


	//   ....[170]....
        /*07c4*/ 	.word	0x0500000f


	//   ....[171]....
        /*07c8*/ 	.word	0x0500000f


	//   ....[172]....
        /*07cc*/ 	.word	0x0500000f


	//   ....[173]....
        /*07d0*/ 	.word	0x0500000f


	//   ....[174]....
        /*07d4*/ 	.word	0x0500000f


	//   ....[175]....
        /*07d8*/ 	.word	0x0500000f


	//   ....[176]....
        /*07dc*/ 	.word	0x0500000f


	//   ....[177]....
        /*07e0*/ 	.word	0x0500000f


	//   ....[178]....
        /*07e4*/ 	.word	0x0500000f


	//   ....[179]....
        /*07e8*/ 	.word	0x0500000f


	//   ....[180]....
        /*07ec*/ 	.word	0x0500000f


	//   ....[181]....
        /*07f0*/ 	.word	0x0500000f


	//   ....[182]....
        /*07f4*/ 	.word	0x0500000f


	//   ....[183]....
        /*07f8*/ 	.word	0x0500000f


	//   ....[184]....
        /*07fc*/ 	.word	0x0500000f


	//   ....[185]....
        /*0800*/ 	.word	0x0500000f


	//   ....[186]....
        /*0804*/ 	.word	0x0500000f


	//   ....[187]....
        /*0808*/ 	.word	0x0500000f


	//   ....[188]....
        /*080c*/ 	.word	0x0500000f


	//   ....[189]....
        /*0810*/ 	.word	0x0500000f


	//   ....[190]....
        /*0814*/ 	.word	0x0500000f


	//   ....[191]....
        /*0818*/ 	.word	0x0500000f


	//   ....[192]....
        /*081c*/ 	.word	0x0500000f


	//   ....[193]....
        /*0820*/ 	.word	0x0500000f


	//   ....[194]....
        /*0824*/ 	.word	0x0500000f


	//   ....[195]....
        /*0828*/ 	.word	0x0500000f


	//   ....[196]....
        /*082c*/ 	.word	0x0500000f


	//   ....[197]....
        /*0830*/ 	.word	0x0500000f


	//   ....[198]....
        /*0834*/ 	.word	0x0500000f


	//----- nvinfo : EIATTR_COOP_GROUP_INSTR_OFFSETS
	.align		4
.L_233:
        /*0838*/ 	.byte	0x04, 0x28
        /*083a*/ 	.short	(.L_235 - .L_234)


	//   ....[0]....
.L_234:
        /*083c*/ 	.word	0x00000070


	//   ....[1]....
        /*0840*/ 	.word	0x000001a0


	//   ....[2]....
        /*0844*/ 	.word	0x000001f0


	//   ....[3]....
        /*0848*/ 	.word	0x00000420


	//   ....[4]....
        /*084c*/ 	.word	0x00000580


	//   ....[5]....
        /*0850*/ 	.word	0x000006a0


	//   ....[6]....
        /*0854*/ 	.word	0x00000800


	//   ....[7]....
        /*0858*/ 	.word	0x000061f0


	//   ....[8]....
        /*085c*/ 	.word	0x000069c0


	//   ....[9]....
        /*0860*/ 	.word	0x000069d0


	//   ....[10]....
        /*0864*/ 	.word	0x000069e0


	//   ....[11]....
        /*0868*/ 	.word	0x000069f0


	//   ....[12]....
        /*086c*/ 	.word	0x00006d20


	//   ....[13]....
        /*0870*/ 	.word	0x00006d30


	//   ....[14]....
        /*0874*/ 	.word	0x00006d40


	//   ....[15]....
        /*0878*/ 	.word	0x00006d50


	//   ....[16]....
        /*087c*/ 	.word	0x00008160


	//   ....[17]....
        /*0880*/ 	.word	0x00008170


	//   ....[18]....
        /*0884*/ 	.word	0x00008180


	//   ....[19]....
        /*0888*/ 	.word	0x00008190


	//   ....[20]....
        /*088c*/ 	.word	0x00008290


	//   ....[21]....
        /*0890*/ 	.word	0x000082b0


	//   ....[22]....
        /*0894*/ 	.word	0x00008340


	//   ....[23]....
        /*0898*/ 	.word	0x00008370


	//   ....[24]....
        /*089c*/ 	.word	0x00009ad0


	//   ....[25]....
        /*08a0*/ 	.word	0x00009db0


	//   ....[26]....
        /*08a4*/ 	.word	0x0000b010


	//   ....[27]....
        /*08a8*/ 	.word	0x0000b120


	//   ....[28]....
        /*08ac*/ 	.word	0x0000ba20


	//   ....[29]....
        /*08b0*/ 	.word	0x0000ba90


	//   ....[30]....
        /*08b4*/ 	.word	0x0000d2e0


	//   ....[31]....
        /*08b8*/ 	.word	0x0000d560


	//   ....[32]....
        /*08bc*/ 	.word	0x0000e230


	//   ....[33]....
        /*08c0*/ 	.word	0x0000e390


	//   ....[34]....
        /*08c4*/ 	.word	0x0000ea60


	//   ....[35]....
        /*08c8*/ 	.word	0x0000ead0


	//   ....[36]....
        /*08cc*/ 	.word	0x00010460


	//   ....[37]....
        /*08d0*/ 	.word	0x00010480


	//   ....[38]....
        /*08d4*/ 	.word	0x000109a0


	//   ....[39]....
        /*08d8*/ 	.word	0x00010ac0


	//   ....[40]....
        /*08dc*/ 	.word	0x000124b0


	//   ....[41]....
        /*08e0*/ 	.word	0x00012730


	//   ....[42]....
        /*08e4*/ 	.word	0x000133f0


	//   ....[43]....
        /*08e8*/ 	.word	0x000134a0


	//   ....[44]....
        /*08ec*/ 	.word	0x00013be0


	//   ....[45]....
        /*08f0*/ 	.word	0x00013c20


	//   ....[46]....
        /*08f4*/ 	.word	0x00014c70


	//   ....[47]....
        /*08f8*/ 	.word	0x00014cb0


	//   ....[48]....
        /*08fc*/ 	.word	0x00014d90


	//   ....[49]....
        /*0900*/ 	.word	0x00015040


	//   ....[50]....
        /*0904*/ 	.word	0x00015cb0


	//   ....[51]....
        /*0908*/ 	.word	0x00015cf0


	//   ....[52]....
        /*090c*/ 	.word	0x00015d20


	//   ....[53]....
        /*0910*/ 	.word	0x00015d50


	//   ....[54]....
        /*0914*/ 	.word	0x000161a0


	//   ....[55]....
        /*0918*/ 	.word	0x000161e0


	//   ....[56]....
        /*091c*/ 	.word	0x00016200


	//   ....[57]....
        /*0920*/ 	.word	0x00016240


	//   ....[58]....
        /*0924*/ 	.word	0x00016260


	//   ....[59]....
        /*0928*/ 	.word	0x00016280


	//   ....[60]....
        /*092c*/ 	.word	0x000162a0


	//   ....[61]....
        /*0930*/ 	.word	0x000162d0


	//   ....[62]....
        /*0934*/ 	.word	0x00016af0


	//   ....[63]....
        /*0938*/ 	.word	0x00016b20


	//   ....[64]....
        /*093c*/ 	.word	0x00016b40


	//   ....[65]....
        /*0940*/ 	.word	0x00016b70


	//   ....[66]....
        /*0944*/ 	.word	0x00016ba0


	//   ....[67]....
        /*0948*/ 	.word	0x00016bb0


	//   ....[68]....
        /*094c*/ 	.word	0x00016be0


	//   ....[69]....
        /*0950*/ 	.word	0x00016c50


	//   ....[70]....
        /*0954*/ 	.word	0x00016d70


	//   ....[71]....
        /*0958*/ 	.word	0x00016f60


	//   ....[72]....
        /*095c*/ 	.word	0x00016f90


	//   ....[73]....
        /*0960*/ 	.word	0x00016fc0


	//   ....[74]....
        /*0964*/ 	.word	0x00016ff0


	//   ....[75]....
        /*0968*/ 	.word	0x00017020


	//   ....[76]....
        /*096c*/ 	.word	0x00017050


	//   ....[77]....
        /*0970*/ 	.word	0x000171c0


	//   ....[78]....
        /*0974*/ 	.word	0x000171f0


	//   ....[79]....
        /*0978*/ 	.word	0x00017220


	//   ....[80]....
        /*097c*/ 	.word	0x00017250


	//   ....[81]....
        /*0980*/ 	.word	0x00017280


	//   ....[82]....
        /*0984*/ 	.word	0x000172b0


	//   ....[83]....
        /*0988*/ 	.word	0x00017350


	//   ....[84]....
        /*098c*/ 	.word	0x000173b0


	//   ....[85]....
        /*0990*/ 	.word	0x00017450


	//   ....[86]....
        /*0994*/ 	.word	0x000184e0


	//   ....[87]....
        /*0998*/ 	.word	0x00019b60


	//   ....[88]....
        /*099c*/ 	.word	0x0001a760


	//   ....[89]....
        /*09a0*/ 	.word	0x0001a770


	//   ....[90]....
        /*09a4*/ 	.word	0x0001a790


	//   ....[91]....
        /*09a8*/ 	.word	0x0001a820


	//   ....[92]....
        /*09ac*/ 	.word	0x0001a830


	//   ....[93]....
        /*09b0*/ 	.word	0x0001a8a0


	//   ....[94]....
        /*09b4*/ 	.word	0x0001a8b0


	//   ....[95]....
        /*09b8*/ 	.word	0x0001a920


	//   ....[96]....
        /*09bc*/ 	.word	0x0001a930


	//   ....[97]....
        /*09c0*/ 	.word	0x0001a9a0


	//   ....[98]....
        /*09c4*/ 	.word	0x0001a9b0


	//   ....[99]....
        /*09c8*/ 	.word	0x0001aa20


	//   ....[100]....
        /*09cc*/ 	.word	0x0001aa30


	//   ....[101]....
        /*09d0*/ 	.word	0x0001aaa0


	//   ....[102]....
        /*09d4*/ 	.word	0x0001aab0


	//   ....[103]....
        /*09d8*/ 	.word	0x0001aac0


	//   ....[104]....
        /*09dc*/ 	.word	0x0001ab00


	//   ....[105]....
        /*09e0*/ 	.word	0x0001ab20


	//   ....[106]....
        /*09e4*/ 	.word	0x0001ab70


	//   ....[107]....
        /*09e8*/ 	.word	0x0001ac30


	//   ....[108]....
        /*09ec*/ 	.word	0x0001ac40


	//   ....[109]....
        /*09f0*/ 	.word	0x0001acb0


	//   ....[110]....
        /*09f4*/ 	.word	0x0001acc0


	//   ....[111]....
        /*09f8*/ 	.word	0x0001acd0


	//   ....[112]....
        /*09fc*/ 	.word	0x0001cc40


	//   ....[113]....
        /*0a00*/ 	.word	0x0001cc90


	//   ....[114]....
        /*0a04*/ 	.word	0x0001ccc0


	//   ....[115]....
        /*0a08*/ 	.word	0x0001ccf0


	//   ....[116]....
        /*0a0c*/ 	.word	0x0001cd00


	//   ....[117]....
        /*0a10*/ 	.word	0x0001cd30


	//   ....[118]....
        /*0a14*/ 	.word	0x0001cd60


	//   ....[119]....
        /*0a18*/ 	.word	0x0001cd90


	//   ....[120]....
        /*0a1c*/ 	.word	0x0001cf10


	//   ....[121]....
        /*0a20*/ 	.word	0x0001cf40


	//   ....[122]....
        /*0a24*/ 	.word	0x0001cf70


	//   ....[123]....
        /*0a28*/ 	.word	0x0001cfa0


	//   ....[124]....
        /*0a2c*/ 	.word	0x0001cfd0


	//   ....[125]....
        /*0a30*/ 	.word	0x0001d000


	//   ....[126]....
        /*0a34*/ 	.word	0x0001d0c0


	//   ....[127]....
        /*0a38*/ 	.word	0x0001d0e0


	//   ....[128]....
        /*0a3c*/ 	.word	0x0001d150


	//   ....[129]....
        /*0a40*/ 	.word	0x0001d7f0


	//   ....[130]....
        /*0a44*/ 	.word	0x0001dc50


	//   ....[131]....
        /*0a48*/ 	.word	0x0001dd00


	//   ....[132]....
        /*0a4c*/ 	.word	0x0001dd90


	//   ....[133]....
        /*0a50*/ 	.word	0x0001dde0


	//   ....[134]....
        /*0a54*/ 	.word	0x0001de30


	//   ....[135]....
        /*0a58*/ 	.word	0x0001dec0


	//   ....[136]....
        /*0a5c*/ 	.word	0x0001df50


	//   ....[137]....
        /*0a60*/ 	.word	0x0001dfa0


	//   ....[138]....
        /*0a64*/ 	.word	0x0001dff0


	//   ....[139]....
        /*0a68*/ 	.word	0x0001e0e0


	//   ....[140]....
        /*0a6c*/ 	.word	0x0001e190


	//   ....[141]....
        /*0a70*/ 	.word	0x0001e1e0


	//   ....[142]....
        /*0a74*/ 	.word	0x0001e230


	//   ....[143]....
        /*0a78*/ 	.word	0x0001e3c0


	//   ....[144]....
        /*0a7c*/ 	.word	0x0001e510


	//   ....[145]....
        /*0a80*/ 	.word	0x0001e5c0


	//   ....[146]....
        /*0a84*/ 	.word	0x0001e610


	//   ....[147]....
        /*0a88*/ 	.word	0x0001e980


	//   ....[148]....
        /*0a8c*/ 	.word	0x0001ea20


	//   ....[149]....
        /*0a90*/ 	.word	0x0001ea80


	//   ....[150]....
        /*0a94*/ 	.word	0x0001eaf0


	//   ....[151]....
        /*0a98*/ 	.word	0x0001eb50


	//   ....[152]....
        /*0a9c*/ 	.word	0x0001ebc0


	//   ....[153]....
        /*0aa0*/ 	.word	0x0001ec80


	//   ....[154]....
        /*0aa4*/ 	.word	0x0001ece0


	//   ....[155]....
        /*0aa8*/ 	.word	0x0001eda0


	//   ....[156]....
        /*0aac*/ 	.word	0x0001f080


	//   ....[157]....
        /*0ab0*/ 	.word	0x0001f260


	//   ....[158]....
        /*0ab4*/ 	.word	0x0001f2b0


	//   ....[159]....
        /*0ab8*/ 	.word	0x0001f310


	//   ....[160]....
        /*0abc*/ 	.word	0x0001f3e0


	//   ....[161]....
        /*0ac0*/ 	.word	0x0001f440


	//   ....[162]....
        /*0ac4*/ 	.word	0x0001f520


	//   ....[163]....
        /*0ac8*/ 	.word	0x0001f580


	//   ....[164]....
        /*0acc*/ 	.word	0x0001f660


	//   ....[165]....
        /*0ad0*/ 	.word	0x0001f6c0


	//   ....[166]....
        /*0ad4*/ 	.word	0x0001f7a0


	//   ....[167]....
        /*0ad8*/ 	.word	0x0001f800


	//   ....[168]....
        /*0adc*/ 	.word	0x0001f8e0


	//   ....[169]....
        /*0ae0*/ 	.word	0x0001f940


	//   ....[170]....
        /*0ae4*/ 	.word	0x0001fa20


	//   ....[171]....
        /*0ae8*/ 	.word	0x0001fa80


	//   ....[172]....
        /*0aec*/ 	.word	0x0001fb70


	//   ....[173]....
        /*0af0*/ 	.word	0x0001fbe0


	//   ....[174]....
        /*0af4*/ 	.word	0x0001fcb0


	//   ....[175]....
        /*0af8*/ 	.word	0x0001fd10


	//   ....[176]....
        /*0afc*/ 	.word	0x0001fe00


	//   ....[177]....
        /*0b00*/ 	.word	0x0001fe60


	//   ....[178]....
        /*0b04*/ 	.word	0x0001ff30


	//   ....[179]....
        /*0b08*/ 	.word	0x0001ff90


	//   ....[180]....
        /*0b0c*/ 	.word	0x00020050


	//   ....[181]....
        /*0b10*/ 	.word	0x00020360


	//   ....[182]....
        /*0b14*/ 	.word	0x00020400


	//   ....[183]....
        /*0b18*/ 	.word	0x00020520


	//   ....[184]....
        /*0b1c*/ 	.word	0x00020590


	//   ....[185]....
        /*0b20*/ 	.word	0x00020600


	//   ....[186]....
        /*0b24*/ 	.word	0x00020670


	//   ....[187]....
        /*0b28*/ 	.word	0x000206e0


	//   ....[188]....
        /*0b2c*/ 	.word	0x00020760


	//   ....[189]....
        /*0b30*/ 	.word	0x000207f0


	//   ....[190]....
        /*0b34*/ 	.word	0x00020880


	//   ....[191]....
        /*0b38*/ 	.word	0x000208f0


	//   ....[192]....
        /*0b3c*/ 	.word	0x00020960


	//   ....[193]....
        /*0b40*/ 	.word	0x000209d0


	//   ....[194]....
        /*0b44*/ 	.word	0x00020a50


	//   ....[195]....
        /*0b48*/ 	.word	0x00020ac0


	//   ....[196]....
        /*0b4c*/ 	.word	0x00020b60


	//   ....[197]....
        /*0b50*/ 	.word	0x00020bf0


	//   ....[198]....
        /*0b54*/ 	.word	0x00020d10


	//----- nvinfo : EIATTR_REG_RECONFIG
	.align		4
.L_235:
        /*0b58*/ 	.byte	0x01, 0x54
	.zero		2


	//----- nvinfo : EIATTR_SYSCALL_OFFSETS
	.align		4
        /*0b5c*/ 	.byte	0x04, 0x46
        /*0b5e*/ 	.short	(.L_237 - .L_236)


	//   ....[0]....
.L_236:
        /*0b60*/ 	.word	0x00001b90


	//   ....[1]....
        /*0b64*/ 	.word	0x00001ce0


	//   ....[2]....
        /*0b68*/ 	.word	0x000063c0


	//   ....[3]....
        /*0b6c*/ 	.word	0x000066e0


	//   ....[4]....
        /*0b70*/ 	.word	0x000197c0


	//   ....[5]....
        /*0b74*/ 	.word	0x00019910


	//   ....[6]....
        /*0b78*/ 	.word	0x00019a00


	//   ....[7]....
        /*0b7c*/ 	.word	0x0001a230


	//----- nvinfo : EIATTR_MBARRIER_INSTR_OFFSETS
	.align		4
.L_237:
        /*0b80*/ 	.byte	0x04, 0x39
        /*0b82*/ 	.short	(.L_239 - .L_238)


	//   ....[0]....
.L_238:
        /*0b84*/ 	.word	0x000002d0
        /*0b88*/ 	.word	0x000000ff
        /*0b8c*/ 	.word	0x00016800
        /*0b90*/ 	.short	0x0100
        /*0b92*/ 	.byte	0x08
	.zero		1


	//   ....[1]....
        /*0b94*/ 	.word	0x000002e0
        /*0b98*/ 	.word	0x000000ff
        /*0b9c*/ 	.word	0x00016820
        /*0ba0*/ 	.short	0x0100
        /*0ba2*/ 	.byte	0x08
	.zero		1


	//   ....[2]....
        /*0ba4*/ 	.word	0x000003d0
        /*0ba8*/ 	.word	0x000000ff
        /*0bac*/ 	.word	0x00016830
        /*0bb0*/ 	.short	0x0100
        /*0bb2*/ 	.byte	0x08
	.zero		1


	//   ....[3]....
        /*0bb4*/ 	.word	0x000003e0
        /*0bb8*/ 	.word	0x000000ff
        /*0bbc*/ 	.word	0x00016840
        /*0bc0*/ 	.short	0x0100
        /*0bc2*/ 	.byte	0x08
	.zero		1


	//   ....[4]....
        /*0bc4*/ 	.word	0x000003f0
        /*0bc8*/ 	.word	0x000000ff
        /*0bcc*/ 	.word	0x00016838
        /*0bd0*/ 	.short	0x0100
        /*0bd2*/ 	.byte	0x08
	.zero		1


	//   ....[5]....
        /*0bd4*/ 	.word	0x00000400
        /*0bd8*/ 	.word	0x000000ff
        /*0bdc*/ 	.word	0x00016848
        /*0be0*/ 	.short	0x0100
        /*0be2*/ 	.byte	0x08
	.zero		1


	//   ....[6]....
        /*0be4*/ 	.word	0x00000530
        /*0be8*/ 	.word	0x000000ff
        /*0bec*/ 	.word	0x00016850
        /*0bf0*/ 	.short	0x0100
        /*0bf2*/ 	.byte	0x08
	.zero		1


	//   ....[7]....
        /*0bf4*/ 	.word	0x00000540
        /*0bf8*/ 	.word	0x000000ff
        /*0bfc*/ 	.word	0x00016860
        /*0c00*/ 	.short	0x0100
        /*0c02*/ 	.byte	0x08
	.zero		1


	//   ....[8]....
        /*0c04*/ 	.word	0x00000550
        /*0c08*/ 	.word	0x000000ff
        /*0c0c*/ 	.word	0x00016858
        /*0c10*/ 	.short	0x0100
        /*0c12*/ 	.byte	0x08
	.zero		1


	//   ....[9]....
        /*0c14*/ 	.word	0x00000560
        /*0c18*/ 	.word	0x000000ff
        /*0c1c*/ 	.word	0x00016868
        /*0c20*/ 	.short	0x0100
        /*0c22*/ 	.byte	0x08
	.zero		1


	//   ....[10]....
        /*0c24*/ 	.word	0x00000650
        /*0c28*/ 	.word	0x000000ff
        /*0c2c*/ 	.word	0x00016870
        /*0c30*/ 	.short	0x0100
        /*0c32*/ 	.byte	0x06
	.zero		1


	//   ....[11]....
        /*0c34*/ 	.word	0x00000660
        /*0c38*/ 	.word	0x000000ff
        /*0c3c*/ 	.word	0x00016880
        /*0c40*/ 	.short	0x0100
        /*0c42*/ 	.byte	0x06
	.zero		1


	//   ....[12]....
        /*0c44*/ 	.word	0x00000670
        /*0c48*/ 	.word	0x000000ff
        /*0c4c*/ 	.word	0x00016878
        /*0c50*/ 	.short	0x0100
        /*0c52*/ 	.byte	0x06
	.zero		1


	//   ....[13]....
        /*0c54*/ 	.word	0x00000680
        /*0c58*/ 	.word	0x000000ff
        /*0c5c*/ 	.word	0x00016888
        /*0c60*/ 	.short	0x0100
        /*0c62*/ 	.byte	0x06
	.zero		1


	//   ....[14]....
        /*0c64*/ 	.word	0x000007b0
        /*0c68*/ 	.word	0x000000ff
        /*0c6c*/ 	.word	0x00016890
        /*0c70*/ 	.short	0x0100
        /*0c72*/ 	.byte	0x08
	.zero		1


	//   ....[15]....
        /*0c74*/ 	.word	0x000007c0
        /*0c78*/ 	.word	0x000000ff
        /*0c7c*/ 	.word	0x000168a0
        /*0c80*/ 	.short	0x0100
        /*0c82*/ 	.byte	0x08
	.zero		1


	//   ....[16]....
        /*0c84*/ 	.word	0x000007d0
        /*0c88*/ 	.word	0x000000ff
        /*0c8c*/ 	.word	0x00016898
        /*0c90*/ 	.short	0x0100
        /*0c92*/ 	.byte	0x08
	.zero		1


	//   ....[17]....
        /*0c94*/ 	.word	0x000007e0
        /*0c98*/ 	.word	0x000000ff
        /*0c9c*/ 	.word	0x000168a8
        /*0ca0*/ 	.short	0x0100
        /*0ca2*/ 	.byte	0x08
	.zero		1


	//   ....[18]....
        /*0ca4*/ 	.word	0x00000910
        /*0ca8*/ 	.word	0x000000ff
        /*0cac*/ 	.word	0x000168b0
        /*0cb0*/ 	.short	0x0100
        /*0cb2*/ 	.byte	0x08
	.zero		1


	//   ....[19]....
        /*0cb4*/ 	.word	0x00000920
        /*0cb8*/ 	.word	0x000000ff
        /*0cbc*/ 	.word	0x000168c0
        /*0cc0*/ 	.short	0x0100
        /*0cc2*/ 	.byte	0x08
	.zero		1


	//   ....[20]....
        /*0cc4*/ 	.word	0x00000930
        /*0cc8*/ 	.word	0x000000ff
        /*0ccc*/ 	.word	0x000168b8
        /*0cd0*/ 	.short	0x0100
        /*0cd2*/ 	.byte	0x08
	.zero		1


	//   ....[21]....
        /*0cd4*/ 	.word	0x00000940
        /*0cd8*/ 	.word	0x000000ff
        /*0cdc*/ 	.word	0x000168c8
        /*0ce0*/ 	.short	0x0100
        /*0ce2*/ 	.byte	0x08
	.zero		1


	//   ....[22]....
        /*0ce4*/ 	.word	0x00002f30
        /*0ce8*/ 	.word	0x0000004f
        /*0cec*/ 	.word	0x00016890
        /*0cf0*/ 	.short	0x010a
        /*0cf2*/ 	.byte	0x3f
	.zero		1


	//   ....[23]....
        /*0cf4*/ 	.word	0x000042f0
        /*0cf8*/ 	.word	0x0000004f
        /*0cfc*/ 	.word	0x00016890
        /*0d00*/ 	.short	0x010a
        /*0d02*/ 	.byte	0x3f
	.zero		1


	//   ....[24]....
        /*0d04*/ 	.word	0x000054e0
        /*0d08*/ 	.word	0x0000004f
        /*0d0c*/ 	.word	0x00016890
        /*0d10*/ 	.short	0x010a
        /*0d12*/ 	.byte	0x3f
	.zero		1


	//   ....[25]....
        /*0d14*/ 	.word	0x000056f0
        /*0d18*/ 	.word	0x0000000c
        /*0d1c*/ 	.word	0x00000000
        /*0d20*/ 	.short	0x0101
        /*0d22*/ 	.byte	0x3f
	.zero		1


	//   ....[26]....
        /*0d24*/ 	.word	0x00005730
        /*0d28*/ 	.word	0x0000004f
        /*0d2c*/ 	.word	0x000168b0
        /*0d30*/ 	.short	0x010a
        /*0d32*/ 	.byte	0x3f
	.zero		1


	//   ....[27]....
        /*0d34*/ 	.word	0x00005b00
        /*0d38*/ 	.word	0x0000004f
        /*0d3c*/ 	.word	0x00000000
        /*0d40*/ 	.short	0x0101
        /*0d42*/ 	.byte	0x3f
	.zero		1


	//   ....[28]....
        /*0d44*/ 	.word	0x00006460
        /*0d48*/ 	.word	0x00000002
        /*0d4c*/ 	.word	0x00016800
        /*0d50*/ 	.short	0x010a
        /*0d52*/ 	.byte	0x3f
	.zero		1


	//   ....[29]....
        /*0d54*/ 	.word	0x000064b0
        /*0d58*/ 	.word	0x00000002
        /*0d5c*/ 	.word	0x00016800
        /*0d60*/ 	.short	0x010a
        /*0d62*/ 	.byte	0x3f
	.zero		1


	//   ....[30]....
        /*0d64*/ 	.word	0x00006fc0
        /*0d68*/ 	.word	0x00000002
        /*0d6c*/ 	.word	0x00016800
        /*0d70*/ 	.short	0x010a
        /*0d72*/ 	.byte	0x3f
	.zero		1


	//   ....[31]....
        /*0d74*/ 	.word	0x00008600
        /*0d78*/ 	.word	0x00000002
        /*0d7c*/ 	.word	0x00016800
        /*0d80*/ 	.short	0x010a
        /*0d82*/ 	.byte	0x3f
	.zero		1


	//   ....[32]....
        /*0d84*/ 	.word	0x00009640
        /*0d88*/ 	.word	0x00000007
        /*0d8c*/ 	.word	0x00016830
        /*0d90*/ 	.short	0x010a
        /*0d92*/ 	.byte	0x3f
	.zero		1


	//   ....[33]....
        /*0d94*/ 	.word	0x000096b0
        /*0d98*/ 	.word	0x00000007
        /*0d9c*/ 	.word	0x00016830
        /*0da0*/ 	.short	0x010a
        /*0da2*/ 	.byte	0x3f
	.zero		1


	//   ....[34]....
        /*0da4*/ 	.word	0x00009bd0
        /*0da8*/ 	.word	0x00000004
        /*0dac*/ 	.word	0x00000000
        /*0db0*/ 	.short	0x0101
        /*0db2*/ 	.byte	0x3f
	.zero		1


	//   ....[35]....
        /*0db4*/ 	.word	0x0000ca60
        /*0db8*/ 	.word	0x0000000b
        /*0dbc*/ 	.word	0x00016830
        /*0dc0*/ 	.short	0x010a
        /*0dc2*/ 	.byte	0x3f
	.zero		1


	//   ....[36]....
        /*0dc4*/ 	.word	0x0000cab0
        /*0dc8*/ 	.word	0x0000000b
        /*0dcc*/ 	.word	0x00016830
        /*0dd0*/ 	.short	0x010a
        /*0dd2*/ 	.byte	0x3f
	.zero		1


	//   ....[37]....
        /*0dd4*/ 	.word	0x0000cdc0
        /*0dd8*/ 	.word	0x0000000b
        /*0ddc*/ 	.word	0x00016850
        /*0de0*/ 	.short	0x010a
        /*0de2*/ 	.byte	0x3f
	.zero		1


	//   ....[38]....
        /*0de4*/ 	.word	0x0000ce00
        /*0de8*/ 	.word	0x0000000b
        /*0dec*/ 	.word	0x00016850
        /*0df0*/ 	.short	0x010a
        /*0df2*/ 	.byte	0x3f
	.zero		1


	//   ....[39]....
        /*0df4*/ 	.word	0x0000d340
        /*0df8*/ 	.word	0x0000000a
        /*0dfc*/ 	.word	0x00000000
        /*0e00*/ 	.short	0x0101
        /*0e02*/ 	.byte	0x3f
	.zero		1


	//   ....[40]....
        /*0e04*/ 	.word	0x0000ec80
        /*0e08*/ 	.word	0x00000022
        /*0e0c*/ 	.word	0x00000000
        /*0e10*/ 	.short	0x0101
        /*0e12*/ 	.byte	0x3f
	.zero		1


	//   ....[41]....
        /*0e14*/ 	.word	0x0000fd20
        /*0e18*/ 	.word	0x00000000
        /*0e1c*/ 	.word	0x00016830
        /*0e20*/ 	.short	0x010a
        /*0e22*/ 	.byte	0x3f
	.zero		1


	//   ....[42]....
        /*0e24*/ 	.word	0x0000fd70
        /*0e28*/ 	.word	0x00000000
        /*0e2c*/ 	.word	0x00016830
        /*0e30*/ 	.short	0x010a
        /*0e32*/ 	.byte	0x3f
	.zero		1


	//   ....[43]....
        /*0e34*/ 	.word	0x00010080
        /*0e38*/ 	.word	0x00000003
        /*0e3c*/ 	.word	0x00016850
        /*0e40*/ 	.short	0x010a
        /*0e42*/ 	.byte	0x3f
	.zero		1


	//   ....[44]....
        /*0e44*/ 	.word	0x000100c0
        /*0e48*/ 	.word	0x00000003
        /*0e4c*/ 	.word	0x00016850
        /*0e50*/ 	.short	0x010a
        /*0e52*/ 	.byte	0x3f
	.zero		1


	//   ....[45]....
        /*0e54*/ 	.word	0x00011170
        /*0e58*/ 	.word	0x0000002e
        /*0e5c*/ 	.word	0x00000000
        /*0e60*/ 	.short	0x0101
        /*0e62*/ 	.byte	0x3f
	.zero		1


	//   ....[46]....
        /*0e64*/ 	.word	0x00011190
        /*0e68*/ 	.word	0x00000032
        /*0e6c*/ 	.word	0x00000000
        /*0e70*/ 	.short	0x0101
        /*0e72*/ 	.byte	0x3f
	.zero		1


	//   ....[47]....
        /*0e74*/ 	.word	0x00011c50
        /*0e78*/ 	.word	0x00000000
        /*0e7c*/ 	.word	0x00016830
        /*0e80*/ 	.short	0x010a
        /*0e82*/ 	.byte	0x3f
	.zero		1


	//   ....[48]....
        /*0e84*/ 	.word	0x00011ca0
        /*0e88*/ 	.word	0x00000000
        /*0e8c*/ 	.word	0x00016830
        /*0e90*/ 	.short	0x010a
        /*0e92*/ 	.byte	0x3f
	.zero		1


	//   ....[49]....
        /*0e94*/ 	.word	0x00011fb0
        /*0e98*/ 	.word	0x00000003
        /*0e9c*/ 	.word	0x00016850
        /*0ea0*/ 	.short	0x010a
        /*0ea2*/ 	.byte	0x3f
	.zero		1


	//   ....[50]....
        /*0ea4*/ 	.word	0x00011ff0
        /*0ea8*/ 	.word	0x00000003
        /*0eac*/ 	.word	0x00016850
        /*0eb0*/ 	.short	0x010a
        /*0eb2*/ 	.byte	0x3f
	.zero		1


	//   ....[51]....
        /*0eb4*/ 	.word	0x00012570
        /*0eb8*/ 	.word	0x00000003
        /*0ebc*/ 	.word	0x00000000
        /*0ec0*/ 	.short	0x0101
        /*0ec2*/ 	.byte	0x3f
	.zero		1


	//   ....[52]....
        /*0ec4*/ 	.word	0x00014050
        /*0ec8*/ 	.word	0x00000022
        /*0ecc*/ 	.word	0x00000000
        /*0ed0*/ 	.short	0x0101
        /*0ed2*/ 	.byte	0x3f
	.zero		1


	//   ....[53]....
        /*0ed4*/ 	.word	0x00014b60
        /*0ed8*/ 	.word	0x0000000b
        /*0edc*/ 	.word	0x00016850
        /*0ee0*/ 	.short	0x010a
        /*0ee2*/ 	.byte	0x3f
	.zero		1


	//   ....[54]....
        /*0ee4*/ 	.word	0x00014bd0
        /*0ee8*/ 	.word	0x0000000b
        /*0eec*/ 	.word	0x00016850
        /*0ef0*/ 	.short	0x010a
        /*0ef2*/ 	.byte	0x3f
	.zero		1


	//   ....[55]....
        /*0ef4*/ 	.word	0x000151c0
        /*0ef8*/ 	.word	0x00000004
        /*0efc*/ 	.word	0x00000000
        /*0f00*/ 	.short	0x0101
        /*0f02*/ 	.byte	0x3f
	.zero		1


	//   ....[56]....
        /*0f04*/ 	.word	0x00016270
        /*0f08*/ 	.word	0x00000000
        /*0f0c*/ 	.word	0x00000000
        /*0f10*/ 	.short	0x0101
        /*0f12*/ 	.byte	0x3f
	.zero		1


	//   ....[57]....
        /*0f14*/ 	.word	0x000185c0
        /*0f18*/ 	.word	0x00000016
        /*0f1c*/ 	.word	0x00016820
        /*0f20*/ 	.short	0x010a
        /*0f22*/ 	.byte	0x3f
	.zero		1


	//   ....[58]....
        /*0f24*/ 	.word	0x00018670
        /*0f28*/ 	.word	0x00000005
        /*0f2c*/ 	.word	0x000168a0
        /*0f30*/ 	.short	0x010a
        /*0f32*/ 	.byte	0x3f
	.zero		1


	//   ....[59]....
        /*0f34*/ 	.word	0x000188b0
        /*0f38*/ 	.word	0x00000005
        /*0f3c*/ 	.word	0x000168c0
        /*0f40*/ 	.short	0x010a
        /*0f42*/ 	.byte	0x3f
	.zero		1


	//   ....[60]....
        /*0f44*/ 	.word	0x00018c10
        /*0f48*/ 	.word	0x00000005
        /*0f4c*/ 	.word	0x000168a0
        /*0f50*/ 	.short	0x010a
        /*0f52*/ 	.byte	0x3f
	.zero		1


	//   ....[61]....
        /*0f54*/ 	.word	0x00018e30
        /*0f58*/ 	.word	0x00000005
        /*0f5c*/ 	.word	0x000168c0
        /*0f60*/ 	.short	0x010a
        /*0f62*/ 	.byte	0x3f
	.zero		1


	//   ....[62]....
        /*0f64*/ 	.word	0x00019d80
        /*0f68*/ 	.word	0x00000000
        /*0f6c*/ 	.word	0x00016840
        /*0f70*/ 	.short	0x010a
        /*0f72*/ 	.byte	0x3f
	.zero		1


	//   ....[63]....
        /*0f74*/ 	.word	0x0001adc0
        /*0f78*/ 	.word	0x00000016
        /*0f7c*/ 	.word	0x00016800
        /*0f80*/ 	.short	0x0107
        /*0f82*/ 	.byte	0x3f
	.zero		1


	//   ....[64]....
        /*0f84*/ 	.word	0x0001aec0
        /*0f88*/ 	.word	0x00000016
        /*0f8c*/ 	.word	0x00016800
        /*0f90*/ 	.short	0x0101
        /*0f92*/ 	.byte	0x3f
	.zero		1


	//   ....[65]....
        /*0f94*/ 	.word	0x0001aef0
        /*0f98*/ 	.word	0x00000016
        /*0f9c*/ 	.word	0x00016820
        /*0fa0*/ 	.short	0x010a
        /*0fa2*/ 	.byte	0x3f
	.zero		1


	//   ....[66]....
        /*0fa4*/ 	.word	0x0001b230
        /*0fa8*/ 	.word	0x00000002
        /*0fac*/ 	.word	0x00016840
        /*0fb0*/ 	.short	0x010a
        /*0fb2*/ 	.byte	0x3f
	.zero		1


	//   ....[67]....
        /*0fb4*/ 	.word	0x0001b4b0
        /*0fb8*/ 	.word	0x00000003
        /*0fbc*/ 	.word	0x00000060
        /*0fc0*/ 	.short	0x010a
        /*0fc2*/ 	.byte	0x3f
	.zero		1


	//   ....[68]....
        /*0fc4*/ 	.word	0x0001ba20
        /*0fc8*/ 	.word	0x00000002
        /*0fcc*/ 	.word	0x00016840
        /*0fd0*/ 	.short	0x010a
        /*0fd2*/ 	.byte	0x3f
	.zero		1


	//   ....[69]....
        /*0fd4*/ 	.word	0x0001bca0
        /*0fd8*/ 	.word	0x0000000a
        /*0fdc*/ 	.word	0x00000060
        /*0fe0*/ 	.short	0x010a
        /*0fe2*/ 	.byte	0x3f
	.zero		1


	//   ....[70]....
        /*0fe4*/ 	.word	0x0001c140
        /*0fe8*/ 	.word	0x00000002
        /*0fec*/ 	.word	0x00016840
        /*0ff0*/ 	.short	0x010a
        /*0ff2*/ 	.byte	0x3f
	.zero		1


	//   ....[71]....
        /*0ff4*/ 	.word	0x0001c3d0
        /*0ff8*/ 	.word	0x00000005
        /*0ffc*/ 	.word	0x00000060
        /*1000*/ 	.short	0x010a
        /*1002*/ 	.byte	0x3f
	.zero		1


	//   ....[72]....
        /*1004*/ 	.word	0x0001c820
        /*1008*/ 	.word	0x00000003
        /*100c*/ 	.word	0x00016860
        /*1010*/ 	.short	0x010a
        /*1012*/ 	.byte	0x3f
	.zero		1


	//   ....[73]....
        /*1014*/ 	.word	0x0001d770
        /*1018*/ 	.word	0x00000009
        /*101c*/ 	.word	0x00016820
        /*1020*/ 	.short	0x010a
        /*1022*/ 	.byte	0x3f
	.zero		1


	//   ....[74]....
        /*1024*/ 	.word	0x0001d900
        /*1028*/ 	.word	0x00000005
        /*102c*/ 	.word	0x00000000
        /*1030*/ 	.short	0x010a
        /*1032*/ 	.byte	0x3f
	.zero		1


	//   ....[75]....
        /*1034*/ 	.word	0x0001d970
        /*1038*/ 	.word	0x00000003
        /*103c*/ 	.word	0x00000000
        /*1040*/ 	.short	0x010a
        /*1042*/ 	.byte	0x3f
	.zero		1


	//   ....[76]....
        /*1044*/ 	.word	0x0001d9d0
        /*1048*/ 	.word	0x00000017
        /*104c*/ 	.word	0x00000000
        /*1050*/ 	.short	0x010a
        /*1052*/ 	.byte	0x3f
	.zero		1


	//   ....[77]....
        /*1054*/ 	.word	0x0001da00
        /*1058*/ 	.word	0x00000007
        /*105c*/ 	.word	0x00000000
        /*1060*/ 	.short	0x010a
        /*1062*/ 	.byte	0x3f
	.zero		1


	//   ....[78]....
        /*1064*/ 	.word	0x0001da60
        /*1068*/ 	.word	0x0000004f
        /*106c*/ 	.word	0x00016890
        /*1070*/ 	.short	0x010a
        /*1072*/ 	.byte	0x3f
	.zero		1


	//   ....[79]....
        /*1074*/ 	.word	0x0001dab0
        /*1078*/ 	.word	0x0000004f
        /*107c*/ 	.word	0x00016890
        /*1080*/ 	.short	0x010a
        /*1082*/ 	.byte	0x3f
	.zero		1


	//   ....[80]....
        /*1084*/ 	.word	0x0001db00
        /*1088*/ 	.word	0x0000004f
        /*108c*/ 	.word	0x00016890
        /*1090*/ 	.short	0x010a
        /*1092*/ 	.byte	0x3f
	.zero		1


	//   ....[81]....
        /*1094*/ 	.word	0x0001db50
        /*1098*/ 	.word	0x0000004f
        /*109c*/ 	.word	0x000168b0
        /*10a0*/ 	.short	0x010a
        /*10a2*/ 	.byte	0x3f
	.zero		1


	//   ....[82]....
        /*10a4*/ 	.word	0x0001e020
        /*10a8*/ 	.word	0x00000002
        /*10ac*/ 	.word	0x00016800
        /*10b0*/ 	.short	0x010a
        /*10b2*/ 	.byte	0x3f
	.zero		1


	//   ....[83]....
        /*10b4*/ 	.word	0x0001e640
        /*10b8*/ 	.word	0x00000002
        /*10bc*/ 	.word	0x00016800
        /*10c0*/ 	.short	0x010a
        /*10c2*/ 	.byte	0x3f
	.zero		1


	//   ....[84]....
        /*10c4*/ 	.word	0x0001e690
        /*10c8*/ 	.word	0x00000007
        /*10cc*/ 	.word	0x00016830
        /*10d0*/ 	.short	0x010a
        /*10d2*/ 	.byte	0x3f
	.zero		1


	//   ....[85]....
        /*10d4*/ 	.word	0x0001e6e0
        /*10d8*/ 	.word	0x0000000b
        /*10dc*/ 	.word	0x00016830
        /*10e0*/ 	.short	0x010a
        /*10e2*/ 	.byte	0x3f
	.zero		1


	//   ....[86]....
        /*10e4*/ 	.word	0x0001e730
        /*10e8*/ 	.word	0x0000000b
        /*10ec*/ 	.word	0x00016850
        /*10f0*/ 	.short	0x010a
        /*10f2*/ 	.byte	0x3f
	.zero		1


	//   ....[87]....
        /*10f4*/ 	.word	0x0001e780
        /*10f8*/ 	.word	0x00000000
        /*10fc*/ 	.word	0x00016830
        /*1100*/ 	.short	0x010a
        /*1102*/ 	.byte	0x3f
	.zero		1


	//   ....[88]....
        /*1104*/ 	.word	0x0001e7d0
        /*1108*/ 	.word	0x00000003
        /*110c*/ 	.word	0x00016850
        /*1110*/ 	.short	0x010a
        /*1112*/ 	.byte	0x3f
	.zero		1


	//   ....[89]....
        /*1114*/ 	.word	0x0001e820
        /*1118*/ 	.word	0x00000000
        /*111c*/ 	.word	0x00016830
        /*1120*/ 	.short	0x010a
        /*1122*/ 	.byte	0x3f
	.zero		1


	//   ....[90]....
        /*1124*/ 	.word	0x0001e870
        /*1128*/ 	.word	0x00000003
        /*112c*/ 	.word	0x00016850
        /*1130*/ 	.short	0x010a
        /*1132*/ 	.byte	0x3f
	.zero		1


	//   ....[91]....
        /*1134*/ 	.word	0x0001e8c0
        /*1138*/ 	.word	0x0000000b
        /*113c*/ 	.word	0x00016850
        /*1140*/ 	.short	0x010a
        /*1142*/ 	.byte	0x3f
	.zero		1


	//   ....[92]....
        /*1144*/ 	.word	0x0001ee60
        /*1148*/ 	.word	0x00000016
        /*114c*/ 	.word	0x00016820
        /*1150*/ 	.short	0x010a
        /*1152*/ 	.byte	0x3f
	.zero		1


	//   ....[93]....
        /*1154*/ 	.word	0x0001eeb0
        /*1158*/ 	.word	0x00000005
        /*115c*/ 	.word	0x000168a0
        /*1160*/ 	.short	0x010a
        /*1162*/ 	.byte	0x3f
	.zero		1


	//   ....[94]....
        /*1164*/ 	.word	0x0001ef00
        /*1168*/ 	.word	0x00000005
        /*116c*/ 	.word	0x000168c0
        /*1170*/ 	.short	0x010a
        /*1172*/ 	.byte	0x3f
	.zero		1


	//   ....[95]....
        /*1174*/ 	.word	0x0001ef50
        /*1178*/ 	.word	0x00000005
        /*117c*/ 	.word	0x000168a0
        /*1180*/ 	.short	0x010a
        /*1182*/ 	.byte	0x3f
	.zero		1


	//   ....[96]....
        /*1184*/ 	.word	0x0001efa0
        /*1188*/ 	.word	0x00000005
        /*118c*/ 	.word	0x000168c0
        /*1190*/ 	.short	0x010a
        /*1192*/ 	.byte	0x3f
	.zero		1


	//   ....[97]....
        /*1194*/ 	.word	0x0001f140
        /*1198*/ 	.word	0x00000000
        /*119c*/ 	.word	0x00016840
        /*11a0*/ 	.short	0x010a
        /*11a2*/ 	.byte	0x3f
	.zero		1


	//   ....[98]....
        /*11a4*/ 	.word	0x00020080
        /*11a8*/ 	.word	0x00000016
        /*11ac*/ 	.word	0x00016820
        /*11b0*/ 	.short	0x010a
        /*11b2*/ 	.byte	0x3f
	.zero		1


	//   ....[99]....
        /*11b4*/ 	.word	0x000200d0
        /*11b8*/ 	.word	0x00000002
        /*11bc*/ 	.word	0x00016840
        /*11c0*/ 	.short	0x010a
        /*11c2*/ 	.byte	0x3f
	.zero		1


	//   ....[100]....
        /*11c4*/ 	.word	0x00020120
        /*11c8*/ 	.word	0x00000003
        /*11cc*/ 	.word	0x00000060
        /*11d0*/ 	.short	0x010a
        /*11d2*/ 	.byte	0x3f
	.zero		1


	//   ....[101]....
        /*11d4*/ 	.word	0x00020170
        /*11d8*/ 	.word	0x00000002
        /*11dc*/ 	.word	0x00016840
        /*11e0*/ 	.short	0x010a
        /*11e2*/ 	.byte	0x3f
	.zero		1


	//   ....[102]....
        /*11e4*/ 	.word	0x000201c0
        /*11e8*/ 	.word	0x0000000a
        /*11ec*/ 	.word	0x00000060
        /*11f0*/ 	.short	0x010a
        /*11f2*/ 	.byte	0x3f
	.zero		1


	//   ....[103]....
        /*11f4*/ 	.word	0x00020210
        /*11f8*/ 	.word	0x00000002
        /*11fc*/ 	.word	0x00016840
        /*1200*/ 	.short	0x010a
        /*1202*/ 	.byte	0x3f
	.zero		1


	//   ....[104]....
        /*1204*/ 	.word	0x00020260
        /*1208*/ 	.word	0x00000005
        /*120c*/ 	.word	0x00000060
        /*1210*/ 	.short	0x010a
        /*1212*/ 	.byte	0x3f
	.zero		1


	//   ....[105]....
        /*1214*/ 	.word	0x000202b0
        /*1218*/ 	.word	0x00000003
        /*121c*/ 	.word	0x00016860
        /*1220*/ 	.short	0x010a
        /*1222*/ 	.byte	0x3f
	.zero		1


	//   ....[106]....
        /*1224*/ 	.word	0x00020c30
        /*1228*/ 	.word	0x00000009
        /*122c*/ 	.word	0x00016820
        /*1230*/ 	.short	0x010a
        /*1232*/ 	.byte	0x3f
	.zero		1


	//   ....[107]....
        /*1234*/ 	.word	0x00020dd0
        /*1238*/ 	.word	0x00000005
        /*123c*/ 	.word	0x00000000
        /*1240*/ 	.short	0x010a
        /*1242*/ 	.byte	0x3f
	.zero		1


	//   ....[108]....
        /*1244*/ 	.word	0x00020e20
        /*1248*/ 	.word	0x00000003
        /*124c*/ 	.word	0x00000000
        /*1250*/ 	.short	0x010a
        /*1252*/ 	.byte	0x3f
	.zero		1


	//   ....[109]....
        /*1254*/ 	.word	0x00020e70
        /*1258*/ 	.word	0x00000017
        /*125c*/ 	.word	0x00000000
        /*1260*/ 	.short	0x010a
        /*1262*/ 	.byte	0x3f
	.zero		1


	//----- nvinfo : EIATTR_NUM_MBARRIERS
	.align		4
.L_239:
        /*1264*/ 	.byte	0x03, 0x38
        /*1266*/ 	.short	0x0016


	//----- nvinfo : EIATTR_EXIT_INSTR_OFFSETS
	.align		4
        /*1268*/ 	.byte	0x04, 0x1c
        /*126a*/ 	.short	(.L_241 - .L_240)


	//   ....[0]....
.L_240:
        /*126c*/ 	.word	0x0001da50


	//----- nvinfo : EIATTR_MAX_THREADS
	.align		4
.L_241:
        /*1270*/ 	.byte	0x04, 0x05
        /*1272*/ 	.short	(.L_243 - .L_242)
.L_242:
        /*1274*/ 	.word	0x00000200
        /*1278*/ 	.word	0x00000001
        /*127c*/ 	.word	0x00000001


	//----- nvinfo : EIATTR_CRS_STACK_SIZE
	.align		4
.L_243:
        /*1280*/ 	.byte	0x04, 0x1e
        /*1282*/ 	.short	(.L_245 - .L_244)
.L_244:
        /*1284*/ 	.word	0x00000000


	//----- nvinfo : EIATTR_CBANK_PARAM_SIZE
	.align		4
.L_245:
        /*1288*/ 	.byte	0x03, 0x19
        /*128a*/ 	.short	0x0af0


	//----- nvinfo : EIATTR_PARAM_CBANK
	.align		4
        /*128c*/ 	.byte	0x04, 0x0a
        /*128e*/ 	.short	(.L_247 - .L_246)
	.align		4
.L_246:
        /*1290*/ 	.word	index@(.nv.constant0._ZN7cutlass13device_kernelIN5flash11enable_sm90INS1_16FlashAttnFwdSm90INS1_25CollectiveMainloopFwdSm90ILi2EN4cute5tupleIJNS5_1CILi1EEES8_S8_EEENS6_IJNS7_ILi192EEENS7_ILi128EEENS7_ILi64EEEEEELi64ENS_10bfloat16_tEfNS_4arch4Sm90ELb0ELb1ELb0ELb1ELb0ELb1ELb0ELb1ELb1ELb1ELb0ELb0EEENS1_21CollectiveEpilogueFwdINS6_IJSA_SC_SB_EEES9_SE_SG_Li384ELb1ELb1ELb0ELb0EEENS1_36VarlenDynamicPersistentTileSchedulerILi192ELi128ELi384ELi128ELb0ELb1ELb1ELb1ELb0ELb1EEEEEEEEEvNT_6ParamsE)
        /*1294*/ 	.short	0x0210
        /*1296*/ 	.short	0x0af0


	//----- nvinfo : EIATTR_SW_WAR
	.align		4
.L_247:
        /*1298*/ 	.byte	0x04, 0x36
        /*129a*/ 	.short	(.L_249 - .L_248)
.L_248:
        /*129c*/ 	.word	0x00000008
.L_249:


//--------------------- .nv.info._ZN7cutlass13device_kernelIN5flash11enable_sm90INS1_16FlashAttnFwdSm90INS1_25CollectiveMainloopFwdSm90ILi2EN4cute5tupleIJNS5_1CILi1EEES8_S8_EEENS6_IJNS7_ILi192EEENS7_ILi128EEENS7_ILi64EEEEEELi64ENS_10bfloat16_tEfNS_4arch4Sm90ELb1ELb0ELb0ELb0ELb0ELb0ELb0ELb1ELb1ELb1ELb0ELb0EEENS1_21CollectiveEpilogueFwdINS6_IJSA_SC_SB_EEES9_SE_SG_Li384ELb0ELb1ELb0ELb0EEENS1_30DynamicPersistentTileSchedulerILi384ELi128ELb0ELb1ELb1EEEEEEEEEvNT_6ParamsE --------------------------
	.section	.nv.info._ZN7cutlass13device_kernelIN5flash11enable_sm90INS1_16FlashAttnFwdSm90INS1_25CollectiveMainloopFwdSm90ILi2EN4cute5tupleIJNS5_1CILi1EEES8_S8_EEENS6_IJNS7_ILi192EEENS7_ILi128EEENS7_ILi64EEEEEELi64ENS_10bfloat16_tEfNS_4arch4Sm90ELb1ELb0ELb0ELb0ELb0ELb0ELb0ELb1ELb1ELb1ELb0ELb0EEENS1_21CollectiveEpilogueFwdINS6_IJSA_SC_SB_EEES9_SE_SG_Li384ELb0ELb1ELb0ELb0EEENS1_30DynamicPersistentTileSchedulerILi384ELi128ELb0ELb1ELb1EEEEEEEEEvNT_6ParamsE,"",@"SHT_CUDA_INFO"
	.sectionflags	@""
	.align	4


	//----- nvinfo : EIATTR_CUDA_API_VERSION
	.align		4
        /*0000*/ 	.byte	0x04, 0x37
        /*0002*/ 	.short	(.L_251 - .L_250)
.L_250:
        /*0004*/ 	.word	0x00000082


	//----- nvinfo : EIATTR_KPARAM_INFO
	.align		4
.L_251:
        /*0008*/ 	.byte	0x04, 0x17
        /*000a*/ 	.short	(.L_253 - .L_252)
.L_252:
        /*000c*/ 	.word	0x00000000
        /*0010*/ 	.short	0x0000
        /*0012*/ 	.short	0x0070
        /*0014*/ 	.byte	0x00, 0xf0, 0x01, 0x2a


	//----- nvinfo : EIATTR_SPARSE_MMA_MASK
	.align		4
.L_253:
        /*0018*/ 	.byte	0x03, 0x50
        /*001a*/ 	.short	0x0000


	//----- nvinfo : EIATTR_MAXREG_COUNT
	.align		4
        /*001c*/ 	.byte	0x03, 0x1b
        /*001e*/ 	.short	0x0080


	//----- nvinfo : EIATTR_NUM_BARRIERS
	.align		4
        /*0020*/ 	.byte	0x02, 0x4c
        /*0022*/ 	.byte	0x10
	.zero		1


	//----- nvinfo : EIATTR_EXTERNS
	.align		4
        /*0024*/ 	.byte	0x04, 0x0f
        /*0026*/ 	.short	(.L_255 - .L_254)


	//   ....[0]....
	.align		4
.L_254:
        /*0028*/ 	.word	index@(__assertfail)


	//----- nvinfo : EIATTR_ANNOTATIONS
	.align		4
.L_255:
        /*002c*/ 	.byte	0x04, 0x55
        /*002e*/ 	.short	(.L_257 - .L_256)


	//   ....[0]....
.L_256:
        /*0030*/ 	.word	0x00000001
        /*0034*/ 	.byte	0x70, 0x97, 0x00, 0x00, 0x01, 0x00, 0x00, 0x00, 0x80, 0x97, 0x00, 0x00, 0x01, 0x00, 0x00, 0x00
        /*0044*/ 	.byte	0x00, 0x98, 0x00, 0x00, 0x01, 0x00, 0x00, 0x00, 0x50, 0xb4, 0x00, 0x00, 0x01, 0x00, 0x00, 0x00
        /*0054*/ 	.byte	0x70, 0xb4, 0x00, 0x00, 0x01, 0x00, 0x00, 0x00, 0xb0, 0xce, 0x00, 0x00, 0x01, 0x00, 0x00, 0x00
        /*0064*/ 	.byte	0x50, 0xd0, 0x00, 0x00


	//----- nvinfo : EIATTR_MERCURY_ISA_VERSION
	.align		4
.L_257:
        /*0068*/ 	.byte	0x03, 0x5f
        /*006a*/ 	.short	0x0101


	//----- nvinfo : EIATTR_INT_WARP_WIDE_INSTR_OFFSETS
	.align		4
        /*006c*/ 	.byte	0x04, 0x31
        /*006e*/ 	.short	(.L_259 - .L_258)


	//   ....[0]....
.L_258:
        /*0070*/ 	.word	0x00000130


	//   ....[1]....
        /*0074*/ 	.word	0x00000170


	//   ....[2]....
        /*0078*/ 	.word	0x000001e0


	//   ....[3]....
        /*007c*/ 	.word	0x00009e10


	//   ....[4]....
        /*0080*/ 	.word	0x00009ea0


	//   ....[5]....
        /*0084*/ 	.word	0x0000cb20


	//   ....[6]....
        /*0088*/ 	.word	0x0000cbb0


	//----- nvinfo : EIATTR_COOP_GROUP_MASK_REGIDS
	.align		4
.L_259:
        /*008c*/ 	.byte	0x04, 0x29
        /*008e*/ 	.short	(.L_261 - .L_260)


	//   ....[0]....
.L_260:
        /*0090*/ 	.word	0xffffffff


	//   ....[1]....
        /*0094*/ 	.word	0xffffffff


	//   ....[2]....
        /*0098*/ 	.word	0xffffffff


	//   ....[3]....
        /*009c*/ 	.word	0xffffffff


	//   ....[4]....
        /*00a0*/ 	.word	0xffffffff


	//   ....[5]....
        /*00a4*/ 	.word	0xffffffff


	//   ....[6]....
        /*00a8*/ 	.word	0xffffffff


	//   ....[7]....
        /*00ac*/ 	.word	0xffffffff


	//   ....[8]....
        /*00b0*/ 	.word	0xffffffff


	//   ....[9]....
        /*00b4*/ 	.word	0xffffffff


	//   ....[10]....
        /*00b8*/ 	.word	0xffffffff


	//   ....[11]....
        /*00bc*/ 	.word	0xffffffff


	//   ....[12]....
        /*00c0*/ 	.word	0xffffffff


	//   ....[13]....
        /*00c4*/ 	.word	0xffffffff


	//   ....[14]....
        /*00c8*/ 	.word	0xffffffff


	//   ....[15]....
        /*00cc*/ 	.word	0xffffffff


	//   ....[16]....
        /*00d0*/ 	.word	0xffffffff


	//   ....[17]....
        /*00d4*/ 	.word	0xffffffff


	//   ....[18]....
        /*00d8*/ 	.word	0xffffffff


	//   ....[19]....
        /*00dc*/ 	.word	0xffffffff


	//   ....[20]....
        /*00e0*/ 	.word	0xffffffff


	//   ....[21]....
        /*00e4*/ 	.word	0xffffffff


	//   ....[22]....
        /*00e8*/ 	.word	0xffffffff


	//   ....[23]....
        /*00ec*/ 	.word	0xffffffff


	//   ....[24]....
        /*00f0*/ 	.word	0xffffffff


	//   ....[25]....
        /*00f4*/ 	.word	0xffffffff


	//   ....[26]....
        /*00f8*/ 	.word	0xffffffff


	//   ....[27]....
        /*00fc*/ 	.word	0xffffffff


	//   ....[28]....
        /*0100*/ 	.word	0xffffffff


	//   ....[29]....
        /*0104*/ 	.word	0xffffffff


	//   ....[30]....
        /*0108*/ 	.word	0xffffffff


	//   ....[31]....
        /*010c*/ 	.word	0xffffffff


	//   ....[32]....
        /*0110*/ 	.word	0xffffffff


	//   ....[33]....
        /*0114*/ 	.word	0xffffffff


	//   ....[34]....
        /*0118*/ 	.word	0xffffffff


	//   ....[35]....
        /*011c*/ 	.word	0xffffffff


	//   ....[36]....
        /*0120*/ 	.word	0xffffffff


	//   ....[37]....
        /*0124*/ 	.word	0xffffffff


	//   ....[38]....
        /*0128*/ 	.word	0xffffffff


	//   ....[39]....
        /*012c*/ 	.word	0xffffffff


	//   ....[40]....
        /*0130*/ 	.word	0xffffffff


	//   ....[41]....
        /*0134*/ 	.word	0xffffffff


	//   ....[42]....
        /*0138*/ 	.word	0xffffffff


	//   ....[43]....
        /*013c*/ 	.word	0xffffffff


	//   ....[44]....
        /*0140*/ 	.word	0xffffffff


	//   ....[45]....
        /*0144*/ 	.word	0xffffffff


	//   ....[46]....
        /*0148*/ 	.word	0xffffffff


	//   ....[47]....
        /*014c*/ 	.word	0xffffffff


	//   ....[48]....
        /*0150*/ 	.word	0xffffffff


	//   ....[49]....
        /*0154*/ 	.word	0xffffffff


	//   ....[50]....
        /*0158*/ 	.word	0xffffffff


	//   ....[51]....
        /*015c*/ 	.word	0xffffffff


	//   ....[52]....
        /*0160*/ 	.word	0xffffffff


	//   ....[53]....
        /*0164*/ 	.word	0xffffffff


	//   ....[54]....
        /*0168*/ 	.word	0xffffffff


	//   ....[55]....
        /*016c*/ 	.word	0xffffffff


	//   ....[56]....
        /*0170*/ 	.word	0xffffffff


	//   ....[57]....
        /*0174*/ 	.word	0xffffffff


	//   ....[58]....
        /*0178*/ 	.word	0xffffffff


	//   ....[59]....
        /*017c*/ 	.word	0xffffffff


	//   ....[60]....
        /*0180*/ 	.word	0xffffffff


	//   ....[61]....
        /*0184*/ 	.word	0xffffffff


	//   ....[62]....
        /*0188*/ 	.word	0xffffffff


	//   ....[63]....
        /*018c*/ 	.word	0xffffffff


	//   ....[64]....
        /*0190*/ 	.word	0xffffffff


	//   ....[65]....
        /*0194*/ 	.word	0xffffffff


	//   ....[66]....
        /*0198*/ 	.word	0xffffffff


	//   ....[67]....
        /*019c*/ 	.word	0xffffffff


	//   ....[68]....
        /*01a0*/ 	.word	0xffffffff


	//   ....[69]....
        /*01a4*/ 	.word	0xffffffff


	//   ....[70]....
        /*01a8*/ 	.word	0xffffffff


	//   ....[71]....
        /*01ac*/ 	.word	0xffffffff


	//   ....[72]....
        /*01b0*/ 	.word	0xffffffff


	//   ....[73]....
        /*01b4*/ 	.word	0xffffffff


	//   ....[74]....
        /*01b8*/ 	.word	0xffffffff


	//   ....[75]....
        /*01bc*/ 	.word	0xffffffff


	//   ....[76]....
        /*01c0*/ 	.word	0x0500000f


	//   ....[77]....
        /*01c4*/ 	.word	0x0500000f


	//   ....[78]....
        /*01c8*/ 	.word	0x0500000f


	//   ....[79]....
        /*01cc*/ 	.word	0x0500000f


	//   ....[80]....
        /*01d0*/ 	.word	0x0500000f


	//   ....[81]....
        /*01d4*/ 	.word	0x0500000f


	//   ....[82]....
        /*01d8*/ 	.word	0x0500000f


	//   ....[83]....
        /*01dc*/ 	.word	0x0500000f


	//   ....[84]....
        /*01e0*/ 	.word	0x0500000f


	//   ....[85]....
        /*01e4*/ 	.word	0x0500000f


	//   ....[86]....
        /*01e8*/ 	.word	0x0500000f


	//   ....[87]....
        /*01ec*/ 	.word	0x0500000f


	//   ....[88]....
        /*01f0*/ 	.word	0x0500000f


	//   ....[89]....
        /*01f4*/ 	.word	0x0500000f


	//   ....[90]....
        /*01f8*/ 	.word	0x0500000f


	//   ....[91]....
        /*01fc*/ 	.word	0x0500000f


	//   ....[92]....
        /*0200*/ 	.word	0x0500000f


	//   ....[93]....
        /*0204*/ 	.word	0x0500000f


	//   ....[94]....
        /*0208*/ 	.word	0x0500000f


	//   ....[95]....
        /*020c*/ 	.word	0x0500000f


	//   ....[96]....
        /*0210*/ 	.word	0x0500000f


	//   ....[97]....
        /*0214*/ 	.word	0x0500000f


	//   ....[98]....
        /*0218*/ 	.word	0x0500000f


	//   ....[99]....
        /*021c*/ 	.word	0x0500000f


	//   ....[100]....
        /*0220*/ 	.word	0x0500000f


	//   ....[101]....
        /*0224*/ 	.word	0x0500000f


	//   ....[102]....
        /*0228*/ 	.word	0x0500000f


	//----- nvinfo : EIATTR_COOP_GROUP_INSTR_OFFSETS
	.align		4
.L_261:
        /*022c*/ 	.byte	0x04, 0x28
        /*022e*/ 	.short	(.L_263 - .L_262)


	//   ....[0]....
.L_262:
        /*0230*/ 	.word	0x00000070


	//   ....[1]....
        /*0234*/ 	.word	0x00000140


	//   ....[2]....
        /*0238*/ 	.word	0x00000190


	//   ....[3]....
        /*023c*/ 	.word	0x000003c0


	//   ....[4]....
        /*0240*/ 	.word	0x00000520


	//   ....[5]....
        /*0244*/ 	.word	0x00000640


	//   ....[6]....
        /*0248*/ 	.word	0x000007a0


	//   ....[7]....
        /*024c*/ 	.word	0x00001350


	//   ....[8]....
        /*0250*/ 	.word	0x00001a10


	//   ....[9]....
        /*0254*/ 	.word	0x00002190


	//   ....[10]....
        /*0258*/ 	.word	0x000021a0


	//   ....[11]....
        /*025c*/ 	.word	0x000021c0


	//   ....[12]....
        /*0260*/ 	.word	0x00002c50


	//   ....[13]....
        /*0264*/ 	.word	0x00002cb0


	//   ....[14]....
        /*0268*/ 	.word	0x00003c20


	//   ....[15]....
        /*026c*/ 	.word	0x00003c60


	//   ....[16]....
        /*0270*/ 	.word	0x00004370


	//   ....[17]....
        /*0274*/ 	.word	0x000044a0


	//   ....[18]....
        /*0278*/ 	.word	0x00004d50


	//   ....[19]....
        /*027c*/ 	.word	0x00004dc0


	//   ....[20]....
        /*0280*/ 	.word	0x00006420


	//   ....[21]....
        /*0284*/ 	.word	0x00006450


	//   ....[22]....
        /*0288*/ 	.word	0x000069b0


	//   ....[23]....
        /*028c*/ 	.word	0x00006a40


	//   ....[24]....
        /*0290*/ 	.word	0x00007b40


	//   ....[25]....
        /*0294*/ 	.word	0x00007b80


	//   ....[26]....
        /*0298*/ 	.word	0x00007c90


	//   ....[27]....
        /*029c*/ 	.word	0x00007ca0


	//   ....[28]....
        /*02a0*/ 	.word	0x00008840


	//   ....[29]....
        /*02a4*/ 	.word	0x00008870


	//   ....[30]....
        /*02a8*/ 	.word	0x000088a0


	//   ....[31]....
        /*02ac*/ 	.word	0x000088d0


	//   ....[32]....
        /*02b0*/ 	.word	0x00008d50


	//   ....[33]....
        /*02b4*/ 	.word	0x00008d90


	//   ....[34]....
        /*02b8*/ 	.word	0x00008db0


	//   ....[35]....
        /*02bc*/ 	.word	0x00008de0


	//   ....[36]....
        /*02c0*/ 	.word	0x00008e00


	//   ....[37]....
        /*02c4*/ 	.word	0x00008e10


	//   ....[38]....
        /*02c8*/ 	.word	0x00008e30


	//   ....[39]....
        /*02cc*/ 	.word	0x00008e50


	//   ....[40]....
        /*02d0*/ 	.word	0x000094b0


	//   ....[41]....
        /*02d4*/ 	.word	0x000094f0


	//   ....[42]....
        /*02d8*/ 	.word	0x00009520


	//   ....[43]....
        /*02dc*/ 	.word	0x00009550


	//   ....[44]....
        /*02e0*/ 	.word	0x00009570


	//   ....[45]....
        /*02e4*/ 	.word	0x00009580


	//   ....[46]....
        /*02e8*/ 	.word	0x00009590


	//   ....[47]....
        /*02ec*/ 	.word	0x000095b0


	//   ....[48]....
        /*02f0*/ 	.word	0x00009730


	//   ....[49]....
        /*02f4*/ 	.word	0x0000a3d0


	//   ....[50]....
        /*02f8*/ 	.word	0x0000add0


	//   ....[51]....
        /*02fc*/ 	.word	0x0000ae00


	//   ....[52]....
        /*0300*/ 	.word	0x0000ae30


	//   ....[53]....
        /*0304*/ 	.word	0x0000aec0


	//   ....[54]....
        /*0308*/ 	.word	0x0000aef0


	//   ....[55]....
        /*030c*/ 	.word	0x0000af00


	//   ....[56]....
        /*0310*/ 	.word	0x0000af40


	//   ....[57]....
        /*0314*/ 	.word	0x0000af70


	//   ....[58]....
        /*0318*/ 	.word	0x0000afe0


	//   ....[59]....
        /*031c*/ 	.word	0x0000aff0


	//   ....[60]....
        /*0320*/ 	.word	0x0000b030


	//   ....[61]....
        /*0324*/ 	.word	0x0000b060


	//   ....[62]....
        /*0328*/ 	.word	0x0000b0d0


	//   ....[63]....
        /*032c*/ 	.word	0x0000b0e0


	//   ....[64]....
        /*0330*/ 	.word	0x0000b100


	//   ....[65]....
        /*0334*/ 	.word	0x0000b130


	//   ....[66]....
        /*0338*/ 	.word	0x0000b190


	//   ....[67]....
        /*033c*/ 	.word	0x0000b1a0


	//   ....[68]....
        /*0340*/ 	.word	0x0000b200


	//   ....[69]....
        /*0344*/ 	.word	0x0000b250


	//   ....[70]....
        /*0348*/ 	.word	0x0000b270


	//   ....[71]....
        /*034c*/ 	.word	0x0000b2b0


	//   ....[72]....
        /*0350*/ 	.word	0x0000b2c0


	//   ....[73]....
        /*0354*/ 	.word	0x0000b310


	//   ....[74]....
        /*0358*/ 	.word	0x0000cf90


	//   ....[75]....
        /*035c*/ 	.word	0x0000d170


	//   ....[76]....
        /*0360*/ 	.word	0x0000d6d0


	//   ....[77]....
        /*0364*/ 	.word	0x0000d830


	//   ....[78]....
        /*0368*/ 	.word	0x0000d890


	//   ....[79]....
        /*036c*/ 	.word	0x0000d950


	//   ....[80]....
        /*0370*/ 	.word	0x0000da00


	//   ....[81]....
        /*0374*/ 	.word	0x0000da80


	//   ....[82]....
        /*0378*/ 	.word	0x0000db20


	//   ....[83]....
        /*037c*/ 	.word	0x0000db80


	//   ....[84]....
        /*0380*/ 	.word	0x0000dc60


	//   ....[85]....
        /*0384*/ 	.word	0x0000dce0


	//   ....[86]....
        /*0388*/ 	.word	0x0000dd80


	//   ....[87]....
        /*038c*/ 	.word	0x0000dde0


	//   ....[88]....
        /*0390*/ 	.word	0x0000dec0


	//   ....[89]....
        /*0394*/ 	.word	0x0000df40


	//   ....[90]....
        /*0398*/ 	.word	0x0000dfe0


	//   ....[91]....
        /*039c*/ 	.word	0x0000e040


	//   ....[92]....
        /*03a0*/ 	.word	0x0000e0f0


	//   ....[93]....
        /*03a4*/ 	.word	0x0000e170


	//   ....[94]....
        /*03a8*/ 	.word	0x0000e250


	//   ....[95]....
        /*03ac*/ 	.word	0x0000e2b0


	//   ....[96]....
        /*03b0*/ 	.word	0x0000e360


	//   ....[97]....
        /*03b4*/ 	.word	0x0000e3c0


	//   ....[98]....
        /*03b8*/ 	.word	0x0000e480


	//   ....[99]....
        /*03bc*/ 	.word	0x0000e500


	//   ....[100]....
        /*03c0*/ 	.word	0x0000e5a0


	//   ....[101]....
        /*03c4*/ 	.word	0x0000e8b0


	//   ....[102]....
        /*03c8*/ 	.word	0x0000e9d0


	//----- nvinfo : EIATTR_REG_RECONFIG
	.align		4
.L_263:
        /*03cc*/ 	.byte	0x01, 0x54
	.zero		2


	//----- nvinfo : EIATTR_SYSCALL_OFFSETS
	.align		4
        /*03d0*/ 	.byte	0x04, 0x46
        /*03d2*/ 	.short	(.L_265 - .L_264)


	//   ....[0]....
.L_264:
        /*03d4*/ 	.word	0x00001530


	//   ....[1]....
        /*03d8*/ 	.word	0x0000a000


	//   ....[2]....
        /*03dc*/ 	.word	0x0000a150


	//   ....[3]....
        /*03e0*/ 	.word	0x0000a240


	//   ....[4]....
        /*03e4*/ 	.word	0x0000a940


	//----- nvinfo : EIATTR_MBARRIER_INSTR_OFFSETS
	.align		4
.L_265:
        /*03e8*/ 	.byte	0x04, 0x39
        /*03ea*/ 	.short	(.L_267 - .L_266)


	//   ....[0]....
.L_266:
        /*03ec*/ 	.word	0x00000270
        /*03f0*/ 	.word	0x000000ff
        /*03f4*/ 	.word	0x00016800
        /*03f8*/ 	.short	0x0100
        /*03fa*/ 	.byte	0x08
	.zero		1


	//   ....[1]....
        /*03fc*/ 	.word	0x00000280
        /*0400*/ 	.word	0x000000ff
        /*0404*/ 	.word	0x00016820
        /*0408*/ 	.short	0x0100
        /*040a*/ 	.byte	0x08
	.zero		1


	//   ....[2]....
        /*040c*/ 	.word	0x00000370
        /*0410*/ 	.word	0x000000ff
        /*0414*/ 	.word	0x00016830
        /*0418*/ 	.short	0x0100
        /*041a*/ 	.byte	0x08
	.zero		1


	//   ....[3]....
        /*041c*/ 	.word	0x00000380
        /*0420*/ 	.word	0x000000ff
        /*0424*/ 	.word	0x00016840
        /*0428*/ 	.short	0x0100
        /*042a*/ 	.byte	0x08
	.zero		1


	//   ....[4]....
        /*042c*/ 	.word	0x00000390
        /*0430*/ 	.word	0x000000ff
        /*0434*/ 	.word	0x00016838
        /*0438*/ 	.short	0x0100
        /*043a*/ 	.byte	0x08
	.zero		1


	//   ....[5]....
        /*043c*/ 	.word	0x000003a0
        /*0440*/ 	.word	0x000000ff
        /*0444*/ 	.word	0x00016848
        /*0448*/ 	.short	0x0100
        /*044a*/ 	.byte	0x08
	.zero		1


	//   ....[6]....
        /*044c*/ 	.word	0x000004d0
        /*0450*/ 	.word	0x000000ff
        /*0454*/ 	.word	0x00016850
        /*0458*/ 	.short	0x0100
        /*045a*/ 	.byte	0x08
	.zero		1


	//   ....[7]....
        /*045c*/ 	.word	0x000004e0
        /*0460*/ 	.word	0x000000ff
        /*0464*/ 	.word	0x00016860
        /*0468*/ 	.short	0x0100
        /*046a*/ 	.byte	0x08
	.zero		1


	//   ....[8]....
        /*046c*/ 	.word	0x000004f0
        /*0470*/ 	.word	0x000000ff
        /*0474*/ 	.word	0x00016858
        /*0478*/ 	.short	0x0100
        /*047a*/ 	.byte	0x08
	.zero		1


	//   ....[9]....
        /*047c*/ 	.word	0x00000500
        /*0480*/ 	.word	0x000000ff
        /*0484*/ 	.word	0x00016868
        /*0488*/ 	.short	0x0100
        /*048a*/ 	.byte	0x08
	.zero		1


	//   ....[10]....
        /*048c*/ 	.word	0x000005f0
        /*0490*/ 	.word	0x000000ff
        /*0494*/ 	.word	0x00016870
        /*0498*/ 	.short	0x0100
        /*049a*/ 	.byte	0x06
	.zero		1


	//   ....[11]....
        /*049c*/ 	.word	0x00000600
        /*04a0*/ 	.word	0x000000ff
        /*04a4*/ 	.word	0x00016880
        /*04a8*/ 	.short	0x0100
        /*04aa*/ 	.byte	0x06
	.zero		1


	//   ....[12]....
        /*04ac*/ 	.word	0x00000610
        /*04b0*/ 	.word	0x000000ff
        /*04b4*/ 	.word	0x00016878
        /*04b8*/ 	.short	0x0100
        /*04ba*/ 	.byte	0x06
	.zero		1


	//   ....[13]....
        /*04bc*/ 	.word	0x00000620
        /*04c0*/ 	.word	0x000000ff
        /*04c4*/ 	.word	0x00016888
        /*04c8*/ 	.short	0x0100
        /*04ca*/ 	.byte	0x06
	.zero		1


	//   ....[14]....
        /*04cc*/ 	.word	0x00000750
        /*04d0*/ 	.word	0x000000ff
        /*04d4*/ 	.word	0x00016890
        /*04d8*/ 	.short	0x0100
        /*04da*/ 	.byte	0x08
	.zero		1


	//   ....[15]....
        /*04dc*/ 	.word	0x00000760
        /*04e0*/ 	.word	0x000000ff
        /*04e4*/ 	.word	0x000168a0
        /*04e8*/ 	.short	0x0100
        /*04ea*/ 	.byte	0x08
	.zero		1


	//   ....[16]....
        /*04ec*/ 	.word	0x00000770
        /*04f0*/ 	.word	0x000000ff
        /*04f4*/ 	.word	0x00016898
        /*04f8*/ 	.short	0x0100
        /*04fa*/ 	.byte	0x08
	.zero		1


	//   ....[17]....
        /*04fc*/ 	.word	0x00000780
        /*0500*/ 	.word	0x000000ff
        /*0504*/ 	.word	0x000168a8
        /*0508*/ 	.short	0x0100
        /*050a*/ 	.byte	0x08
	.zero		1


	//   ....[18]....
        /*050c*/ 	.word	0x000008b0
        /*0510*/ 	.word	0x000000ff
        /*0514*/ 	.word	0x000168b0
        /*0518*/ 	.short	0x0100
        /*051a*/ 	.byte	0x08
	.zero		1


	//   ....[19]....
        /*051c*/ 	.word	0x000008c0
        /*0520*/ 	.word	0x000000ff
        /*0524*/ 	.word	0x000168c0
        /*0528*/ 	.short	0x0100
        /*052a*/ 	.byte	0x08
	.zero		1


	//   ....[20]....
        /*052c*/ 	.word	0x000008d0
        /*0530*/ 	.word	0x000000ff
        /*0534*/ 	.word	0x000168b8
        /*0538*/ 	.short	0x0100
        /*053a*/ 	.byte	0x08
	.zero		1


	//   ....[21]....
        /*053c*/ 	.word	0x000008e0
        /*0540*/ 	.word	0x000000ff
        /*0544*/ 	.word	0x000168c8
        /*0548*/ 	.short	0x0100
        /*054a*/ 	.byte	0x08
	.zero		1


	//   ....[22]....
        /*054c*/ 	.word	0x000015b0
        /*0550*/ 	.word	0x000000ff
        /*0554*/ 	.word	0x00016800
        /*0558*/ 	.short	0x010a
        /*055a*/ 	.byte	0x2d
	.zero		1


	//   ....[23]....
        /*055c*/ 	.word	0x00001630
        /*0560*/ 	.word	0x00000002
        /*0564*/ 	.word	0x00016830
        /*0568*/ 	.short	0x010a
        /*056a*/ 	.byte	0x3f
	.zero		1


	//   ....[24]....
        /*056c*/ 	.word	0x00001690
        /*0570*/ 	.word	0x00000002
        /*0574*/ 	.word	0x00016830
        /*0578*/ 	.short	0x010a
        /*057a*/ 	.byte	0x3f
	.zero		1


	//   ....[25]....
        /*057c*/ 	.word	0x00001bd0
        /*0580*/ 	.word	0x00000002
        /*0584*/ 	.word	0x00000000
        /*0588*/ 	.short	0x0101
        /*058a*/ 	.byte	0x3f
	.zero		1


	//   ....[26]....
        /*058c*/ 	.word	0x00003870
        /*0590*/ 	.word	0x000000ff
        /*0594*/ 	.word	0x00016830
        /*0598*/ 	.short	0x010a
        /*059a*/ 	.byte	0x06
	.zero		1


	//   ....[27]....
        /*059c*/ 	.word	0x000038b0
        /*05a0*/ 	.word	0x000000ff
        /*05a4*/ 	.word	0x00016830
        /*05a8*/ 	.short	0x010a
        /*05aa*/ 	.byte	0x06
	.zero		1


	//   ....[28]....
        /*05ac*/ 	.word	0x00003a90
        /*05b0*/ 	.word	0x000000ff
        /*05b4*/ 	.word	0x00016850
        /*05b8*/ 	.short	0x010a
        /*05ba*/ 	.byte	0x06
	.zero		1


	//   ....[29]....
        /*05bc*/ 	.word	0x00003ad0
        /*05c0*/ 	.word	0x000000ff
        /*05c4*/ 	.word	0x00016850
        /*05c8*/ 	.short	0x010a
        /*05ca*/ 	.byte	0x06
	.zero		1


	//   ....[30]....
        /*05cc*/ 	.word	0x00005340
        /*05d0*/ 	.word	0x00000024
        /*05d4*/ 	.word	0x00000000
        /*05d8*/ 	.short	0x0101
        /*05da*/ 	.byte	0x3f
	.zero		1


	//   ....[31]....
        /*05dc*/ 	.word	0x00005600
        /*05e0*/ 	.word	0x00000024
        /*05e4*/ 	.word	0x00000000
        /*05e8*/ 	.short	0x0101
        /*05ea*/ 	.byte	0x3f
	.zero		1


	//   ....[32]....
        /*05ec*/ 	.word	0x00005ea0
        /*05f0*/ 	.word	0x000000ff
        /*05f4*/ 	.word	0x00016830
        /*05f8*/ 	.short	0x010a
        /*05fa*/ 	.byte	0x06
	.zero		1


	//   ....[33]....
        /*05fc*/ 	.word	0x00005ee0
        /*0600*/ 	.word	0x000000ff
        /*0604*/ 	.word	0x00016830
        /*0608*/ 	.short	0x010a
        /*060a*/ 	.byte	0x06
	.zero		1


	//   ....[34]....
        /*060c*/ 	.word	0x000060c0
        /*0610*/ 	.word	0x000000ff
        /*0614*/ 	.word	0x00016850
        /*0618*/ 	.short	0x010a
        /*061a*/ 	.byte	0x06
	.zero		1


	//   ....[35]....
        /*061c*/ 	.word	0x00006100
        /*0620*/ 	.word	0x000000ff
        /*0624*/ 	.word	0x00016850
        /*0628*/ 	.short	0x010a
        /*062a*/ 	.byte	0x06
	.zero		1


	//   ....[36]....
        /*062c*/ 	.word	0x000073d0
        /*0630*/ 	.word	0x0000001f
        /*0634*/ 	.word	0x00000000
        /*0638*/ 	.short	0x0101
        /*063a*/ 	.byte	0x3f
	.zero		1


	//   ....[37]....
        /*063c*/ 	.word	0x00007580
        /*0640*/ 	.word	0x0000001f
        /*0644*/ 	.word	0x00000000
        /*0648*/ 	.short	0x0101
        /*064a*/ 	.byte	0x3f
	.zero		1


	//   ....[38]....
        /*064c*/ 	.word	0x00007ab0
        /*0650*/ 	.word	0x000000ff
        /*0654*/ 	.word	0x00016850
        /*0658*/ 	.short	0x010a
        /*065a*/ 	.byte	0x05
	.zero		1


	//   ....[39]....
        /*065c*/ 	.word	0x00007af0
        /*0660*/ 	.word	0x000000ff
        /*0664*/ 	.word	0x00016850
        /*0668*/ 	.short	0x010a
        /*066a*/ 	.byte	0x05
	.zero		1


	//   ....[40]....
        /*066c*/ 	.word	0x00008020
        /*0670*/ 	.word	0x00000008
        /*0674*/ 	.word	0x00000000
        /*0678*/ 	.short	0x0101
        /*067a*/ 	.byte	0x3f
	.zero		1


	//   ....[41]....
        /*067c*/ 	.word	0x00008c60
        /*0680*/ 	.word	0x00000000
        /*0684*/ 	.word	0x00000000
        /*0688*/ 	.short	0x0101
        /*068a*/ 	.byte	0x3f
	.zero		1


	//   ....[42]....
        /*068c*/ 	.word	0x0000a5f0
        /*0690*/ 	.word	0x00000003
        /*0694*/ 	.word	0x00016840
        /*0698*/ 	.short	0x010a
        /*069a*/ 	.byte	0x3f
	.zero		1


	//   ....[43]....
        /*069c*/ 	.word	0x0000b3e0
        /*06a0*/ 	.word	0x00000011
        /*06a4*/ 	.word	0x00016800
        /*06a8*/ 	.short	0x0107
        /*06aa*/ 	.byte	0x3f
	.zero		1


	//   ....[44]....
        /*06ac*/ 	.word	0x0000b4d0
        /*06b0*/ 	.word	0x00000011
        /*06b4*/ 	.word	0x00016800
        /*06b8*/ 	.short	0x0101
        /*06ba*/ 	.byte	0x3f
	.zero		1


	//   ....[45]....
        /*06bc*/ 	.word	0x0000b4f0
        /*06c0*/ 	.word	0x00000011
        /*06c4*/ 	.word	0x00016820
        /*06c8*/ 	.short	0x010a
        /*06ca*/ 	.byte	0x3f
	.zero		1


	//   ....[46]....
        /*06cc*/ 	.word	0x0000b800
        /*06d0*/ 	.word	0x00000002
        /*06d4*/ 	.word	0x00016840
        /*06d8*/ 	.short	0x010a
        /*06da*/ 	.byte	0x3f
	.zero		1


	//   ....[47]....
        /*06dc*/ 	.word	0x0000ba30
        /*06e0*/ 	.word	0x00000002
        /*06e4*/ 	.word	0x00000060
        /*06e8*/ 	.short	0x010a
        /*06ea*/ 	.byte	0x3f
	.zero		1


	//   ....[48]....
        /*06ec*/ 	.word	0x0000bf60
        /*06f0*/ 	.word	0x00000002
        /*06f4*/ 	.word	0x00016840
        /*06f8*/ 	.short	0x010a
        /*06fa*/ 	.byte	0x3f
	.zero		1


	//   ....[49]....
        /*06fc*/ 	.word	0x0000c190
        /*0700*/ 	.word	0x00000005
        /*0704*/ 	.word	0x00000060
        /*0708*/ 	.short	0x010a
        /*070a*/ 	.byte	0x3f
	.zero		1


	//   ....[50]....
        /*070c*/ 	.word	0x0000c600
        /*0710*/ 	.word	0x00000002
        /*0714*/ 	.word	0x00016840
        /*0718*/ 	.short	0x010a
        /*071a*/ 	.byte	0x3f
	.zero		1


	//   ....[51]....
        /*071c*/ 	.word	0x0000c840
        /*0720*/ 	.word	0x00000005
        /*0724*/ 	.word	0x00000060
        /*0728*/ 	.short	0x010a
        /*072a*/ 	.byte	0x3f
	.zero		1


	//   ....[52]....
        /*072c*/ 	.word	0x0000cc50
        /*0730*/ 	.word	0x00000003
        /*0734*/ 	.word	0x00016860
        /*0738*/ 	.short	0x010a
        /*073a*/ 	.byte	0x3f
	.zero		1


	//   ....[53]....
        /*073c*/ 	.word	0x0000d0f0
        /*0740*/ 	.word	0x00000007
        /*0744*/ 	.word	0x00016820
        /*0748*/ 	.short	0x010a
        /*074a*/ 	.byte	0x3f
	.zero		1


	//   ....[54]....
        /*074c*/ 	.word	0x0000d290
        /*0750*/ 	.word	0x00000005
        /*0754*/ 	.word	0x00000000
        /*0758*/ 	.short	0x010a
        /*075a*/ 	.byte	0x3f
	.zero		1


	//   ....[55]....
        /*075c*/ 	.word	0x0000d300
        /*0760*/ 	.word	0x00000003
        /*0764*/ 	.word	0x00000000
        /*0768*/ 	.short	0x010a
        /*076a*/ 	.byte	0x3f
	.zero		1


	//   ....[56]....
        /*076c*/ 	.word	0x0000d360
        /*0770*/ 	.word	0x00000005
        /*0774*/ 	.word	0x00000000
        /*0778*/ 	.short	0x010a
        /*077a*/ 	.byte	0x3f
	.zero		1


	//   ....[57]....
        /*077c*/ 	.word	0x0000d390
        /*0780*/ 	.word	0x00000003
        /*0784*/ 	.word	0x00000000
        /*0788*/ 	.short	0x010a
        /*078a*/ 	.byte	0x3f
	.zero		1


	//   ....[58]....
        /*078c*/ 	.word	0x0000d400
        /*0790*/ 	.word	0x00000003
        /*0794*/ 	.word	0x00016800
        /*0798*/ 	.short	0x010a
        /*079a*/ 	.byte	0x3f
	.zero		1


	//   ....[59]....
        /*079c*/ 	.word	0x0000d450
        /*07a0*/ 	.word	0x00000002
        /*07a4*/ 	.word	0x00016830
        /*07a8*/ 	.short	0x010a
        /*07aa*/ 	.byte	0x3f
	.zero		1


	//   ....[60]....
        /*07ac*/ 	.word	0x0000d4b0
        /*07b0*/ 	.word	0x00000007
        /*07b4*/ 	.word	0x00016830
        /*07b8*/ 	.short	0x010a
        /*07ba*/ 	.byte	0x3f
	.zero		1


	//   ....[61]....
        /*07bc*/ 	.word	0x0000d510
        /*07c0*/ 	.word	0x00000007
        /*07c4*/ 	.word	0x00016850
        /*07c8*/ 	.short	0x010a
        /*07ca*/ 	.byte	0x3f
	.zero		1


	//   ....[62]....
        /*07cc*/ 	.word	0x0000d570
        /*07d0*/ 	.word	0x00000009
        /*07d4*/ 	.word	0x00016830
        /*07d8*/ 	.short	0x010a
        /*07da*/ 	.byte	0x3f
	.zero		1


	//   ....[63]....
        /*07dc*/ 	.word	0x0000d5d0
        /*07e0*/ 	.word	0x00000009
        /*07e4*/ 	.word	0x00016850
        /*07e8*/ 	.short	0x010a
        /*07ea*/ 	.byte	0x3f
	.zero		1


	//   ....[64]....
        /*07ec*/ 	.word	0x0000d630
        /*07f0*/ 	.word	0x00000005
        /*07f4*/ 	.word	0x00016850
        /*07f8*/ 	.short	0x010a
        /*07fa*/ 	.byte	0x3f
	.zero		1


	//   ....[65]....
        /*07fc*/ 	.word	0x0000d780
        /*0800*/ 	.word	0x00000003
        /*0804*/ 	.word	0x00016840
        /*0808*/ 	.short	0x010a
        /*080a*/ 	.byte	0x3f
	.zero		1


	//   ....[66]....
        /*080c*/ 	.word	0x0000e5d0
        /*0810*/ 	.word	0x00000011
        /*0814*/ 	.word	0x00016820
        /*0818*/ 	.short	0x010a
        /*081a*/ 	.byte	0x3f
	.zero		1


	//   ....[67]....
        /*081c*/ 	.word	0x0000e620
        /*0820*/ 	.word	0x00000002
        /*0824*/ 	.word	0x00016840
        /*0828*/ 	.short	0x010a
        /*082a*/ 	.byte	0x3f
	.zero		1


	//   ....[68]....
        /*082c*/ 	.word	0x0000e670
        /*0830*/ 	.word	0x00000002
        /*0834*/ 	.word	0x00000060
        /*0838*/ 	.short	0x010a
        /*083a*/ 	.byte	0x3f
	.zero		1


	//   ....[69]....
        /*083c*/ 	.word	0x0000e6c0
        /*0840*/ 	.word	0x00000002
        /*0844*/ 	.word	0x00016840
        /*0848*/ 	.short	0x010a
        /*084a*/ 	.byte	0x3f
	.zero		1


	//   ....[70]....
        /*084c*/ 	.word	0x0000e710
        /*0850*/ 	.word	0x00000005
        /*0854*/ 	.word	0x00000060
        /*0858*/ 	.short	0x010a
        /*085a*/ 	.byte	0x3f
	.zero		1


	//   ....[71]....
        /*085c*/ 	.word	0x0000e760
        /*0860*/ 	.word	0x00000002
        /*0864*/ 	.word	0x00016840
        /*0868*/ 	.short	0x010a
        /*086a*/ 	.byte	0x3f
	.zero		1


	//   ....[72]....
        /*086c*/ 	.word	0x0000e7b0
        /*0870*/ 	.word	0x00000005
        /*0874*/ 	.word	0x00000060
        /*0878*/ 	.short	0x010a
        /*087a*/ 	.byte	0x3f
	.zero		1


	//   ....[73]....
        /*087c*/ 	.word	0x0000e800
        /*0880*/ 	.word	0x00000003
        /*0884*/ 	.word	0x00016860
        /*0888*/ 	.short	0x010a
        /*088a*/ 	.byte	0x3f
	.zero		1


	//   ....[74]....
        /*088c*/ 	.word	0x0000e8f0
        /*0890*/ 	.word	0x00000007
        /*0894*/ 	.word	0x00016820
        /*0898*/ 	.short	0x010a
        /*089a*/ 	.byte	0x3f
	.zero		1


	//   ....[75]....
        /*089c*/ 	.word	0x0000ea90
        /*08a0*/ 	.word	0x00000005
        /*08a4*/ 	.word	0x00000000
        /*08a8*/ 	.short	0x010a
        /*08aa*/ 	.byte	0x3f
	.zero		1


	//   ....[76]....
        /*08ac*/ 	.word	0x0000eae0
        /*08b0*/ 	.word	0x00000003
        /*08b4*/ 	.word	0x00000000
        /*08b8*/ 	.short	0x010a
        /*08ba*/ 	.byte	0x3f
	.zero		1


	//   ....[77]....
        /*08bc*/ 	.word	0x0000eb30
        /*08c0*/ 	.word	0x00000005
        /*08c4*/ 	.word	0x00000000
        /*08c8*/ 	.short	0x010a
        /*08ca*/ 	.byte	0x3f
	.zero		1


	//----- nvinfo : EIATTR_NUM_MBARRIERS
	.align		4
.L_267:
        /*08cc*/ 	.byte	0x03, 0x38
        /*08ce*/ 	.short	0x0016


	//----- nvinfo : EIATTR_EXIT_INSTR_OFFSETS
	.align		4
        /*08d0*/ 	.byte	0x04, 0x1c
        /*08d2*/ 	.short	(.L_269 - .L_268)


	//   ....[0]....
.L_268:
        /*08d4*/ 	.word	0x00000a40


	//   ....[1]....
        /*08d8*/ 	.word	0x000096c0


	//   ....[2]....
        /*08dc*/ 	.word	0x0000d3e0


	//----- nvinfo : EIATTR_MAX_THREADS
	.align		4
.L_269:
        /*08e0*/ 	.byte	0x04, 0x05
        /*08e2*/ 	.short	(.L_271 - .L_270)
.L_270:
        /*08e4*/ 	.word	0x00000200
        /*08e8*/ 	.word	0x00000001
        /*08ec*/ 	.word	0x00000001


	//----- nvinfo : EIATTR_CRS_STACK_SIZE
	.align		4
.L_271:
        /*08f0*/ 	.byte	0x04, 0x1e
        /*08f2*/ 	.short	(.L_273 - .L_272)
.L_272:
        /*08f4*/ 	.word	0x00000000


	//----- nvinfo : EIATTR_CBANK_PARAM_SIZE
	.align		4
.L_273:
        /*08f8*/ 	.byte	0x03, 0x19
        /*08fa*/ 	.short	0x0af0


	//----- nvinfo : EIATTR_PARAM_CBANK
	.align		4
        /*08fc*/ 	.byte	0x04, 0x0a
        /*08fe*/ 	.short	(.L_275 - .L_274)
	.align		4
.L_274:
        /*0900*/ 	.word	index@(.nv.constant0._ZN7cutlass13device_kernelIN5flash11enable_sm90INS1_16FlashAttnFwdSm90INS1_25CollectiveMainloopFwdSm90ILi2EN4cute5tupleIJNS5_1CILi1EEES8_S8_EEENS6_IJNS7_ILi192EEENS7_ILi128EEENS7_ILi64EEEEEELi64ENS_10bfloat16_tEfNS_4arch4Sm90ELb1ELb0ELb0ELb0ELb0ELb0ELb0ELb1ELb1ELb1ELb0ELb0EEENS1_21CollectiveEpilogueFwdINS6_IJSA_SC_SB_EEES9_SE_SG_Li384ELb0ELb1ELb0ELb0EEENS1_30DynamicPersistentTileSchedulerILi384ELi128ELb0ELb1ELb1EEEEEEEEEvNT_6ParamsE)
        /*0904*/ 	.short	0x0210
        /*0906*/ 	.short	0x0af0


	//----- nvinfo : EIATTR_SW_WAR
	.align		4
.L_275:
        /*0908*/ 	.byte	0x04, 0x36
        /*090a*/ 	.short	(.L_277 - .L_276)
.L_276:
        /*090c*/ 	.word	0x00000008
.L_277:


//--------------------- .nv.info._ZN7cutlass13device_kernelIN5flash11enable_sm90INS1_16FlashAttnFwdSm90INS1_25CollectiveMainloopFwdSm90ILi2EN4cute5tupleIJNS5_1CILi1EEES8_S8_EEENS6_IJNS7_ILi192EEENS7_ILi128EEENS7_ILi64EEEEEELi64ENS_10bfloat16_tEfNS_4arch4Sm90ELb1ELb0ELb0ELb1ELb0ELb0ELb0ELb1ELb1ELb1ELb0ELb0EEENS1_21CollectiveEpilogueFwdINS6_IJSA_SC_SB_EEES9_SE_SG_Li384ELb1ELb1ELb0ELb0EEENS1_36VarlenDynamicPersistentTileSchedulerILi192ELi128ELi384ELi128ELb0ELb1ELb1ELb1ELb1ELb1EEEEEEEEEvNT_6ParamsE --------------------------
	.section	.nv.info._ZN7cutlass13device_kernelIN5flash11enable_sm90INS1_16FlashAttnFwdSm90INS1_25CollectiveMainloopFwdSm90ILi2EN4cute5tupleIJNS5_1CILi1EEES8_S8_EEENS6_IJNS7_ILi192EEENS7_ILi128EEENS7_ILi64EEEEEELi64ENS_10bfloat16_tEfNS_4arch4Sm90ELb1ELb0ELb0ELb1ELb0ELb0ELb0ELb1ELb1ELb1ELb0ELb0EEENS1_21CollectiveEpilogueFwdINS6_IJSA_SC_SB_EEES9_SE_SG_Li384ELb1ELb1ELb0ELb0EEENS1_36VarlenDynamicPersistentTileSchedulerILi192ELi128ELi384ELi128ELb0ELb1ELb1ELb1ELb1ELb1EEEEEEEEEvNT_6ParamsE,"",@"SHT_CUDA_INFO"
	.sectionflags	@""
	.align	4


	//----- nvinfo : EIATTR_CUDA_API_VERSION
	.align		4
        /*0000*/ 	.byte	0x04, 0x37
        /*0002*/ 	.short	(.L_279 - .L_278)
.L_278:
        /*0004*/ 	.word	0x00000082


	//----- nvinfo : EIATTR_KPARAM_INFO
	.align		4
.L_279:
        /*0008*/ 	.byte	0x04, 0x17
        /*000a*/ 	.short	(.L_281 - .L_280)
.L_280:
        /*000c*/ 	.word	0x00000000
        /*0010*/ 	.short	0x0000
        /*0012*/ 	.short	0x0070
        /*0014*/ 	.byte	0x00, 0xf0, 0x01, 0x2a


	//----- nvinfo : EIATTR_SPARSE_MMA_MASK
	.align		4
.L_281:
        /*0018*/ 	.byte	0x03, 0x50
        /*001a*/ 	.short	0x0000


	//----- nvinfo : EIATTR_MAXREG_COUNT
	.align		4
        /*001c*/ 	.byte	0x03, 0x1b
        /*001e*/ 	.short	0x0080


	//----- nvinfo : EIATTR_NUM_BARRIERS
	.align		4
        /*0020*/ 	.byte	0x02, 0x4c
        /*0022*/ 	.byte	0x10
	.zero		1


	//----- nvinfo : EIATTR_EXTERNS
	.align		4
        /*0024*/ 	.byte	0x04, 0x0f
        /*0026*/ 	.short	(.L_283 - .L_282)


	//   ....[0]....
	.align		4
.L_282:
        /*0028*/ 	.word	index@(__assertfail)


	//----- nvinfo : EIATTR_ANNOTATIONS
	.align		4
.L_283:
        /*002c*/ 	.byte	0x04, 0x55
        /*002e*/ 	.short	(.L_285 - .L_284)


	//   ....[0]....
.L_284:
        /* <DEDUP_REMOVED lines=21> */


	//----- nvinfo : EIATTR_MERCURY_ISA_VERSION
	.align		4
.L_285:
        /*0170*/ 	.byte	0x03, 0x5f
        /*0172*/ 	.short	0x0101


	//----- nvinfo : EIATTR_UNUSED_LOAD_BYTE_OFFSET
	.align		4
        /*0174*/ 	.byte	0x04, 0x44
        /*0176*/ 	.short	(.L_287 - .L_286)


	//   ....[0]....
.L_286:
        /*0178*/ 	.word	0x00000a40
        /*017c*/ 	.word	0x0000fff0


	//   ....[1]....
        /*0180*/ 	.word	0x000083f0
        /*0184*/ 	.word	0x0000fff0


	//----- nvinfo : EIATTR_INT_WARP_WIDE_INSTR_OFFSETS
	.align		4
.L_287:
        /*0188*/ 	.byte	0x04, 0x31
        /*018a*/ 	.short	(.L_289 - .L_288)


	//   ....[0]....
.L_288:
        /*018c*/ 	.word	0x00000130


	//   ....[1]....
        /*0190*/ 	.word	0x00000170


	//   ....[2]....
        /*0194*/ 	.word	0x000001e0


	//   ....[3]....
        /*0198*/ 	.word	0x0000afb0


	//   ....[4]....
        /*019c*/ 	.word	0x0000b040


	//   ....[5]....
        /*01a0*/ 	.word	0x0000e040


	//   ....[6]....
        /*01a4*/ 	.word	0x0000e0d0


	//----- nvinfo : EIATTR_COOP_GROUP_MASK_REGIDS
	.align		4
.L_289:
        /*01a8*/ 	.byte	0x04, 0x29
        /*01aa*/ 	.short	(.L_291 - .L_290)


	//   ....[0]....
.L_290:
        /*01ac*/ 	.word	0xffffffff


	//   ....[1]....
        /*01b0*/ 	.word	0xffffffff


	//   ....[2]....
        /*01b4*/ 	.word	0xffffffff


	//   ....[3]....
        /*01b8*/ 	.word	0xffffffff


	//   ....[4]....
        /*01bc*/ 	.word	0xffffffff


	//   ....[5]....
        /*01c0*/ 	.word	0xffffffff


	//   ....[6]....
        /*01c4*/ 	.word	0xffffffff


	//   ....[7]....
        /*01c8*/ 	.word	0xffffffff


	//   ....[8]....
        /*01cc*/ 	.word	0xffffffff


	//   ....[9]....
        /*01d0*/ 	.word	0xffffffff


	//   ....[10]....
        /*01d4*/ 	.word	0xffffffff


	//   ....[11]....
        /*01d8*/ 	.word	0xffffffff


	//   ....[12]....
        /*01dc*/ 	.word	0xffffffff


	//   ....[13]....
        /*01e0*/ 	.word	0xffffffff


	//   ....[14]....
        /*01e4*/ 	.word	0xffffffff


	//   ....[15]....
        /*01e8*/ 	.word	0xffffffff


	//   ....[16]....
        /*01ec*/ 	.word	0xffffffff


	//   ....[17]....
        /*01f0*/ 	.word	0xffffffff


	//   ....[18]....
        /*01f4*/ 	.word	0xffffffff


	//   ....[19]....
        /*01f8*/ 	.word	0xffffffff


	//   ....[20]....
        /*01fc*/ 	.word	0xffffffff


	//   ....[21]....
        /*0200*/ 	.word	0xffffffff


	//   ....[22]....
        /*0204*/ 	.word	0xffffffff


	//   ....[23]....
        /*0208*/ 	.word	0xffffffff


	//   ....[24]....
        /*020c*/ 	.word	0xffffffff


	//   ....[25]....
        /*0210*/ 	.word	0xffffffff


	//   ....[26]....
        /*0214*/ 	.word	0xffffffff


	//   ....[27]....
        /*0218*/ 	.word	0xffffffff


	//   ....[28]....
        /*021c*/ 	.word	0xffffffff


	//   ....[29]....
        /*0220*/ 	.word	0xffffffff


	//   ....[30]....
        /*0224*/ 	.word	0xffffffff


	//   ....[31]....
        /*0228*/ 	.word	0xffffffff


	//   ....[32]....
        /*022c*/ 	.word	0xffffffff


	//   ....[33]....
        /*0230*/ 	.word	0xffffffff


	//   ....[34]....
        /*0234*/ 	.word	0xffffffff


	//   ....[35]....
        /*0238*/ 	.word	0xffffffff


	//   ....[36]....
        /*023c*/ 	.word	0xffffffff


	//   ....[37]....
        /*0240*/ 	.word	0xffffffff


	//   ....[38]....
        /*0244*/ 	.word	0xffffffff


	//   ....[39]....
        /*0248*/ 	.word	0xffffffff


	//   ....[40]....
        /*024c*/ 	.word	0xffffffff


	//   ....[41]....
        /*0250*/ 	.word	0xffffffff


	//   ....[42]....
        /*0254*/ 	.word	0xffffffff


	//   ....[43]....
        /*0258*/ 	.word	0xffffffff


	//   ....[44]....
        /*025c*/ 	.word	0xffffffff


	//   ....[45]....
        /*0260*/ 	.word	0xffffffff


	//   ....[46]....
        /*0264*/ 	.word	0xffffffff


	//   ....[47]....
        /*0268*/ 	.word	0xffffffff


	//   ....[48]....
        /*026c*/ 	.word	0xffffffff


	//   ....[49]....
        /*0270*/ 	.word	0xffffffff


	//   ....[50]....
        /*0274*/ 	.word	0xffffffff


	//   ....[51]....
        /*0278*/ 	.word	0xffffffff


	//   ....[52]....
        /*027c*/ 	.word	0xffffffff


	//   ....[53]....
        /*0280*/ 	.word	0xffffffff


	//   ....[54]....
        /*0284*/ 	.word	0xffffffff


	//   ....[55]....
        /*0288*/ 	.word	0xffffffff


	//   ....[56]....
        /*028c*/ 	.word	0xffffffff


	//   ....[57]....
        /*0290*/ 	.word	0xffffffff


	//   ....[58]....
        /*0294*/ 	.word	0xffffffff


	//   ....[59]....
        /*0298*/ 	.word	0xffffffff


	//   ....[60]....
        /*029c*/ 	.word	0xffffffff


	//   ....[61]....
        /*02a0*/ 	.word	0xffffffff


	//   ....[62]....
        /*02a4*/ 	.word	0xffffffff


	//   ....[63]....
        /*02a8*/ 	.word	0xffffffff


	//   ....[64]....
        /*02ac*/ 	.word	0xffffffff


	//   ....[65]....
        /*02b0*/ 	.word	0xffffffff


	//   ....[66]....
        /*02b4*/ 	.word	0xffffffff


	//   ....[67]....
        /*02b8*/ 	.word	0xffffffff


	//   ....[68]....
        /*02bc*/ 	.word	0xffffffff


	//   ....[69]....
        /*02c0*/ 	.word	0xffffffff


	//   ....[70]....
        /*02c4*/ 	.word	0xffffffff


	//   ....[71]....
        /*02c8*/ 	.word	0xffffffff


	//   ....[72]....
        /*02cc*/ 	.word	0xffffffff


	//   ....[73]....
        /*02d0*/ 	.word	0xffffffff


	//   ....[74]....
        /*02d4*/ 	.word	0xffffffff


	//   ....[75]....
        /*02d8*/ 	.word	0xffffffff


	//   ....[76]....
        /*02dc*/ 	.word	0xffffffff


	//   ....[77]....
        /*02e0*/ 	.word	0xffffffff


	//   ....[78]....
        /*02e4*/ 	.word	0xffffffff


	//   ....[79]....
        /*02e8*/ 	.word	0xffffffff


	//   ....[80]....
        /*02ec*/ 	.word	0xffffffff


	//   ....[81]....
        /*02f0*/ 	.word	0xffffffff


	//   ....[82]....
        /*02f4*/ 	.word	0xffffffff


	//   ....[83]....
        /*02f8*/ 	.word	0xffffffff


	//   ....[84]....
        /*02fc*/ 	.word	0xffffffff


	//   ....[85]....
        /*0300*/ 	.word	0xffffffff


	//   ....[86]....
        /*0304*/ 	.word	0xffffffff


	//   ....[87]....
        /*0308*/ 	.word	0xffffffff


	//   ....[88]....
        /*030c*/ 	.word	0xffffffff


	//   ....[89]....
        /*0310*/ 	.word	0xffffffff


	//   ....[90]....
        /*0314*/ 	.word	0xffffffff


	//   ....[91]....
        /*0318*/ 	.word	0xffffffff


	//   ....[92]....
        /*031c*/ 	.word	0xffffffff


	//   ....[93]....
        /*0320*/ 	.word	0xffffffff


	//   ....[94]....
        /*0324*/ 	.word	0xffffffff


	//   ....[95]....
        /*0328*/ 	.word	0xffffffff


	//   ....[96]....
        /*032c*/ 	.word	0xffffffff


	//   ....[97]....
        /*0330*/ 	.word	0xffffffff


	//   ....[98]....
        /*0334*/ 	.word	0xffffffff


	//   ....[99]....
        /*0338*/ 	.word	0xffffffff


	//   ....[100]....
        /*033c*/ 	.word	0xffffffff


	//   ....[101]....
        /*0340*/ 	.word	0xffffffff


	//   ....[102]....
        /*0344*/ 	.word	0xffffffff


	//   ....[103]....
        /*0348*/ 	.word	0xffffffff


	//   ....[104]....
        /*034c*/ 	.word	0xffffffff


	//   ....[105]....
        /*0350*/ 	.word	0xffffffff


	//   ....[106]....
        /*0354*/ 	.word	0xffffffff


	//   ....[107]....
        /*0358*/ 	.word	0x0500000f


	//   ....[108]....
        /*035c*/ 	.word	0x0500000f


	//   ....[109]....
        /*0360*/ 	.word	0x0500000f


	//   ....[110]....
        /*0364*/ 	.word	0x0500000f


	//   ....[111]....
        /*0368*/ 	.word	0x0500000f


	//   ....[112]....
        /*036c*/ 	.word	0x0500000f


	//   ....[113]....
        /*0370*/ 	.word	0x0500000f


	//   ....[114]....
        /*0374*/ 	.word	0x0500000f


	//   ....[115]....
        /*0378*/ 	.word	0x0500000f


	//   ....[116]....
        /*037c*/ 	.word	0x0500000f


	//   ....[117]....
        /*0380*/ 	.word	0x0500000f


	//   ....[118]....
        /*0384*/ 	.word	0x0500000f


	//   ....[119]....
        /*0388*/ 	.word	0x0500000f


	//   ....[120]....
        /*038c*/ 	.word	0x0500000f


	//   ....[121]....
        /*0390*/ 	.word	0x0500000f


	//   ....[122]....
        /*0394*/ 	.word	0x0500000f


	//   ....[123]....
        /*0398*/ 	.word	0x0500000f


	//   ....[124]....
        /*039c*/ 	.word	0x0500000f


	//   ....[125]....
        /*03a0*/ 	.word	0x0500000f


	//   ....[126]....
        /*03a4*/ 	.word	0x0500000f


	//   ....[127]....
        /*03a8*/ 	.word	0x0500000f


	//   ....[128]....
        /*03ac*/ 	.word	0x0500000f


	//   ....[129]....
        /*03b0*/ 	.word	0x0500000f


	//   ....[130]....
        /*03b4*/ 	.word	0x0500000f


	//   ....[131]....
        /*03b8*/ 	.word	0x0500000f


	//   ....[132]....
        /*03bc*/ 	.word	0x0500000f


	//   ....[133]....
        /*03c0*/ 	.word	0x0500000f


	//   ....[134]....
        /*03c4*/ 	.word	0x0500000f


	//   ....[135]....
        /*03c8*/ 	.word	0x0500000f


	//   ....[136]....
        /*03cc*/ 	.word	0x0500000f


	//   ....[137]....
        /*03d0*/ 	.word	0x0500000f


	//   ....[138]....
        /*03d4*/ 	.word	0x0500000f


	//   ....[139]....
        /*03d8*/ 	.word	0x0500000f


	//   ....[140]....
        /*03dc*/ 	.word	0x0500000f


	//   ....[141]....
        /*03e0*/ 	.word	0x0500000f


	//   ....[142]....
        /*03e4*/ 	.word	0x0500000f


	//   ....[143]....
        /*03e8*/ 	.word	0x0500000f


	//   ....[144]....
        /*03ec*/ 	.word	0x0500000f


	//   ....[145]....
        /*03f0*/ 	.word	0x0500000f


	//   ....[146]....
        /*03f4*/ 	.word	0x0500000f


	//   ....[147]....
        /*03f8*/ 	.word	0x0500000f


	//   ....[148]....
        /*03fc*/ 	.word	0x0500000f


	//   ....[149]....
        /*0400*/ 	.word	0x0500000f


	//----- nvinfo : EIATTR_COOP_GROUP_INSTR_OFFSETS
	.align		4
.L_291:
        /*0404*/ 	.byte	0x04, 0x28
        /*0406*/ 	.short	(.L_293 - .L_292)


	//   ....[0]....
.L_292:
        /*0408*/ 	.word	0x00000070


	//   ....[1]....
        /*040c*/ 	.word	0x00000140


	//   ....[2]....
        /*0410*/ 	.word	0x00000190


	//   ....[3]....
        /*0414*/ 	.word	0x000003c0


	//   ....[4]....
        /*0418*/ 	.word	0x00000520


	//   ....[5]....
        /*041c*/ 	.word	0x00000640


	//   ....[6]....
        /*0420*/ 	.word	0x000007a0


	//   ....[7]....
        /*0424*/ 	.word	0x00001520


	//   ....[8]....
        /*0428*/ 	.word	0x00001be0


	//   ....[9]....
        /*042c*/ 	.word	0x00002380


	//   ....[10]....
        /*0430*/ 	.word	0x000023b0


	//   ....[11]....
        /*0434*/ 	.word	0x00002430


	//   ....[12]....
        /*0438*/ 	.word	0x00002d70


	//   ....[13]....
        /*043c*/ 	.word	0x00002dd0


	//   ....[14]....
        /*0440*/ 	.word	0x00003d80


	//   ....[15]....
        /*0444*/ 	.word	0x00003dc0


	//   ....[16]....
        /*0448*/ 	.word	0x000044f0


	//   ....[17]....
        /*044c*/ 	.word	0x00004620


	//   ....[18]....
        /*0450*/ 	.word	0x00004ec0


	//   ....[19]....
        /*0454*/ 	.word	0x00004f30


	//   ....[20]....
        /*0458*/ 	.word	0x00006590


	//   ....[21]....
        /*045c*/ 	.word	0x000065c0


	//   ....[22]....
        /*0460*/ 	.word	0x00006b20


	//   ....[23]....
        /*0464*/ 	.word	0x00006bb0


	//   ....[24]....
        /*0468*/ 	.word	0x00007cb0


	//   ....[25]....
        /*046c*/ 	.word	0x00007cf0


	//   ....[26]....
        /*0470*/ 	.word	0x00007e00


	//   ....[27]....
        /*0474*/ 	.word	0x00007e10


	//   ....[28]....
        /*0478*/ 	.word	0x00008b70


	//   ....[29]....
        /*047c*/ 	.word	0x00008bb0


	//   ....[30]....
        /*0480*/ 	.word	0x00008bf0


	//   ....[31]....
        /*0484*/ 	.word	0x00008c20


	//   ....[32]....
        /*0488*/ 	.word	0x00009100


	//   ....[33]....
        /*048c*/ 	.word	0x00009140


	//   ....[34]....
        /*0490*/ 	.word	0x00009170


	//   ....[35]....
        /*0494*/ 	.word	0x000091a0


	//   ....[36]....
        /*0498*/ 	.word	0x000091c0


	//   ....[37]....
        /*049c*/ 	.word	0x000091d0


	//   ....[38]....
        /*04a0*/ 	.word	0x000091f0


	//   ....[39]....
        /*04a4*/ 	.word	0x00009210


	//   ....[40]....
        /*04a8*/ 	.word	0x00009aa0


	//   ....[41]....
        /*04ac*/ 	.word	0x00009ad0


	//   ....[42]....
        /*04b0*/ 	.word	0x00009b10


	//   ....[43]....
        /*04b4*/ 	.word	0x00009b40


	//   ....[44]....
        /*04b8*/ 	.word	0x00009b50


	//   ....[45]....
        /*04bc*/ 	.word	0x00009b60


	//   ....[46]....
        /*04c0*/ 	.word	0x00009b70


	//   ....[47]....
        /*04c4*/ 	.word	0x00009b90


	//   ....[48]....
        /*04c8*/ 	.word	0x00009cd0


	//   ....[49]....
        /*04cc*/ 	.word	0x00009eb0


	//   ....[50]....
        /*04d0*/ 	.word	0x00009ee0


	//   ....[51]....
        /*04d4*/ 	.word	0x00009f10


	//   ....[52]....
        /*04d8*/ 	.word	0x00009f40


	//   ....[53]....
        /*04dc*/ 	.word	0x00009f70


	//   ....[54]....
        /*04e0*/ 	.word	0x00009fa0


	//   ....[55]....
        /*04e4*/ 	.word	0x0000a110


	//   ....[56]....
        /*04e8*/ 	.word	0x0000a140


	//   ....[57]....
        /*04ec*/ 	.word	0x0000a170


	//   ....[58]....
        /*04f0*/ 	.word	0x0000a1a0


	//   ....[59]....
        /*04f4*/ 	.word	0x0000a1d0


	//   ....[60]....
        /*04f8*/ 	.word	0x0000a200


	//   ....[61]....
        /*04fc*/ 	.word	0x0000a2a0


	//   ....[62]....
        /*0500*/ 	.word	0x0000a300


	//   ....[63]....
        /*0504*/ 	.word	0x0000a3a0


	//   ....[64]....
        /*0508*/ 	.word	0x0000b530


	//   ....[65]....
        /*050c*/ 	.word	0x0000c0e0


	//   ....[66]....
        /*0510*/ 	.word	0x0000c100


	//   ....[67]....
        /*0514*/ 	.word	0x0000c120


	//   ....[68]....
        /*0518*/ 	.word	0x0000c1c0


	//   ....[69]....
        /*051c*/ 	.word	0x0000c1d0


	//   ....[70]....
        /*0520*/ 	.word	0x0000c260


	//   ....[71]....
        /*0524*/ 	.word	0x0000c270


	//   ....[72]....
        /*0528*/ 	.word	0x0000c300


	//   ....[73]....
        /*052c*/ 	.word	0x0000c310


	//   ....[74]....
        /*0530*/ 	.word	0x0000c3a0


	//   ....[75]....
        /*0534*/ 	.word	0x0000c3b0


	//   ....[76]....
        /*0538*/ 	.word	0x0000c440


	//   ....[77]....
        /*053c*/ 	.word	0x0000c450


	//   ....[78]....
        /*0540*/ 	.word	0x0000c4e0


	//   ....[79]....
        /*0544*/ 	.word	0x0000c4f0


	//   ....[80]....
        /*0548*/ 	.word	0x0000c500


	//   ....[81]....
        /*054c*/ 	.word	0x0000c5a0


	//   ....[82]....
        /*0550*/ 	.word	0x0000c5b0


	//   ....[83]....
        /*0554*/ 	.word	0x0000c5c0


	//   ....[84]....
        /*0558*/ 	.word	0x0000c650


	//   ....[85]....
        /*055c*/ 	.word	0x0000c680


	//   ....[86]....
        /*0560*/ 	.word	0x0000c6e0


	//   ....[87]....
        /*0564*/ 	.word	0x0000c6f0


	//   ....[88]....
        /*0568*/ 	.word	0x0000c710


	//   ....[89]....
        /*056c*/ 	.word	0x0000e5a0


	//   ....[90]....
        /*0570*/ 	.word	0x0000e5f0


	//   ....[91]....
        /*0574*/ 	.word	0x0000e620


	//   ....[92]....
        /*0578*/ 	.word	0x0000e650


	//   ....[93]....
        /*057c*/ 	.word	0x0000e660


	//   ....[94]....
        /*0580*/ 	.word	0x0000e690


	//   ....[95]....
        /*0584*/ 	.word	0x0000e6c0


	//   ....[96]....
        /*0588*/ 	.word	0x0000e6f0


	//   ....[97]....
        /*058c*/ 	.word	0x0000e870


	//   ....[98]....
        /*0590*/ 	.word	0x0000e8a0


	//   ....[99]....
        /*0594*/ 	.word	0x0000e8d0


	//   ....[100]....
        /*0598*/ 	.word	0x0000e900


	//   ....[101]....
        /*059c*/ 	.word	0x0000e930


	//   ....[102]....
        /*05a0*/ 	.word	0x0000e960


	//   ....[103]....
        /*05a4*/ 	.word	0x0000ea20


	//   ....[104]....
        /*05a8*/ 	.word	0x0000ea40


	//   ....[105]....
        /*05ac*/ 	.word	0x0000eab0


	//   ....[106]....
        /*05b0*/ 	.word	0x0000f150


	//   ....[107]....
        /*05b4*/ 	.word	0x0000f6f0


	//   ....[108]....
        /*05b8*/ 	.word	0x0000f8a0


	//   ....[109]....
        /*05bc*/ 	.word	0x0000f8f0


	//   ....[110]....
        /*05c0*/ 	.word	0x0000f950


	//   ....[111]....
        /*05c4*/ 	.word	0x0000fa50


	//   ....[112]....
        /*05c8*/ 	.word	0x0000fab0


	//   ....[113]....
        /*05cc*/ 	.word	0x0000fbb0


	//   ....[114]....
        /*05d0*/ 	.word	0x0000fc10


	//   ....[115]....
        /*05d4*/ 	.word	0x0000fd10


	//   ....[116]....
        /*05d8*/ 	.word	0x0000fd70


	//   ....[117]....
        /*05dc*/ 	.word	0x0000fe70


	//   ....[118]....
        /*05e0*/ 	.word	0x0000fed0


	//   ....[119]....
        /*05e4*/ 	.word	0x0000ffd0


	//   ....[120]....
        /*05e8*/ 	.word	0x00010030


	//   ....[121]....
        /*05ec*/ 	.word	0x00010120


	//   ....[122]....
        /*05f0*/ 	.word	0x00010180


	//   ....[123]....
        /*05f4*/ 	.word	0x00010230


	//   ....[124]....
        /*05f8*/ 	.word	0x00010300


	//   ....[125]....
        /*05fc*/ 	.word	0x000103b0


	//   ....[126]....
        /*0600*/ 	.word	0x00010410


	//   ....[127]....
        /*0604*/ 	.word	0x000104e0


	//   ....[128]....
        /*0608*/ 	.word	0x00010550


	//   ....[129]....
        /*060c*/ 	.word	0x00010610


	//   ....[130]....
        /*0610*/ 	.word	0x00010680


	//   ....[131]....
        /*0614*/ 	.word	0x00010720


	//   ....[132]....
        /*0618*/ 	.word	0x00010a30


	//   ....[133]....
        /*061c*/ 	.word	0x00010ad0


	//   ....[134]....
        /*0620*/ 	.word	0x00010bf0


	//   ....[135]....
        /*0624*/ 	.word	0x00010c60


	//   ....[136]....
        /*0628*/ 	.word	0x00010cd0


	//   ....[137]....
        /*062c*/ 	.word	0x00010d40


	//   ....[138]....
        /*0630*/ 	.word	0x00010db0


	//   ....[139]....
        /*0634*/ 	.word	0x00010e30


	//   ....[140]....
        /*0638*/ 	.word	0x00010ec0


	//   ....[141]....
        /*063c*/ 	.word	0x00010f50


	//   ....[142]....
        /*0640*/ 	.word	0x00010fc0


	//   ....[143]....
        /*0644*/ 	.word	0x00011030


	//   ....[144]....
        /*0648*/ 	.word	0x000110a0


	//   ....[145]....
        /*064c*/ 	.word	0x00011120


	//   ....[146]....
        /*0650*/ 	.word	0x00011190


	//   ....[147]....
        /*0654*/ 	.word	0x00011230


	//   ....[148]....
        /*0658*/ 	.word	0x000112c0


	//   ....[149]....
        /*065c*/ 	.word	0x000113e0


	//----- nvinfo : EIATTR_REG_RECONFIG
	.align		4
.L_293:
        /*0660*/ 	.byte	0x01, 0x54
	.zero		2


	//----- nvinfo : EIATTR_SYSCALL_OFFSETS
	.align		4
        /*0664*/ 	.byte	0x04, 0x46
        /*0666*/ 	.short	(.L_295 - .L_294)


	//   ....[0]....
.L_294:
        /*0668*/ 	.word	0x00001700


	//   ....[1]....
        /*066c*/ 	.word	0x0000b1a0


	//   ....[2]....
        /*0670*/ 	.word	0x0000b2f0


	//   ....[3]....
        /*0674*/ 	.word	0x0000b3e0


	//   ....[4]....
        /*0678*/ 	.word	0x0000bbd0


	//----- nvinfo : EIATTR_MBARRIER_INSTR_OFFSETS
	.align		4
.L_295:
        /*067c*/ 	.byte	0x04, 0x39
        /*067e*/ 	.short	(.L_297 - .L_296)


	//   ....[0]....
.L_296:
        /*0680*/ 	.word	0x00000270
        /*0684*/ 	.word	0x000000ff
        /*0688*/ 	.word	0x00016800
        /*068c*/ 	.short	0x0100
        /*068e*/ 	.byte	0x08
	.zero		1


	//   ....[1]....
        /*0690*/ 	.word	0x00000280
        /*0694*/ 	.word	0x000000ff
        /*0698*/ 	.word	0x00016820
        /*069c*/ 	.short	0x0100
        /*069e*/ 	.byte	0x08
	.zero		1


	//   ....[2]....
        /*06a0*/ 	.word	0x00000370
        /*06a4*/ 	.word	0x000000ff
        /*06a8*/ 	.word	0x00016830
        /*06ac*/ 	.short	0x0100
        /*06ae*/ 	.byte	0x08
	.zero		1


	//   ....[3]....
        /*06b0*/ 	.word	0x00000380
        /*06b4*/ 	.word	0x000000ff
        /*06b8*/ 	.word	0x00016840
        /*06bc*/ 	.short	0x0100
        /*06be*/ 	.byte	0x08
	.zero		1


	//   ....[4]....
        /*06c0*/ 	.word	0x00000390
        /*06c4*/ 	.word	0x000000ff
        /*06c8*/ 	.word	0x00016838
        /*06cc*/ 	.short	0x0100
        /*06ce*/ 	.byte	0x08
	.zero		1


	//   ....[5]....
        /*06d0*/ 	.word	0x000003a0
        /*06d4*/ 	.word	0x000000ff
        /*06d8*/ 	.word	0x00016848
        /*06dc*/ 	.short	0x0100
        /*06de*/ 	.byte	0x08
	.zero		1


	//   ....[6]....
        /*06e0*/ 	.word	0x000004d0
        /*06e4*/ 	.word	0x000000ff
        /*06e8*/ 	.word	0x00016850
        /*06ec*/ 	.short	0x0100
        /*06ee*/ 	.byte	0x08
	.zero		1


	//   ....[7]....
        /*06f0*/ 	.word	0x000004e0
        /*06f4*/ 	.word	0x000000ff
        /*06f8*/ 	.word	0x00016860
        /*06fc*/ 	.short	0x0100
        /*06fe*/ 	.byte	0x08
	.zero		1


	//   ....[8]....
        /*0700*/ 	.word	0x000004f0
        /*0704*/ 	.word	0x000000ff
        /*0708*/ 	.word	0x00016858
        /*070c*/ 	.short	0x0100
        /*070e*/ 	.byte	0x08
	.zero		1


	//   ....[9]....
        /*0710*/ 	.word	0x00000500
        /*0714*/ 	.word	0x000000ff
        /*0718*/ 	.word	0x00016868
        /*071c*/ 	.short	0x0100
        /*071e*/ 	.byte	0x08
	.zero		1


	//   ....[10]....
        /*0720*/ 	.word	0x000005f0
        /*0724*/ 	.word	0x000000ff
        /*0728*/ 	.word	0x00016870
        /*072c*/ 	.short	0x0100
        /*072e*/ 	.byte	0x06
	.zero		1


	//   ....[11]....
        /*0730*/ 	.word	0x00000600
        /*0734*/ 	.word	0x000000ff
        /*0738*/ 	.word	0x00016880
        /*073c*/ 	.short	0x0100
        /*073e*/ 	.byte	0x06
	.zero		1


	//   ....[12]....
        /*0740*/ 	.word	0x00000610
        /*0744*/ 	.word	0x000000ff
        /*0748*/ 	.word	0x00016878
        /*074c*/ 	.short	0x0100
        /*074e*/ 	.byte	0x06
	.zero		1


	//   ....[13]....
        /*0750*/ 	.word	0x00000620
        /*0754*/ 	.word	0x000000ff
        /*0758*/ 	.word	0x00016888
        /*075c*/ 	.short	0x0100
        /*075e*/ 	.byte	0x06
	.zero		1


	//   ....[14]....
        /*0760*/ 	.word	0x00000750
        /*0764*/ 	.word	0x000000ff
        /*0768*/ 	.word	0x00016890
        /*076c*/ 	.short	0x0100
        /*076e*/ 	.byte	0x08
	.zero		1


	//   ....[15]....
        /*0770*/ 	.word	0x00000760
        /*0774*/ 	.word	0x000000ff
        /*0778*/ 	.word	0x000168a0
        /*077c*/ 	.short	0x0100
        /*077e*/ 	.byte	0x08
	.zero		1


	//   ....[16]....
        /*0780*/ 	.word	0x00000770
        /*0784*/ 	.word	0x000000ff
        /*0788*/ 	.word	0x00016898
        /*078c*/ 	.short	0x0100
        /*078e*/ 	.byte	0x08
	.zero		1


	//   ....[17]....
        /*0790*/ 	.word	0x00000780
        /*0794*/ 	.word	0x000000ff
        /*0798*/ 	.word	0x000168a8
        /*079c*/ 	.short	0x0100
        /*079e*/ 	.byte	0x08
	.zero		1


	//   ....[18]....
        /*07a0*/ 	.word	0x000008b0
        /*07a4*/ 	.word	0x000000ff
        /*07a8*/ 	.word	0x000168b0
        /*07ac*/ 	.short	0x0100
        /*07ae*/ 	.byte	0x08
	.zero		1


	//   ....[19]....
        /*07b0*/ 	.word	0x000008c0
        /*07b4*/ 	.word	0x000000ff
        /*07b8*/ 	.word	0x000168c0
        /*07bc*/ 	.short	0x0100
        /*07be*/ 	.byte	0x08
	.zero		1


	//   ....[20]....
        /*07c0*/ 	.word	0x000008d0
        /*07c4*/ 	.word	0x000000ff
        /*07c8*/ 	.word	0x000168b8
        /*07cc*/ 	.short	0x0100
        /*07ce*/ 	.byte	0x08
	.zero		1


	//   ....[21]....
        /*07d0*/ 	.word	0x000008e0
        /*07d4*/ 	.word	0x000000ff
        /*07d8*/ 	.word	0x000168c8
        /*07dc*/ 	.short	0x0100
        /*07de*/ 	.byte	0x08
	.zero		1


	//   ....[22]....
        /*07e0*/ 	.word	0x00001780
        /*07e4*/ 	.word	0x000000ff
        /*07e8*/ 	.word	0x00016800
        /*07ec*/ 	.short	0x010a
        /*07ee*/ 	.byte	0x2d
	.zero		1


	//   ....[23]....
        /*07f0*/ 	.word	0x00001800
        /*07f4*/ 	.word	0x00000002
        /*07f8*/ 	.word	0x00016830
        /*07fc*/ 	.short	0x010a
        /*07fe*/ 	.byte	0x3f
	.zero		1


	//   ....[24]....
        /*0800*/ 	.word	0x00001860
        /*0804*/ 	.word	0x00000002
        /*0808*/ 	.word	0x00016830
        /*080c*/ 	.short	0x010a
        /*080e*/ 	.byte	0x3f
	.zero		1


	//   ....[25]....
        /*0810*/ 	.word	0x00001de0
        /*0814*/ 	.word	0x00000002
        /*0818*/ 	.word	0x00000000
        /*081c*/ 	.short	0x0101
        /*081e*/ 	.byte	0x3f
	.zero		1


	//   ....[26]....
        /*0820*/ 	.word	0x000039e0
        /*0824*/ 	.word	0x000000ff
        /*0828*/ 	.word	0x00016830
        /*082c*/ 	.short	0x010a
        /*082e*/ 	.byte	0x06
	.zero		1


	//   ....[27]....
        /*0830*/ 	.word	0x00003a20
        /*0834*/ 	.word	0x000000ff
        /*0838*/ 	.word	0x00016830
        /*083c*/ 	.short	0x010a
        /*083e*/ 	.byte	0x06
	.zero		1


	//   ....[28]....
        /*0840*/ 	.word	0x00003c00
        /*0844*/ 	.word	0x000000ff
        /*0848*/ 	.word	0x00016850
        /*084c*/ 	.short	0x010a
        /*084e*/ 	.byte	0x06
	.zero		1


	//   ....[29]....
        /*0850*/ 	.word	0x00003c40
        /*0854*/ 	.word	0x000000ff
        /*0858*/ 	.word	0x00016850
        /*085c*/ 	.short	0x010a
        /*085e*/ 	.byte	0x06
	.zero		1


	//   ....[30]....
        /*0860*/ 	.word	0x000054b0
        /*0864*/ 	.word	0x00000024
        /*0868*/ 	.word	0x00000000
        /*086c*/ 	.short	0x0101
        /*086e*/ 	.byte	0x3f
	.zero		1


	//   ....[31]....
        /*0870*/ 	.word	0x00005770
        /*0874*/ 	.word	0x00000024
        /*0878*/ 	.word	0x00000000
        /*087c*/ 	.short	0x0101
        /*087e*/ 	.byte	0x3f
	.zero		1


	//   ....[32]....
        /*0880*/ 	.word	0x00006010
        /*0884*/ 	.word	0x000000ff
        /*0888*/ 	.word	0x00016830
        /*088c*/ 	.short	0x010a
        /*088e*/ 	.byte	0x06
	.zero		1


	//   ....[33]....
        /*0890*/ 	.word	0x00006050
        /*0894*/ 	.word	0x000000ff
        /*0898*/ 	.word	0x00016830
        /*089c*/ 	.short	0x010a
        /*089e*/ 	.byte	0x06
	.zero		1


	//   ....[34]....
        /*08a0*/ 	.word	0x00006230
        /*08a4*/ 	.word	0x000000ff
        /*08a8*/ 	.word	0x00016850
        /*08ac*/ 	.short	0x010a
        /*08ae*/ 	.byte	0x06
	.zero		1


	//   ....[35]....
        /*08b0*/ 	.word	0x00006270
        /*08b4*/ 	.word	0x000000ff
        /*08b8*/ 	.word	0x00016850
        /*08bc*/ 	.short	0x010a
        /*08be*/ 	.byte	0x06
	.zero		1


	//   ....[36]....
        /*08c0*/ 	.word	0x00007540
        /*08c4*/ 	.word	0x0000001f
        /*08c8*/ 	.word	0x00000000
        /*08cc*/ 	.short	0x0101
        /*08ce*/ 	.byte	0x3f
	.zero		1


	//   ....[37]....
        /*08d0*/ 	.word	0x000076f0
        /*08d4*/ 	.word	0x0000001f
        /*08d8*/ 	.word	0x00000000
        /*08dc*/ 	.short	0x0101
        /*08de*/ 	.byte	0x3f
	.zero		1


	//   ....[38]....
        /*08e0*/ 	.word	0x00007c20
        /*08e4*/ 	.word	0x000000ff
        /*08e8*/ 	.word	0x00016850
        /*08ec*/ 	.short	0x010a
        /*08ee*/ 	.byte	0x05
	.zero		1


	//   ....[39]....
        /*08f0*/ 	.word	0x00007c60
        /*08f4*/ 	.word	0x000000ff
        /*08f8*/ 	.word	0x00016850
        /*08fc*/ 	.short	0x010a
        /*08fe*/ 	.byte	0x05
	.zero		1


	//   ....[40]....
        /*0900*/ 	.word	0x00008190
        /*0904*/ 	.word	0x00000008
        /*0908*/ 	.word	0x00000000
        /*090c*/ 	.short	0x0101
        /*090e*/ 	.byte	0x3f
	.zero		1


	//   ....[41]....
        /*0910*/ 	.word	0x00009070
        /*0914*/ 	.word	0x00000000
        /*0918*/ 	.word	0x00000000
        /*091c*/ 	.short	0x0101
        /*091e*/ 	.byte	0x3f
	.zero		1


	//   ....[42]....
        /*0920*/ 	.word	0x0000b730
        /*0924*/ 	.word	0x00000003
        /*0928*/ 	.word	0x00016840
        /*092c*/ 	.short	0x010a
        /*092e*/ 	.byte	0x3f
	.zero		1


	//   ....[43]....
        /*0930*/ 	.word	0x0000c7e0
        /*0934*/ 	.word	0x00000016
        /*0938*/ 	.word	0x00016800
        /*093c*/ 	.short	0x0107
        /*093e*/ 	.byte	0x3f
	.zero		1


	//   ....[44]....
        /*0940*/ 	.word	0x0000c8e0
        /*0944*/ 	.word	0x00000016
        /*0948*/ 	.word	0x00016800
        /*094c*/ 	.short	0x0101
        /*094e*/ 	.byte	0x3f
	.zero		1


	//   ....[45]....
        /*0950*/ 	.word	0x0000c900
        /*0954*/ 	.word	0x00000016
        /*0958*/ 	.word	0x00016820
        /*095c*/ 	.short	0x010a
        /*095e*/ 	.byte	0x3f
	.zero		1


	//   ....[46]....
        /*0960*/ 	.word	0x0000cc00
        /*0964*/ 	.word	0x00000002
        /*0968*/ 	.word	0x00016840
        /*096c*/ 	.short	0x010a
        /*096e*/ 	.byte	0x3f
	.zero		1


	//   ....[47]....
        /*0970*/ 	.word	0x0000ce80
        /*0974*/ 	.word	0x00000003
        /*0978*/ 	.word	0x00000060
        /*097c*/ 	.short	0x010a
        /*097e*/ 	.byte	0x3f
	.zero		1


	//   ....[48]....
        /*0980*/ 	.word	0x0000d3b0
        /*0984*/ 	.word	0x00000002
        /*0988*/ 	.word	0x00016840
        /*098c*/ 	.short	0x010a
        /*098e*/ 	.byte	0x3f
	.zero		1


	//   ....[49]....
        /*0990*/ 	.word	0x0000d630
        /*0994*/ 	.word	0x0000000a
        /*0998*/ 	.word	0x00000060
        /*099c*/ 	.short	0x010a
        /*099e*/ 	.byte	0x3f
	.zero		1


	//   ....[50]....
        /*09a0*/ 	.word	0x0000dab0
        /*09a4*/ 	.word	0x00000002
        /*09a8*/ 	.word	0x00016840
        /*09ac*/ 	.short	0x010a
        /*09ae*/ 	.byte	0x3f
	.zero		1


	//   ....[51]....
        /*09b0*/ 	.word	0x0000dd40
        /*09b4*/ 	.word	0x00000008
        /*09b8*/ 	.word	0x00000060
        /*09bc*/ 	.short	0x010a
        /*09be*/ 	.byte	0x3f
	.zero		1


	//   ....[52]....
        /*09c0*/ 	.word	0x0000e180
        /*09c4*/ 	.word	0x00000003
        /*09c8*/ 	.word	0x00016860
        /*09cc*/ 	.short	0x010a
        /*09ce*/ 	.byte	0x3f
	.zero		1


	//   ....[53]....
        /*09d0*/ 	.word	0x0000f0d0
        /*09d4*/ 	.word	0x00000009
        /*09d8*/ 	.word	0x00016820
        /*09dc*/ 	.short	0x010a
        /*09de*/ 	.byte	0x3f
	.zero		1


	//   ....[54]....
        /*09e0*/ 	.word	0x0000f270
        /*09e4*/ 	.word	0x00000006
        /*09e8*/ 	.word	0x00000000
        /*09ec*/ 	.short	0x010a
        /*09ee*/ 	.byte	0x3f
	.zero		1


	//   ....[55]....
        /*09f0*/ 	.word	0x0000f2e0
        /*09f4*/ 	.word	0x00000007
        /*09f8*/ 	.word	0x00000000
        /*09fc*/ 	.short	0x010a
        /*09fe*/ 	.byte	0x3f
	.zero		1


	//   ....[56]....
        /*0a00*/ 	.word	0x0000f340
        /*0a04*/ 	.word	0x00000004
        /*0a08*/ 	.word	0x00000000
        /*0a0c*/ 	.short	0x010a
        /*0a0e*/ 	.byte	0x3f
	.zero		1


	//   ....[57]....
        /*0a10*/ 	.word	0x0000f370
        /*0a14*/ 	.word	0x00000005
        /*0a18*/ 	.word	0x00000000
        /*0a1c*/ 	.short	0x010a
        /*0a1e*/ 	.byte	0x3f
	.zero		1


	//   ....[58]....
        /*0a20*/ 	.word	0x0000f3e0
        /*0a24*/ 	.word	0x00000003
        /*0a28*/ 	.word	0x00016800
        /*0a2c*/ 	.short	0x010a
        /*0a2e*/ 	.byte	0x3f
	.zero		1


	//   ....[59]....
        /*0a30*/ 	.word	0x0000f430
        /*0a34*/ 	.word	0x00000002
        /*0a38*/ 	.word	0x00016830
        /*0a3c*/ 	.short	0x010a
        /*0a3e*/ 	.byte	0x3f
	.zero		1


	//   ....[60]....
        /*0a40*/ 	.word	0x0000f490
        /*0a44*/ 	.word	0x00000007
        /*0a48*/ 	.word	0x00016830
        /*0a4c*/ 	.short	0x010a
        /*0a4e*/ 	.byte	0x3f
	.zero		1


	//   ....[61]....
        /*0a50*/ 	.word	0x0000f4f0
        /*0a54*/ 	.word	0x00000007
        /*0a58*/ 	.word	0x00016850
        /*0a5c*/ 	.short	0x010a
        /*0a5e*/ 	.byte	0x3f
	.zero		1


	//   ....[62]....
        /*0a60*/ 	.word	0x0000f550
        /*0a64*/ 	.word	0x00000009
        /*0a68*/ 	.word	0x00016830
        /*0a6c*/ 	.short	0x010a
        /*0a6e*/ 	.byte	0x3f
	.zero		1


	//   ....[63]....
        /*0a70*/ 	.word	0x0000f5b0
        /*0a74*/ 	.word	0x00000009
        /*0a78*/ 	.word	0x00016850
        /*0a7c*/ 	.short	0x010a
        /*0a7e*/ 	.byte	0x3f
	.zero		1


	//   ....[64]....
        /*0a80*/ 	.word	0x0000f610
        /*0a84*/ 	.word	0x00000005
        /*0a88*/ 	.word	0x00016850
        /*0a8c*/ 	.short	0x010a
        /*0a8e*/ 	.byte	0x3f
	.zero		1


	//   ....[65]....
        /*0a90*/ 	.word	0x0000f7b0
        /*0a94*/ 	.word	0x00000003
        /*0a98*/ 	.word	0x00016840
        /*0a9c*/ 	.short	0x010a
        /*0a9e*/ 	.byte	0x3f
	.zero		1


	//   ....[66]....
        /*0aa0*/ 	.word	0x00010750
        /*0aa4*/ 	.word	0x00000016
        /*0aa8*/ 	.word	0x00016820
        /*0aac*/ 	.short	0x010a
        /*0aae*/ 	.byte	0x3f
	.zero		1


	//   ....[67]....
        /*0ab0*/ 	.word	0x000107a0
        /*0ab4*/ 	.word	0x00000002
        /*0ab8*/ 	.word	0x00016840
        /*0abc*/ 	.short	0x010a
        /*0abe*/ 	.byte	0x3f
	.zero		1


	//   ....[68]....
        /*0ac0*/ 	.word	0x000107f0
        /*0ac4*/ 	.word	0x00000003
        /*0ac8*/ 	.word	0x00000060
        /*0acc*/ 	.short	0x010a
        /*0ace*/ 	.byte	0x3f
	.zero		1


	//   ....[69]....
        /*0ad0*/ 	.word	0x00010840
        /*0ad4*/ 	.word	0x00000002
        /*0ad8*/ 	.word	0x00016840
        /*0adc*/ 	.short	0x010a
        /*0ade*/ 	.byte	0x3f
	.zero		1


	//   ....[70]....
        /*0ae0*/ 	.word	0x00010890
        /*0ae4*/ 	.word	0x0000000a
        /*0ae8*/ 	.word	0x00000060
        /*0aec*/ 	.short	0x010a
        /*0aee*/ 	.byte	0x3f
	.zero		1


	//   ....[71]....
        /*0af0*/ 	.word	0x000108e0
        /*0af4*/ 	.word	0x00000002
        /*0af8*/ 	.word	0x00016840
        /*0afc*/ 	.short	0x010a
        /*0afe*/ 	.byte	0x3f
	.zero		1


	//   ....[72]....
        /*0b00*/ 	.word	0x00010930
        /*0b04*/ 	.word	0x00000008
        /*0b08*/ 	.word	0x00000060
        /*0b0c*/ 	.short	0x010a
        /*0b0e*/ 	.byte	0x3f
	.zero		1


	//   ....[73]....
        /*0b10*/ 	.word	0x00010980
        /*0b14*/ 	.word	0x00000003
        /*0b18*/ 	.word	0x00016860
        /*0b1c*/ 	.short	0x010a
        /*0b1e*/ 	.byte	0x3f
	.zero		1


	//   ....[74]....
        /*0b20*/ 	.word	0x00011300
        /*0b24*/ 	.word	0x00000009
        /*0b28*/ 	.word	0x00016820
        /*0b2c*/ 	.short	0x010a
        /*0b2e*/ 	.byte	0x3f
	.zero		1


	//   ....[75]....
        /*0b30*/ 	.word	0x000114a0
        /*0b34*/ 	.word	0x00000006
        /*0b38*/ 	.word	0x00000000
        /*0b3c*/ 	.short	0x010a
        /*0b3e*/ 	.byte	0x3f
	.zero		1


	//   ....[76]....
        /*0b40*/ 	.word	0x000114f0
        /*0b44*/ 	.word	0x00000007
        /*0b48*/ 	.word	0x00000000
        /*0b4c*/ 	.short	0x010a
        /*0b4e*/ 	.byte	0x3f
	.zero		1


	//   ....[77]....
        /*0b50*/ 	.word	0x00011540
        /*0b54*/ 	.word	0x00000004
        /*0b58*/ 	.word	0x00000000
        /*0b5c*/ 	.short	0x010a
        /*0b5e*/ 	.byte	0x3f
	.zero		1


	//----- nvinfo : EIATTR_NUM_MBARRIERS
	.align		4
.L_297:
        /*0b60*/ 	.byte	0x03, 0x38
        /*0b62*/ 	.short	0x0016


	//----- nvinfo : EIATTR_EXIT_INSTR_OFFSETS
	.align		4
        /*0b64*/ 	.byte	0x04, 0x1c
        /*0b66*/ 	.short	(.L_299 - .L_298)


	//   ....[0]....
.L_298:
        /*0b68*/ 	.word	0x00000a80


	//   ....[1]....
        /*0b6c*/ 	.word	0x00009c90


	//   ....[2]....
        /*0b70*/ 	.word	0x0000f3c0


	//----- nvinfo : EIATTR_MAX_THREADS
	.align		4
.L_299:
        /*0b74*/ 	.byte	0x04, 0x05
        /*0b76*/ 	.short	(.L_301 - .L_300)
.L_300:
        /*0b78*/ 	.word	0x00000200
        /*0b7c*/ 	.word	0x00000001
        /*0b80*/ 	.word	0x00000001


	//----- nvinfo : EIATTR_CRS_STACK_SIZE
	.align		4
.L_301:
        /*0b84*/ 	.byte	0x04, 0x1e
        /*0b86*/ 	.short	(.L_303 - .L_302)
.L_302:
        /*0b88*/ 	.word	0x00000000


	//----- nvinfo : EIATTR_CBANK_PARAM_SIZE
	.align		4
.L_303:
        /*0b8c*/ 	.byte	0x03, 0x19
        /*0b8e*/ 	.short	0x0af0


	//----- nvinfo : EIATTR_PARAM_CBANK
	.align		4
        /*0b90*/ 	.byte	0x04, 0x0a
        /*0b92*/ 	.short	(.L_305 - .L_304)
	.align		4
.L_304:
        /*0b94*/ 	.word	index@(.nv.constant0._ZN7cutlass13device_kernelIN5flash11enable_sm90INS1_16FlashAttnFwdSm90INS1_25CollectiveMainloopFwdSm90ILi2EN4cute5tupleIJNS5_1CILi1EEES8_S8_EEENS6_IJNS7_ILi192EEENS7_ILi128EEENS7_ILi64EEEEEELi64ENS_10bfloat16_tEfNS_4arch4Sm90ELb1ELb0ELb0ELb1ELb0ELb0ELb0ELb1ELb1ELb1ELb0ELb0EEENS1_21CollectiveEpilogueFwdINS6_IJSA_SC_SB_EEES9_SE_SG_Li384ELb1ELb1ELb0ELb0EEENS1_36VarlenDynamicPersistentTileSchedulerILi192ELi128ELi384ELi128ELb0ELb1ELb1ELb1ELb1ELb1EEEEEEEEEvNT_6ParamsE)
        /*0b98*/ 	.short	0x0210
        /*0b9a*/ 	.short	0x0af0


	//----- nvinfo : EIATTR_SW_WAR
	.align		4
.L_305:
        /*0b9c*/ 	.byte	0x04, 0x36
        /*0b9e*/ 	.short	(.L_307 - .L_306)
.L_306:
        /*0ba0*/ 	.word	0x00000008
.L_307:


//--------------------- .nv.info._ZN7cutlass13device_kernelIN5flash11enable_sm90INS1_16FlashAttnFwdSm90INS1_25CollectiveMainloopFwdSm90ILi2EN4cute5tupleIJNS5_1CILi1EEES8_S8_EEENS6_IJNS7_ILi192EEENS7_ILi128EEENS7_ILi64EEEEEELi64ENS_10bfloat16_tEfNS_4arch4Sm90ELb1ELb0ELb0ELb1ELb0ELb1ELb0ELb1ELb1ELb1ELb0ELb0EEENS1_21CollectiveEpilogueFwdINS6_IJSA_SC_SB_EEES9_SE_SG_Li384ELb1ELb1ELb0ELb0EEENS1_36VarlenDynamicPersistentTileSchedulerILi192ELi128ELi384ELi128ELb0ELb1ELb1ELb1ELb1ELb1EEEEEEEEEvNT_6ParamsE --------------------------
	.section	.nv.info._ZN7cutlass13device_kernelIN5flash11enable_sm90INS1_16FlashAttnFwdSm90INS1_25CollectiveMainloopFwdSm90ILi2EN4cute5tupleIJNS5_1CILi1EEES8_S8_EEENS6_IJNS7_ILi192EEENS7_ILi128EEENS7_ILi64EEEEEELi64ENS_10bfloat16_tEfNS_4arch4Sm90ELb1ELb0ELb0ELb1ELb0ELb1ELb0ELb1ELb1ELb1ELb0ELb0EEENS1_21CollectiveEpilogueFwdINS6_IJSA_SC_SB_EEES9_SE_SG_Li384ELb1ELb1ELb0ELb0EEENS1_36VarlenDynamicPersistentTileSchedulerILi192ELi128ELi384ELi128ELb0ELb1ELb1ELb1ELb1ELb1EEEEEEEEEvNT_6ParamsE,"",@"SHT_CUDA_INFO"
	.sectionflags	@""
	.align	4


	//----- nvinfo : EIATTR_CUDA_API_VERSION
	.align		4
        /*0000*/ 	.byte	0x04, 0x37
        /*0002*/ 	.short	(.L_309 - .L_308)
.L_308:
        /*0004*/ 	.word	0x00000082


	//----- nvinfo : EIATTR_KPARAM_INFO
	.align		4
.L_309:
        /*0008*/ 	.byte	0x04, 0x17
        /*000a*/ 	.short	(.L_311 - .L_310)
.L_310:
        /*000c*/ 	.word	0x00000000
        /*0010*/ 	.short	0x0000
        /*0012*/ 	.short	0x0070
        /*0014*/ 	.byte	0x00, 0xf0, 0x01, 0x2a


	//----- nvinfo : EIATTR_SPARSE_MMA_MASK
	.align		4
.L_311:
        /*0018*/ 	.byte	0x03, 0x50
        /*001a*/ 	.short	0x0000


	//----- nvinfo : EIATTR_MAXREG_COUNT
	.align		4
        /*001c*/ 	.byte	0x03, 0x1b
        /*001e*/ 	.short	0x0080


	//----- nvinfo : EIATTR_NUM_BARRIERS
	.align		4
        /*0020*/ 	.byte	0x02, 0x4c
        /*0022*/ 	.byte	0x10
	.zero		1


	//----- nvinfo : EIATTR_EXTERNS
	.align		4
        /*0024*/ 	.byte	0x04, 0x0f
        /*0026*/ 	.short	(.L_313 - .L_312)


	//   ....[0]....
	.align		4
.L_312:
        /*0028*/ 	.word	index@(__assertfail)


	//----- nvinfo : EIATTR_ANNOTATIONS
	.align		4
.L_313:
        /*002c*/ 	.byte	0x04, 0x55
        /*002e*/ 	.short	(.L_315 - .L_314)


	//   ....[0]....
.L_314:
        /* <DEDUP_REMOVED lines=68> */


	//----- nvinfo : EIATTR_MERCURY_ISA_VERSION
	.align		4
.L_315:
        /*0458*/ 	.byte	0x03, 0x5f
        /*045a*/ 	.short	0x0101


	//----- nvinfo : EIATTR_UNUSED_LOAD_BYTE_OFFSET
	.align		4
        /*045c*/ 	.byte	0x04, 0x44
        /*045e*/ 	.short	(.L_317 - .L_316)


	//   ....[0]....
.L_316:
        /*0460*/ 	.word	0x00000ad0
        /*0464*/ 	.word	0x0000fff0


	//   ....[1]....
        /*0468*/ 	.word	0x00010350
        /*046c*/ 	.word	0x0000fff0


	//----- nvinfo : EIATTR_INT_WARP_WIDE_INSTR_OFFSETS
	.align		4
.L_317:
        /*0470*/ 	.byte	0x04, 0x31
        /*0472*/ 	.short	(.L_319 - .L_318)


	//   ....[0]....
.L_318:
        /*0474*/ 	.word	0x00000180


	//   ....[1]....
        /*0478*/ 	.word	0x00000220


	//   ....[2]....
        /*047c*/ 	.word	0x00000290


	//   ....[3]....
        /*0480*/ 	.word	0x00013e50


	//   ....[4]....
        /*0484*/ 	.word	0x00013ee0


	//   ....[5]....
        /*0488*/ 	.word	0x00016f90


	//   ....[6]....
        /*048c*/ 	.word	0x00017020


	//----- nvinfo : EIATTR_COOP_GROUP_MASK_REGIDS
	.align		4
.L_319:
        /*0490*/ 	.byte	0x04, 0x29
        /*0492*/ 	.short	(.L_321 - .L_320)


	//   ....[0]....
.L_320:
        /*0494*/ 	.word	0xffffffff


	//   ....[1]....
        /*0498*/ 	.word	0xffffffff


	//   ....[2]....
        /*049c*/ 	.word	0xffffffff


	//   ....[3]....
        /*04a0*/ 	.word	0xffffffff


	//   ....[4]....
        /*04a4*/ 	.word	0xffffffff


	//   ....[5]....
        /*04a8*/ 	.word	0xffffffff


	//   ....[6]....
        /*04ac*/ 	.word	0xffffffff


	//   ....[7]....
        /*04b0*/ 	.word	0xffffffff


	//   ....[8]....
        /*04b4*/ 	.word	0xffffffff


	//   ....[9]....
        /*04b8*/ 	.word	0xffffffff


	//   ....[10]....
        /*04bc*/ 	.word	0xffffffff


	//   ....[11]....
        /*04c0*/ 	.word	0xffffffff


	//   ....[12]....
        /*04c4*/ 	.word	0xffffffff


	//   ....[13]....
        /*04c8*/ 	.word	0xffffffff


	//   ....[14]....
        /*04cc*/ 	.word	0xffffffff


	//   ....[15]....
        /*04d0*/ 	.word	0xffffffff


	//   ....[16]....
        /*04d4*/ 	.word	0xffffffff


	//   ....[17]....
        /*04d8*/ 	.word	0xffffffff


	//   ....[18]....
        /*04dc*/ 	.word	0xffffffff


	//   ....[19]....
        /*04e0*/ 	.word	0xffffffff


	//   ....[20]....
        /*04e4*/ 	.word	0xffffffff


	//   ....[21]....
        /*04e8*/ 	.word	0xffffffff


	//   ....[22]....
        /*04ec*/ 	.word	0xffffffff


	//   ....[23]....
        /*04f0*/ 	.word	0xffffffff


	//   ....[24]....
        /*04f4*/ 	.word	0xffffffff


	//   ....[25]....
        /*04f8*/ 	.word	0xffffffff


	//   ....[26]....
        /*04fc*/ 	.word	0xffffffff


	//   ....[27]....
        /*0500*/ 	.word	0xffffffff


	//   ....[28]....
        /*0504*/ 	.word	0xffffffff


	//   ....[29]....
        /*0508*/ 	.word	0xffffffff


	//   ....[30]....
        /*050c*/ 	.word	0xffffffff


	//   ....[31]....
        /*0510*/ 	.word	0xffffffff


	//   ....[32]....
        /*0514*/ 	.word	0xffffffff


	//   ....[33]....
        /*0518*/ 	.word	0xffffffff


	//   ....[34]....
        /*051c*/ 	.word	0xffffffff


	//   ....[35]....
        /*0520*/ 	.word	0xffffffff


	//   ....[36]....
        /*0524*/ 	.word	0xffffffff


	//   ....[37]....
        /*0528*/ 	.word	0xffffffff


	//   ....[38]....
        /*052c*/ 	.word	0xffffffff


	//   ....[39]....
        /*0530*/ 	.word	0xffffffff


	//   ....[40]....
        /*0534*/ 	.word	0xffffffff


	//   ....[41]....
        /*0538*/ 	.word	0xffffffff


	//   ....[42]....
        /*053c*/ 	.word	0xffffffff


	//   ....[43]....
        /*0540*/ 	.word	0xffffffff


	//   ....[44]....
        /*0544*/ 	.word	0xffffffff


	//   ....[45]....
        /*0548*/ 	.word	0xffffffff


	//   ....[46]....
        /*054c*/ 	.word	0xffffffff


	//   ....[47]....
        /*0550*/ 	.word	0xffffffff


	//   ....[48]....
        /*0554*/ 	.word	0xffffffff


	//   ....[49]....
        /*0558*/ 	.word	0xffffffff


	//   ....[50]....
        /*055c*/ 	.word	0xffffffff


	//   ....[51]....
        /*0560*/ 	.word	0xffffffff


	//   ....[52]....
        /*0564*/ 	.word	0xffffffff


	//   ....[53]....
        /*0568*/ 	.word	0xffffffff


	//   ....[54]....
        /*056c*/ 	.word	0xffffffff


	//   ....[55]....
        /*0570*/ 	.word	0xffffffff


	//   ....[56]....
        /*0574*/ 	.word	0xffffffff


	//   ....[57]....
        /*0578*/ 	.word	0xffffffff


	//   ....[58]....
        /*057c*/ 	.word	0xffffffff


	//   ....[59]....
        /*0580*/ 	.word	0xffffffff


	//   ....[60]....
        /*0584*/ 	.word	0xffffffff


	//   ....[61]....
        /*0588*/ 	.word	0xffffffff


	//   ....[62]....
        /*058c*/ 	.word	0xffffffff


	//   ....[63]....
        /*0590*/ 	.word	0xffffffff


	//   ....[64]....
        /*0594*/ 	.word	0xffffffff


	//   ....[65]....
        /*0598*/ 	.word	0xffffffff


	//   ....[66]....
        /*059c*/ 	.word	0xffffffff


	//   ....[67]....
        /*05a0*/ 	.word	0xffffffff


	//   ....[68]....
        /*05a4*/ 	.word	0xffffffff


	//   ....[69]....
        /*05a8*/ 	.word	0xffffffff


	//   ....[70]....
        /*05ac*/ 	.word	0xffffffff


	//   ....[71]....
        /*05b0*/ 	.word	0xffffffff


	//   ....[72]....
        /*05b4*/ 	.word	0xffffffff


	//   ....[73]....
        /*05b8*/ 	.word	0xffffffff


	//   ....[74]....
        /*05bc*/ 	.word	0xffffffff


	//   ....[75]....
        /*05c0*/ 	.word	0xffffffff


	//   ....[76]....
        /*05c4*/ 	.word	0xffffffff


	//   ....[77]....
        /*05c8*/ 	.word	0xffffffff


	//   ....[78]....
        /*05cc*/ 	.word	0xffffffff


	//   ....[79]....
        /*05d0*/ 	.word	0xffffffff


	//   ....[80]....
        /*05d4*/ 	.word	0xffffffff


	//   ....[81]....
        /*05d8*/ 	.word	0xffffffff


	//   ....[82]....
        /*05dc*/ 	.word	0xffffffff


	//   ....[83]....
        /*05e0*/ 	.word	0xffffffff


	//   ....[84]....
        /*05e4*/ 	.word	0xffffffff


	//   ....[85]....
        /*05e8*/ 	.word	0xffffffff


	//   ....[86]....
        /*05ec*/ 	.word	0xffffffff


	//   ....[87]....
        /*05f0*/ 	.word	0xffffffff


	//   ....[88]....
        /*05f4*/ 	.word	0xffffffff


	//   ....[89]....
        /*05f8*/ 	.word	0xffffffff


	//   ....[90]....
        /*05fc*/ 	.word	0xffffffff


	//   ....[91]....
        /*0600*/ 	.word	0xffffffff


	//   ....[92]....
        /*0604*/ 	.word	0xffffffff


	//   ....[93]....
        /*0608*/ 	.word	0xffffffff


	//   ....[94]....
        /*060c*/ 	.word	0xffffffff


	//   ....[95]....
        /*0610*/ 	.word	0xffffffff


	//   ....[96]....
        /*0614*/ 	.word	0xffffffff


	//   ....[97]....
        /*0618*/ 	.word	0xffffffff


	//   ....[98]....
        /*061c*/ 	.word	0xffffffff


	//   ....[99]....
        /*0620*/ 	.word	0xffffffff


	//   ....[100]....
        /*0624*/ 	.word	0xffffffff


	//   ....[101]....
        /*0628*/ 	.word	0xffffffff


	//   ....[102]....
        /*062c*/ 	.word	0xffffffff


	//   ....[103]....
        /*0630*/ 	.word	0xffffffff


	//   ....[104]....
        /*0634*/ 	.word	0xffffffff


	//   ....[105]....
        /*0638*/ 	.word	0xffffffff


	//   ....[106]....
        /*063c*/ 	.word	0xffffffff


	//   ....[107]....
        /*0640*/ 	.word	0xffffffff


	//   ....[108]....
        /*0644*/ 	.word	0xffffffff


	//   ....[109]....
        /*0648*/ 	.word	0xffffffff


	//   ....[110]....
        /*064c*/ 	.word	0xffffffff


	//   ....[111]....
        /*0650*/ 	.word	0xffffffff


	//   ....[112]....
        /*0654*/ 	.word	0xffffffff


	//   ....[113]....
        /*0658*/ 	.word	0xffffffff


	//   ....[114]....
        /*065c*/ 	.word	0xffffffff


	//   ....[115]....
        /*0660*/ 	.word	0xffffffff


	//   ....[116]....
        /*0664*/ 	.word	0xffffffff


	//   ....[117]....
        /*0668*/ 	.word	0xffffffff


	//   ....[118]....
        /*066c*/ 	.word	0xffffffff


	//   ....[119]....
        /*0670*/ 	.word	0xffffffff


	//   ....[120]....
        /*0674*/ 	.word	0xffffffff


	//   ....[121]....
        /*0678*/ 	.word	0xffffffff


	//   ....[122]....
        /*067c*/ 	.word	0xffffffff


	//   ....[123]....
        /*0680*/ 	.word	0xffffffff


	//   ....[124]....
        /*0684*/ 	.word	0x0500000f


	//   ....[125]....
        /*0688*/ 	.word	0x0500000f


	//   ....[126]....
        /*068c*/ 	.word	0x0500000f


	//   ....[127]....
        /*0690*/ 	.word	0x0500000f


	//   ....[128]....
        /*0694*/ 	.word	0x0500000f


	//   ....[129]....
        /*0698*/ 	.word	0x0500000f


	//   ....[130]....
        /*069c*/ 	.word	0x0500000f


	//   ....[131]....
        /*06a0*/ 	.word	0x0500000f


	//   ....[132]....
        /*06a4*/ 	.word	0x0500000f


	//   ....[133]....
        /*06a8*/ 	.word	0x0500000f


	//   ....[134]....
        /*06ac*/ 	.word	0x0500000f


	//   ....[135]....
        /*06b0*/ 	.word	0x0500000f


	//   ....[136]....
        /*06b4*/ 	.word	0x0500000f


	//   ....[137]....
        /*06b8*/ 	.word	0x0500000f


	//   ....[138]....
        /*06bc*/ 	.word	0x0500000f


	//   ....[139]....
        /*06c0*/ 	.word	0x0500000f


	//   ....[140]....
        /*06c4*/ 	.word	0x0500000f


	//   ....[141]....
        /*06c8*/ 	.word	0x0500000f


	//   ....[142]....
        /*06cc*/ 	.word	0x0500000f


	//   ....[143]....
        /*06d0*/ 	.word	0x0500000f


	//   ....[144]....
        /*06d4*/ 	.word	0x0500000f


	//   ....[145]....
        /*06d8*/ 	.word	0x0500000f


	//   ....[146]....
        /*06dc*/ 	.word	0x0500000f


	//   ....[147]....
        /*06e0*/ 	.word	0x0500000f


	//   ....[148]....
        /*06e4*/ 	.word	0x0500000f


	//   ....[149]....
        /*06e8*/ 	.word	0x0500000f


	//   ....[150]....
        /*06ec*/ 	.word	0x0500000f


	//   ....[151]....
        /*06f0*/ 	.word	0x0500000f


	//   ....[152]....
        /*06f4*/ 	.word	0x0500000f


	//   ....[153]....
        /*06f8*/ 	.word	0x0500000f


	//   ....[154]....
        /*06fc*/ 	.word	0x0500000f


	//   ....[155]....
        /*0700*/ 	.word	0x0500000f


	//   ....[156]....
        /*0704*/ 	.word	0x0500000f


	//   ....[157]....
        /*0708*/ 	.word	0x0500000f


	//   ....[158]....
        /*070c*/ 	.word	0x0500000f


	//   ....[159]....
        /*0710*/ 	.word	0x0500000f


	//   ....[160]....
        /*0714*/ 	.word	0x0500000f


	//   ....[161]....
        /*0718*/ 	.word	0x0500000f


	//   ....[162]....
        /*071c*/ 	.word	0x0500000f


	//   ....[163]....
        /*0720*/ 	.word	0x0500000f


	//   ....[164]....
        /*0724*/ 	.word	0x0500000f


	//   ....[165]....
        /*0728*/ 	.word	0x0500000f


	//   ....[166]....
        /*072c*/ 	.word	0x0500000f


	//   ....[167]....
        /*0730*/ 	.word	0x0500000f


	//   ....[168]....
        /*0734*/ 	.word	0x0500000f


	//   ....[169]....
        /*0738*/ 	.word	0x0500000f


	//   ....[170]....
        /*073c*/ 	.word	0x0500000f


	//   ....[171]....
        /*0740*/ 	.word	0x0500000f


	//   ....[172]....
        /*0744*/ 	.word	0x0500000f


	//   ....[173]....
        /*0748*/ 	.word	0x0500000f


	//   ....[174]....
        /*074c*/ 	.word	0x0500000f


	//   ....[175]....
        /*0750*/ 	.word	0x0500000f


	//   ....[176]....
        /*0754*/ 	.word	0x0500000f


	//   ....[177]....
        /*0758*/ 	.word	0x0500000f


	//   ....[178]....
        /*075c*/ 	.word	0x0500000f


	//   ....[179]....
        /*0760*/ 	.word	0x0500000f


	//   ....[180]....
        /*0764*/ 	.word	0x0500000f


	//   ....[181]....
        /*0768*/ 	.word	0x0500000f


	//   ....[182]....
        /*076c*/ 	.word	0x0500000f


	//   ....[183]....
        /*0770*/ 	.word	0x0500000f


	//   ....[184]....
        /*0774*/ 	.word	0x0500000f


	//   ....[185]....
        /*0778*/ 	.word	0x0500000f


	//   ....[186]....
        /*077c*/ 	.word	0x0500000f


	//   ....[187]....
        /*0780*/ 	.word	0x0500000f


	//   ....[188]....
        /*0784*/ 	.word	0x0500000f


	//   ....[189]....
        /*0788*/ 	.word	0x0500000f


	//   ....[190]....
        /*078c*/ 	.word	0x0500000f


	//   ....[191]....
        /*0790*/ 	.word	0x0500000f


	//   ....[192]....
        /*0794*/ 	.word	0x0500000f


	//----- nvinfo : EIATTR_COOP_GROUP_INSTR_OFFSETS
	.align		4
.L_321:
        /*0798*/ 	.byte	0x04, 0x28
        /*079a*/ 	.short	(.L_323 - .L_322)


	//   ....[0]....
.L_322:
        /*079c*/ 	.word	0x00000060


	//   ....[1]....
        /*07a0*/ 	.word	0x00000190


	//   ....[2]....
        /*07a4*/ 	.word	0x00000240


	//   ....[3]....
        /*07a8*/ 	.word	0x00000400


	//   ....[4]....
        /*07ac*/ 	.word	0x00000560


	//   ....[5]....
        /*07b0*/ 	.word	0x00000680


	//   ....[6]....
        /*07b4*/ 	.word	0x000007e0


	//   ....[7]....
        /*07b8*/ 	.word	0x00005b20


	//   ....[8]....
        /*07bc*/ 	.word	0x000062c0


	//   ....[9]....
        /*07c0*/ 	.word	0x000062d0


	//   ....[10]....
        /*07c4*/ 	.word	0x000062e0


	//   ....[11]....
        /*07c8*/ 	.word	0x000062f0


	//   ....[12]....
        /*07cc*/ 	.word	0x00006610


	//   ....[13]....
        /*07d0*/ 	.word	0x00006620


	//   ....[14]....
        /*07d4*/ 	.word	0x00006630


	//   ....[15]....
        /*07d8*/ 	.word	0x00006640


	//   ....[16]....
        /*07dc*/ 	.word	0x00007a30


	//   ....[17]....
        /*07e0*/ 	.word	0x00007a40


	//   ....[18]....
        /*07e4*/ 	.word	0x00007a50


	//   ....[19]....
        /*07e8*/ 	.word	0x00007a60


	//   ....[20]....
        /*07ec*/ 	.word	0x00007b60


	//   ....[21]....
        /*07f0*/ 	.word	0x00007b80


	//   ....[22]....
        /*07f4*/ 	.word	0x00007c10


	//   ....[23]....
        /*07f8*/ 	.word	0x00007c40


	//   ....[24]....
        /*07fc*/ 	.word	0x00009370


	//   ....[25]....
        /*0800*/ 	.word	0x00009a50


	//   ....[26]....
        /*0804*/ 	.word	0x00009a60


	//   ....[27]....
        /*0808*/ 	.word	0x00009a80


	//   ....[28]....
        /*080c*/ 	.word	0x0000a360


	//   ....[29]....
        /*0810*/ 	.word	0x0000a380


	//   ....[30]....
        /*0814*/ 	.word	0x0000b900


	//   ....[31]....
        /*0818*/ 	.word	0x0000bfa0


	//   ....[32]....
        /*081c*/ 	.word	0x0000bfd0


	//   ....[33]....
        /*0820*/ 	.word	0x0000bff0


	//   ....[34]....
        /*0824*/ 	.word	0x0000c9f0


	//   ....[35]....
        /*0828*/ 	.word	0x0000ca60


	//   ....[36]....
        /*082c*/ 	.word	0x0000e2e0


	//   ....[37]....
        /*0830*/ 	.word	0x0000e300


	//   ....[38]....
        /*0834*/ 	.word	0x0000e9b0


	//   ....[39]....
        /*0838*/ 	.word	0x0000ea70


	//   ....[40]....
        /*083c*/ 	.word	0x0000fae0


	//   ....[41]....
        /*0840*/ 	.word	0x0000fe20


	//   ....[42]....
        /*0844*/ 	.word	0x0000feb0


	//   ....[43]....
        /*0848*/ 	.word	0x0000fec0


	//   ....[44]....
        /*084c*/ 	.word	0x00010b30


	//   ....[45]....
        /*0850*/ 	.word	0x00010b70


	//   ....[46]....
        /*0854*/ 	.word	0x00010ba0


	//   ....[47]....
        /*0858*/ 	.word	0x00010bd0


	//   ....[48]....
        /*085c*/ 	.word	0x00011030


	//   ....[49]....
        /*0860*/ 	.word	0x00011070


	//   ....[50]....
        /*0864*/ 	.word	0x00011090


	//   ....[51]....
        /*0868*/ 	.word	0x000110d0


	//   ....[52]....
        /*086c*/ 	.word	0x000110f0


	//   ....[53]....
        /*0870*/ 	.word	0x00011110


	//   ....[54]....
        /*0874*/ 	.word	0x00011130


	//   ....[55]....
        /*0878*/ 	.word	0x00011160


	//   ....[56]....
        /*087c*/ 	.word	0x00011960


	//   ....[57]....
        /*0880*/ 	.word	0x00011990


	//   ....[58]....
        /*0884*/ 	.word	0x000119b0


	//   ....[59]....
        /*0888*/ 	.word	0x000119e0


	//   ....[60]....
        /*088c*/ 	.word	0x00011a10


	//   ....[61]....
        /*0890*/ 	.word	0x00011a20


	//   ....[62]....
        /*0894*/ 	.word	0x00011a50


	//   ....[63]....
        /*0898*/ 	.word	0x00011ac0


	//   ....[64]....
        /*089c*/ 	.word	0x00011be0


	//   ....[65]....
        /*08a0*/ 	.word	0x00011dd0


	//   ....[66]....
        /*08a4*/ 	.word	0x00011e00


	//   ....[67]....
        /*08a8*/ 	.word	0x00011e30


	//   ....[68]....
        /*08ac*/ 	.word	0x00011e60


	//   ....[69]....
        /*08b0*/ 	.word	0x00011e90


	//   ....[70]....
        /*08b4*/ 	.word	0x00011ec0


	//   ....[71]....
        /*08b8*/ 	.word	0x00012030


	//   ....[72]....
        /*08bc*/ 	.word	0x00012060


	//   ....[73]....
        /*08c0*/ 	.word	0x00012090


	//   ....[74]....
        /*08c4*/ 	.word	0x000120c0


	//   ....[75]....
        /*08c8*/ 	.word	0x000120f0


	//   ....[76]....
        /*08cc*/ 	.word	0x00012120


	//   ....[77]....
        /*08d0*/ 	.word	0x000121d0


	//   ....[78]....
        /*08d4*/ 	.word	0x00012230


	//   ....[79]....
        /*08d8*/ 	.word	0x000122d0


	//   ....[80]....
        /*08dc*/ 	.word	0x00013060


	//   ....[81]....
        /*08e0*/ 	.word	0x000143f0


	//   ....[82]....
        /*08e4*/ 	.word	0x00014fe0


	//   ....[83]....
        /*08e8*/ 	.word	0x00014ff0


	//   ....[84]....
        /*08ec*/ 	.word	0x00015000


	//   ....[85]....
        /*08f0*/ 	.word	0x00015020


	//   ....[86]....
        /*08f4*/ 	.word	0x000150b0


	//   ....[87]....
        /*08f8*/ 	.word	0x000150d0


	//   ....[88]....
        /*08fc*/ 	.word	0x00015150


	//   ....[89]....
        /*0900*/ 	.word	0x00015170


	//   ....[90]....
        /*0904*/ 	.word	0x000151f0


	//   ....[91]....
        /*0908*/ 	.word	0x00015210


	//   ....[92]....
        /*090c*/ 	.word	0x00015290


	//   ....[93]....
        /*0910*/ 	.word	0x000152b0


	//   ....[94]....
        /*0914*/ 	.word	0x00015330


	//   ....[95]....
        /*0918*/ 	.word	0x00015350


	//   ....[96]....
        /*091c*/ 	.word	0x000153d0


	//   ....[97]....
        /*0920*/ 	.word	0x000153f0


	//   ....[98]....
        /*0924*/ 	.word	0x00015400


	//   ....[99]....
        /*0928*/ 	.word	0x00015470


	//   ....[100]....
        /*092c*/ 	.word	0x000154c0


	//   ....[101]....
        /*0930*/ 	.word	0x00015570


	//   ....[102]....
        /*0934*/ 	.word	0x00015580


	//   ....[103]....
        /*0938*/ 	.word	0x000155f0


	//   ....[104]....
        /*093c*/ 	.word	0x00015600


	//   ....[105]....
        /*0940*/ 	.word	0x00015640


	//   ....[106]....
        /*0944*/ 	.word	0x000174f0


	//   ....[107]....
        /*0948*/ 	.word	0x00017540


	//   ....[108]....
        /*094c*/ 	.word	0x00017570


	//   ....[109]....
        /*0950*/ 	.word	0x000175a0


	//   ....[110]....
        /*0954*/ 	.word	0x000175b0


	//   ....[111]....
        /*0958*/ 	.word	0x000175e0


	//   ....[112]....
        /*095c*/ 	.word	0x00017610


	//   ....[113]....
        /*0960*/ 	.word	0x00017640


	//   ....[114]....
        /*0964*/ 	.word	0x000177c0


	//   ....[115]....
        /*0968*/ 	.word	0x000177f0


	//   ....[116]....
        /*096c*/ 	.word	0x00017820


	//   ....[117]....
        /*0970*/ 	.word	0x00017850


	//   ....[118]....
        /*0974*/ 	.word	0x00017880


	//   ....[119]....
        /*0978*/ 	.word	0x000178b0


	//   ....[120]....
        /*097c*/ 	.word	0x00017970


	//   ....[121]....
        /*0980*/ 	.word	0x00017990


	//   ....[122]....
        /*0984*/ 	.word	0x00017a00


	//   ....[123]....
        /*0988*/ 	.word	0x000180a0


	//   ....[124]....
        /*098c*/ 	.word	0x00018500


	//   ....[125]....
        /*0990*/ 	.word	0x000185b0


	//   ....[126]....
        /*0994*/ 	.word	0x00018640


	//   ....[127]....
        /*0998*/ 	.word	0x00018690


	//   ....[128]....
        /*099c*/ 	.word	0x000186e0


	//   ....[129]....
        /*09a0*/ 	.word	0x00018770


	//   ....[130]....
        /*09a4*/ 	.word	0x00018800


	//   ....[131]....
        /*09a8*/ 	.word	0x00018850


	//   ....[132]....
        /*09ac*/ 	.word	0x000188a0


	//   ....[133]....
        /*09b0*/ 	.word	0x00018990


	//   ....[134]....
        /*09b4*/ 	.word	0x00018a40


	//   ....[135]....
        /*09b8*/ 	.word	0x00018a90


	//   ....[136]....
        /*09bc*/ 	.word	0x00018ae0


	//   ....[137]....
        /*09c0*/ 	.word	0x00018c70


	//   ....[138]....
        /*09c4*/ 	.word	0x00018dc0


	//   ....[139]....
        /*09c8*/ 	.word	0x00018e70


	//   ....[140]....
        /*09cc*/ 	.word	0x00018ec0


	//   ....[141]....
        /*09d0*/ 	.word	0x00019190


	//   ....[142]....
        /*09d4*/ 	.word	0x00019230


	//   ....[143]....
        /*09d8*/ 	.word	0x00019290


	//   ....[144]....
        /*09dc*/ 	.word	0x00019300


	//   ....[145]....
        /*09e0*/ 	.word	0x00019360


	//   ....[146]....
        /*09e4*/ 	.word	0x000193d0


	//   ....[147]....
        /*09e8*/ 	.word	0x00019490


	//   ....[148]....
        /*09ec*/ 	.word	0x000194f0


	//   ....[149]....
        /*09f0*/ 	.word	0x000195b0


	//   ....[150]....
        /*09f4*/ 	.word	0x00019890


	//   ....[151]....
        /*09f8*/ 	.word	0x00019a40


	//   ....[152]....
        /*09fc*/ 	.word	0x00019a90


	//   ....[153]....
        /*0a00*/ 	.word	0x00019af0


	//   ....[154]....
        /*0a04*/ 	.word	0x00019be0


	//   ....[155]....
        /*0a08*/ 	.word	0x00019c40


	//   ....[156]....
        /*0a0c*/ 	.word	0x00019d40


	//   ....[157]....
        /*0a10*/ 	.word	0x00019da0


	//   ....[158]....
        /*0a14*/ 	.word	0x00019ea0


	//   ....[159]....
        /*0a18*/ 	.word	0x00019f00


	//   ....[160]....
        /*0a1c*/ 	.word	0x0001a000


	//   ....[161]....
        /*0a20*/ 	.word	0x0001a060


	//   ....[162]....
        /*0a24*/ 	.word	0x0001a160


	//   ....[163]....
        /*0a28*/ 	.word	0x0001a1c0


	//   ....[164]....
        /*0a2c*/ 	.word	0x0001a2c0


	//   ....[165]....
        /*0a30*/ 	.word	0x0001a320


	//   ....[166]....
        /*0a34*/ 	.word	0x0001a3d0


	//   ....[167]....
        /*0a38*/ 	.word	0x0001a4a0


	//   ....[168]....
        /*0a3c*/ 	.word	0x0001a570


	//   ....[169]....
        /*0a40*/ 	.word	0x0001a5d0


	//   ....[170]....
        /*0a44*/ 	.word	0x0001a6b0


	//   ....[171]....
        /*0a48*/ 	.word	0x0001a710


	//   ....[172]....
        /*0a4c*/ 	.word	0x0001a7e0


	//   ....[173]....
        /*0a50*/ 	.word	0x0001a840


	//   ....[174]....
        /*0a54*/ 	.word	0x0001a900


	//   ....[175]....
        /*0a58*/ 	.word	0x0001ac10


	//   ....[176]....
        /*0a5c*/ 	.word	0x0001acb0


	//   ....[177]....
        /*0a60*/ 	.word	0x0001add0


	//   ....[178]....
        /*0a64*/ 	.word	0x0001ae40


	//   ....[179]....
        /*0a68*/ 	.word	0x0001aeb0


	//   ....[180]....
        /*0a6c*/ 	.word	0x0001af20


	//   ....[181]....
        /*0a70*/ 	.word	0x0001af90


	//   ....[182]....
        /*0a74*/ 	.word	0x0001b010


	//   ....[183]....
        /*0a78*/ 	.word	0x0001b0a0


	//   ....[184]....
        /*0a7c*/ 	.word	0x0001b130


	//   ....[185]....
        /*0a80*/ 	.word	0x0001b1a0


	//   ....[186]....
        /*0a84*/ 	.word	0x0001b210


	//   ....[187]....
        /*0a88*/ 	.word	0x0001b280


	//   ....[188]....
        /*0a8c*/ 	.word	0x0001b300


	//   ....[189]....
        /*0a90*/ 	.word	0x0001b370


	//   ....[190]....
        /*0a94*/ 	.word	0x0001b410


	//   ....[191]....
        /*0a98*/ 	.word	0x0001b4a0


	//   ....[192]....
        /*0a9c*/ 	.word	0x0001b5c0


	//----- nvinfo : EIATTR_REG_RECONFIG
	.align		4
.L_323:
        /*0aa0*/ 	.byte	0x01, 0x54
	.zero		2


	//----- nvinfo : EIATTR_SYSCALL_OFFSETS
	.align		4
        /*0aa4*/ 	.byte	0x04, 0x46
        /*0aa6*/ 	.short	(.L_325 - .L_324)


	//   ....[0]....
.L_324:
        /*0aa8*/ 	.word	0x000018a0


	//   ....[1]....
        /*0aac*/ 	.word	0x000019f0


	//   ....[2]....
        /*0ab0*/ 	.word	0x00005cd0


	//   ....[3]....
        /*0ab4*/ 	.word	0x00005ff0


	//   ....[4]....
        /*0ab8*/ 	.word	0x00014040


	//   ....[5]....
        /*0abc*/ 	.word	0x00014190


	//   ....[6]....
        /*0ac0*/ 	.word	0x00014290


	//   ....[7]....
        /*0ac4*/ 	.word	0x00014ad0


	//----- nvinfo : EIATTR_MBARRIER_INSTR_OFFSETS
	.align		4
.L_325:
        /*0ac8*/ 	.byte	0x04, 0x39
        /*0aca*/ 	.short	(.L_327 - .L_326)


	//   ....[0]....
.L_326:
        /*0acc*/ 	.word	0x000002b0
        /*0ad0*/ 	.word	0x000000ff
        /*0ad4*/ 	.word	0x00016800
        /*0ad8*/ 	.short	0x0100
        /*0ada*/ 	.byte	0x08
	.zero		1


	//   ....[1]....
        /*0adc*/ 	.word	0x000002c0
        /*0ae0*/ 	.word	0x000000ff
        /*0ae4*/ 	.word	0x00016820
        /*0ae8*/ 	.short	0x0100
        /*0aea*/ 	.byte	0x08
	.zero		1


	//   ....[2]....
        /*0aec*/ 	.word	0x000003b0
        /*0af0*/ 	.word	0x000000ff
        /*0af4*/ 	.word	0x00016830
        /*0af8*/ 	.short	0x0100
        /*0afa*/ 	.byte	0x08
	.zero		1


	//   ....[3]....
        /*0afc*/ 	.word	0x000003c0
        /*0b00*/ 	.word	0x000000ff
        /*0b04*/ 	.word	0x00016840
        /*0b08*/ 	.short	0x0100
        /*0b0a*/ 	.byte	0x08
	.zero		1


	//   ....[4]....
        /*0b0c*/ 	.word	0x000003d0
        /*0b10*/ 	.word	0x000000ff
        /*0b14*/ 	.word	0x00016838
        /*0b18*/ 	.short	0x0100
        /*0b1a*/ 	.byte	0x08
	.zero		1


	//   ....[5]....
        /*0b1c*/ 	.word	0x000003e0
        /*0b20*/ 	.word	0x000000ff
        /*0b24*/ 	.word	0x00016848
        /*0b28*/ 	.short	0x0100
        /*0b2a*/ 	.byte	0x08
	.zero		1


	//   ....[6]....
        /*0b2c*/ 	.word	0x00000510
        /*0b30*/ 	.word	0x000000ff
        /*0b34*/ 	.word	0x00016850
        /*0b38*/ 	.short	0x0100
        /*0b3a*/ 	.byte	0x08
	.zero		1


	//   ....[7]....
        /*0b3c*/ 	.word	0x00000520
        /*0b40*/ 	.word	0x000000ff
        /*0b44*/ 	.word	0x00016860
        /*0b48*/ 	.short	0x0100
        /*0b4a*/ 	.byte	0x08
	.zero		1


	//   ....[8]....
        /*0b4c*/ 	.word	0x00000530
        /*0b50*/ 	.word	0x000000ff
        /*0b54*/ 	.word	0x00016858
        /*0b58*/ 	.short	0x0100
        /*0b5a*/ 	.byte	0x08
	.zero		1


	//   ....[9]....
        /*0b5c*/ 	.word	0x00000540
        /*0b60*/ 	.word	0x000000ff
        /*0b64*/ 	.word	0x00016868
        /*0b68*/ 	.short	0x0100
        /*0b6a*/ 	.byte	0x08
	.zero		1


	//   ....[10]....
        /*0b6c*/ 	.word	0x00000630
        /*0b70*/ 	.word	0x000000ff
        /*0b74*/ 	.word	0x00016870
        /*0b78*/ 	.short	0x0100
        /*0b7a*/ 	.byte	0x06
	.zero		1


	//   ....[11]....
        /*0b7c*/ 	.word	0x00000640
        /*0b80*/ 	.word	0x000000ff
        /*0b84*/ 	.word	0x00016880
        /*0b88*/ 	.short	0x0100
        /*0b8a*/ 	.byte	0x06
	.zero		1


	//   ....[12]....
        /*0b8c*/ 	.word	0x00000650
        /*0b90*/ 	.word	0x000000ff
        /*0b94*/ 	.word	0x00016878
        /*0b98*/ 	.short	0x0100
        /*0b9a*/ 	.byte	0x06
	.zero		1


	//   ....[13]....
        /*0b9c*/ 	.word	0x00000660
        /*0ba0*/ 	.word	0x000000ff
        /*0ba4*/ 	.word	0x00016888
        /*0ba8*/ 	.short	0x0100
        /*0baa*/ 	.byte	0x06
	.zero		1


	//   ....[14]....
        /*0bac*/ 	.word	0x00000790
        /*0bb0*/ 	.word	0x000000ff
        /*0bb4*/ 	.word	0x00016890
        /*0bb8*/ 	.short	0x0100
        /*0bba*/ 	.byte	0x08
	.zero		1


	//   ....[15]....
        /*0bbc*/ 	.word	0x000007a0
        /*0bc0*/ 	.word	0x000000ff
        /*0bc4*/ 	.word	0x000168a0
        /*0bc8*/ 	.short	0x0100
        /*0bca*/ 	.byte	0x08
	.zero		1


	//   ....[16]....
        /*0bcc*/ 	.word	0x000007b0
        /*0bd0*/ 	.word	0x000000ff
        /*0bd4*/ 	.word	0x00016898
        /*0bd8*/ 	.short	0x0100
        /*0bda*/ 	.byte	0x08
	.zero		1


	//   ....[17]....
        /*0bdc*/ 	.word	0x000007c0
        /*0be0*/ 	.word	0x000000ff
        /*0be4*/ 	.word	0x000168a8
        /*0be8*/ 	.short	0x0100
        /*0bea*/ 	.byte	0x08
	.zero		1


	//   ....[18]....
        /*0bec*/ 	.word	0x000008f0
        /*0bf0*/ 	.word	0x000000ff
        /*0bf4*/ 	.word	0x000168b0
        /*0bf8*/ 	.short	0x0100
        /*0bfa*/ 	.byte	0x08
	.zero		1


	//   ....[19]....
        /*0bfc*/ 	.word	0x00000900
        /*0c00*/ 	.word	0x000000ff
        /*0c04*/ 	.word	0x000168c0
        /*0c08*/ 	.short	0x0100
        /*0c0a*/ 	.byte	0x08
	.zero		1


	//   ....[20]....
        /*0c0c*/ 	.word	0x00000910
        /*0c10*/ 	.word	0x000000ff
        /*0c14*/ 	.word	0x000168b8
        /*0c18*/ 	.short	0x0100
        /*0c1a*/ 	.byte	0x08
	.zero		1


	//   ....[21]....
        /*0c1c*/ 	.word	0x00000920
        /*0c20*/ 	.word	0x000000ff
        /*0c24*/ 	.word	0x000168c8
        /*0c28*/ 	.short	0x0100
        /*0c2a*/ 	.byte	0x08
	.zero		1


	//   ....[22]....
        /*0c2c*/ 	.word	0x00002c10
        /*0c30*/ 	.word	0x0000004e
        /*0c34*/ 	.word	0x00016890
        /*0c38*/ 	.short	0x010a
        /*0c3a*/ 	.byte	0x3f
	.zero		1


	//   ....[23]....
        /*0c3c*/ 	.word	0x00003f80
        /*0c40*/ 	.word	0x0000004e
        /*0c44*/ 	.word	0x00016890
        /*0c48*/ 	.short	0x010a
        /*0c4a*/ 	.byte	0x3f
	.zero		1


	//   ....[24]....
        /*0c4c*/ 	.word	0x00005160
        /*0c50*/ 	.word	0x0000004e
        /*0c54*/ 	.word	0x00016890
        /*0c58*/ 	.short	0x010a
        /*0c5a*/ 	.byte	0x3f
	.zero		1


	//   ....[25]....
        /*0c5c*/ 	.word	0x00005380
        /*0c60*/ 	.word	0x0000000c
        /*0c64*/ 	.word	0x00000000
        /*0c68*/ 	.short	0x0101
        /*0c6a*/ 	.byte	0x3f
	.zero		1


	//   ....[26]....
        /*0c6c*/ 	.word	0x000053c0
        /*0c70*/ 	.word	0x0000004e
        /*0c74*/ 	.word	0x000168b0
        /*0c78*/ 	.short	0x010a
        /*0c7a*/ 	.byte	0x3f
	.zero		1


	//   ....[27]....
        /*0c7c*/ 	.word	0x000057a0
        /*0c80*/ 	.word	0x0000004e
        /*0c84*/ 	.word	0x00000000
        /*0c88*/ 	.short	0x0101
        /*0c8a*/ 	.byte	0x3f
	.zero		1


	//   ....[28]....
        /*0c8c*/ 	.word	0x00005d70
        /*0c90*/ 	.word	0x00000002
        /*0c94*/ 	.word	0x00016800
        /*0c98*/ 	.short	0x010a
        /*0c9a*/ 	.byte	0x3f
	.zero		1


	//   ....[29]....
        /*0c9c*/ 	.word	0x00005dc0
        /*0ca0*/ 	.word	0x00000002
        /*0ca4*/ 	.word	0x00016800
        /*0ca8*/ 	.short	0x010a
        /*0caa*/ 	.byte	0x3f
	.zero		1


	//   ....[30]....
        /*0cac*/ 	.word	0x000068b0
        /*0cb0*/ 	.word	0x00000002
        /*0cb4*/ 	.word	0x00016800
        /*0cb8*/ 	.short	0x010a
        /*0cba*/ 	.byte	0x3f
	.zero		1


	//   ....[31]....
        /*0cbc*/ 	.word	0x00007ed0
        /*0cc0*/ 	.word	0x00000002
        /*0cc4*/ 	.word	0x00016800
        /*0cc8*/ 	.short	0x010a
        /*0cca*/ 	.byte	0x3f
	.zero		1


	//   ....[32]....
        /*0ccc*/ 	.word	0x00008f00
        /*0cd0*/ 	.word	0x00000004
        /*0cd4*/ 	.word	0x00016830
        /*0cd8*/ 	.short	0x010a
        /*0cda*/ 	.byte	0x3f
	.zero		1


	//   ....[33]....
        /*0cdc*/ 	.word	0x00008f70
        /*0ce0*/ 	.word	0x00000004
        /*0ce4*/ 	.word	0x00016830
        /*0ce8*/ 	.short	0x010a
        /*0cea*/ 	.byte	0x3f
	.zero		1


	//   ....[34]....
        /*0cec*/ 	.word	0x0000a640
        /*0cf0*/ 	.word	0x00000004
        /*0cf4*/ 	.word	0x00000000
        /*0cf8*/ 	.short	0x0101
        /*0cfa*/ 	.byte	0x3f
	.zero		1


	//   ....[35]....
        /*0cfc*/ 	.word	0x0000b250
        /*0d00*/ 	.word	0x00000000
        /*0d04*/ 	.word	0x00016830
        /*0d08*/ 	.short	0x010a
        /*0d0a*/ 	.byte	0x3f
	.zero		1


	//   ....[36]....
        /*0d0c*/ 	.word	0x0000b2a0
        /*0d10*/ 	.word	0x00000000
        /*0d14*/ 	.word	0x00016830
        /*0d18*/ 	.short	0x010a
        /*0d1a*/ 	.byte	0x3f
	.zero		1


	//   ....[37]....
        /*0d1c*/ 	.word	0x0000b600
        /*0d20*/ 	.word	0x00000003
        /*0d24*/ 	.word	0x00016850
        /*0d28*/ 	.short	0x010a
        /*0d2a*/ 	.byte	0x3f
	.zero		1


	//   ....[38]....
        /*0d2c*/ 	.word	0x0000b640
        /*0d30*/ 	.word	0x00000003
        /*0d34*/ 	.word	0x00016850
        /*0d38*/ 	.short	0x010a
        /*0d3a*/ 	.byte	0x3f
	.zero		1


	//   ....[39]....
        /*0d3c*/ 	.word	0x0000d030
        /*0d40*/ 	.word	0x0000001a
        /*0d44*/ 	.word	0x00000000
        /*0d48*/ 	.short	0x0101
        /*0d4a*/ 	.byte	0x3f
	.zero		1


	//   ....[40]....
        /*0d4c*/ 	.word	0x0000d080
        /*0d50*/ 	.word	0x0000001a
        /*0d54*/ 	.word	0x00000000
        /*0d58*/ 	.short	0x0101
        /*0d5a*/ 	.byte	0x3f
	.zero		1


	//   ....[41]....
        /*0d5c*/ 	.word	0x0000db40
        /*0d60*/ 	.word	0x00000000
        /*0d64*/ 	.word	0x00016830
        /*0d68*/ 	.short	0x010a
        /*0d6a*/ 	.byte	0x3f
	.zero		1


	//   ....[42]....
        /*0d6c*/ 	.word	0x0000db90
        /*0d70*/ 	.word	0x00000000
        /*0d74*/ 	.word	0x00016830
        /*0d78*/ 	.short	0x010a
        /*0d7a*/ 	.byte	0x3f
	.zero		1


	//   ....[43]....
        /*0d7c*/ 	.word	0x0000def0
        /*0d80*/ 	.word	0x00000003
        /*0d84*/ 	.word	0x00016850
        /*0d88*/ 	.short	0x010a
        /*0d8a*/ 	.byte	0x3f
	.zero		1


	//   ....[44]....
        /*0d8c*/ 	.word	0x0000df30
        /*0d90*/ 	.word	0x00000003
        /*0d94*/ 	.word	0x00016850
        /*0d98*/ 	.short	0x010a
        /*0d9a*/ 	.byte	0x3f
	.zero		1


	//   ....[45]....
        /*0d9c*/ 	.word	0x0000f040
        /*0da0*/ 	.word	0x0000002e
        /*0da4*/ 	.word	0x00000000
        /*0da8*/ 	.short	0x0101
        /*0daa*/ 	.byte	0x3f
	.zero		1


	//   ....[46]....
        /*0dac*/ 	.word	0x0000f160
        /*0db0*/ 	.word	0x0000002f
        /*0db4*/ 	.word	0x00000000
        /*0db8*/ 	.short	0x0101
        /*0dba*/ 	.byte	0x3f
	.zero		1


	//   ....[47]....
        /*0dbc*/ 	.word	0x0000f9d0
        /*0dc0*/ 	.word	0x0000000d
        /*0dc4*/ 	.word	0x00016850
        /*0dc8*/ 	.short	0x010a
        /*0dca*/ 	.byte	0x3f
	.zero		1


	//   ....[48]....
        /*0dcc*/ 	.word	0x0000fa40
        /*0dd0*/ 	.word	0x0000000d
        /*0dd4*/ 	.word	0x00016850
        /*0dd8*/ 	.short	0x010a
        /*0dda*/ 	.byte	0x3f
	.zero		1


	//   ....[49]....
        /*0ddc*/ 	.word	0x00010010
        /*0de0*/ 	.word	0x00000008
        /*0de4*/ 	.word	0x00000000
        /*0de8*/ 	.short	0x0101
        /*0dea*/ 	.byte	0x3f
	.zero		1


	//   ....[50]....
        /*0dec*/ 	.word	0x00011100
        /*0df0*/ 	.word	0x00000000
        /*0df4*/ 	.word	0x00000000
        /*0df8*/ 	.short	0x0101
        /*0dfa*/ 	.byte	0x3f
	.zero		1


	//   ....[51]....
        /*0dfc*/ 	.word	0x00013140
        /*0e00*/ 	.word	0x00000016
        /*0e04*/ 	.word	0x00016820
        /*0e08*/ 	.short	0x010a
        /*0e0a*/ 	.byte	0x3f
	.zero		1


	//   ....[52]....
        /*0e0c*/ 	.word	0x00013200
        /*0e10*/ 	.word	0x00000005
        /*0e14*/ 	.word	0x000168a0
        /*0e18*/ 	.short	0x010a
        /*0e1a*/ 	.byte	0x3f
	.zero		1


	//   ....[53]....
        /*0e1c*/ 	.word	0x00013440
        /*0e20*/ 	.word	0x00000005
        /*0e24*/ 	.word	0x000168c0
        /*0e28*/ 	.short	0x010a
        /*0e2a*/ 	.byte	0x3f
	.zero		1


	//   ....[54]....
        /*0e2c*/ 	.word	0x000137d0
        /*0e30*/ 	.word	0x00000005
        /*0e34*/ 	.word	0x000168a0
        /*0e38*/ 	.short	0x010a
        /*0e3a*/ 	.byte	0x3f
	.zero		1


	//   ....[55]....
        /*0e3c*/ 	.word	0x000139f0
        /*0e40*/ 	.word	0x00000005
        /*0e44*/ 	.word	0x000168c0
        /*0e48*/ 	.short	0x010a
        /*0e4a*/ 	.byte	0x3f
	.zero		1


	//   ....[56]....
        /*0e4c*/ 	.word	0x00014610
        /*0e50*/ 	.word	0x00000000
        /*0e54*/ 	.word	0x00016840
        /*0e58*/ 	.short	0x010a
        /*0e5a*/ 	.byte	0x3f
	.zero		1


	//   ....[57]....
        /*0e5c*/ 	.word	0x00015700
        /*0e60*/ 	.word	0x00000016
        /*0e64*/ 	.word	0x00016800
        /*0e68*/ 	.short	0x0107
        /*0e6a*/ 	.byte	0x3f
	.zero		1


	//   ....[58]....
        /*0e6c*/ 	.word	0x00015800
        /*0e70*/ 	.word	0x00000016
        /*0e74*/ 	.word	0x00016800
        /*0e78*/ 	.short	0x0101
        /*0e7a*/ 	.byte	0x3f
	.zero		1


	//   ....[59]....
        /*0e7c*/ 	.word	0x00015820
        /*0e80*/ 	.word	0x00000016
        /*0e84*/ 	.word	0x00016820
        /*0e88*/ 	.short	0x010a
        /*0e8a*/ 	.byte	0x3f
	.zero		1


	//   ....[60]....
        /*0e8c*/ 	.word	0x00015b30
        /*0e90*/ 	.word	0x00000002
        /*0e94*/ 	.word	0x00016840
        /*0e98*/ 	.short	0x010a
        /*0e9a*/ 	.byte	0x3f
	.zero		1


	//   ....[61]....
        /*0e9c*/ 	.word	0x00015db0
        /*0ea0*/ 	.word	0x00000003
        /*0ea4*/ 	.word	0x00000060
        /*0ea8*/ 	.short	0x010a
        /*0eaa*/ 	.byte	0x3f
	.zero		1


	//   ....[62]....
        /*0eac*/ 	.word	0x000162f0
        /*0eb0*/ 	.word	0x00000002
        /*0eb4*/ 	.word	0x00016840
        /*0eb8*/ 	.short	0x010a
        /*0eba*/ 	.byte	0x3f
	.zero		1


	//   ....[63]....
        /*0ebc*/ 	.word	0x00016570
        /*0ec0*/ 	.word	0x0000000a
        /*0ec4*/ 	.word	0x00000060
        /*0ec8*/ 	.short	0x010a
        /*0eca*/ 	.byte	0x3f
	.zero		1


	//   ....[64]....
        /*0ecc*/ 	.word	0x00016a00
        /*0ed0*/ 	.word	0x00000002
        /*0ed4*/ 	.word	0x00016840
        /*0ed8*/ 	.short	0x010a
        /*0eda*/ 	.byte	0x3f
	.zero		1


	//   ....[65]....
        /*0edc*/ 	.word	0x00016c90
        /*0ee0*/ 	.word	0x00000007
        /*0ee4*/ 	.word	0x00000060
        /*0ee8*/ 	.short	0x010a
        /*0eea*/ 	.byte	0x3f
	.zero		1


	//   ....[66]....
        /*0eec*/ 	.word	0x000170d0
        /*0ef0*/ 	.word	0x00000003
        /*0ef4*/ 	.word	0x00016860
        /*0ef8*/ 	.short	0x010a
        /*0efa*/ 	.byte	0x3f
	.zero		1


	//   ....[67]....
        /*0efc*/ 	.word	0x00018020
        /*0f00*/ 	.word	0x00000009
        /*0f04*/ 	.word	0x00016820
        /*0f08*/ 	.short	0x010a
        /*0f0a*/ 	.byte	0x3f
	.zero		1


	//   ....[68]....
        /*0f0c*/ 	.word	0x000181b0
        /*0f10*/ 	.word	0x00000006
        /*0f14*/ 	.word	0x00000000
        /*0f18*/ 	.short	0x010a
        /*0f1a*/ 	.byte	0x3f
	.zero		1


	//   ....[69]....
        /*0f1c*/ 	.word	0x00018220
        /*0f20*/ 	.word	0x00000007
        /*0f24*/ 	.word	0x00000000
        /*0f28*/ 	.short	0x010a
        /*0f2a*/ 	.byte	0x3f
	.zero		1


	//   ....[70]....
        /*0f2c*/ 	.word	0x00018280
        /*0f30*/ 	.word	0x00000004
        /*0f34*/ 	.word	0x00000000
        /*0f38*/ 	.short	0x010a
        /*0f3a*/ 	.byte	0x3f
	.zero		1


	//   ....[71]....
        /*0f3c*/ 	.word	0x000182b0
        /*0f40*/ 	.word	0x00000005
        /*0f44*/ 	.word	0x00000000
        /*0f48*/ 	.short	0x010a
        /*0f4a*/ 	.byte	0x3f
	.zero		1


	//   ....[72]....
        /*0f4c*/ 	.word	0x00018310
        /*0f50*/ 	.word	0x0000004e
        /*0f54*/ 	.word	0x00016890
        /*0f58*/ 	.short	0x010a
        /*0f5a*/ 	.byte	0x3f
	.zero		1


	//   ....[73]....
        /*0f5c*/ 	.word	0x00018360
        /*0f60*/ 	.word	0x0000004e
        /*0f64*/ 	.word	0x00016890
        /*0f68*/ 	.short	0x010a
        /*0f6a*/ 	.byte	0x3f
	.zero		1


	//   ....[74]....
        /*0f6c*/ 	.word	0x000183b0
        /*0f70*/ 	.word	0x0000004e
        /*0f74*/ 	.word	0x00016890
        /*0f78*/ 	.short	0x010a
        /*0f7a*/ 	.byte	0x3f
	.zero		1


	//   ....[75]....
        /*0f7c*/ 	.word	0x00018400
        /*0f80*/ 	.word	0x0000004e
        /*0f84*/ 	.word	0x000168b0
        /*0f88*/ 	.short	0x010a
        /*0f8a*/ 	.byte	0x3f
	.zero		1


	//   ....[76]....
        /*0f8c*/ 	.word	0x000188d0
        /*0f90*/ 	.word	0x00000002
        /*0f94*/ 	.word	0x00016800
        /*0f98*/ 	.short	0x010a
        /*0f9a*/ 	.byte	0x3f
	.zero		1


	//   ....[77]....
        /*0f9c*/ 	.word	0x00018ef0
        /*0fa0*/ 	.word	0x00000002
        /*0fa4*/ 	.word	0x00016800
        /*0fa8*/ 	.short	0x010a
        /*0faa*/ 	.byte	0x3f
	.zero		1


	//   ....[78]....
        /*0fac*/ 	.word	0x00018f40
        /*0fb0*/ 	.word	0x00000004
        /*0fb4*/ 	.word	0x00016830
        /*0fb8*/ 	.short	0x010a
        /*0fba*/ 	.byte	0x3f
	.zero		1


	//   ....[79]....
        /*0fbc*/ 	.word	0x00018f90
        /*0fc0*/ 	.word	0x00000000
        /*0fc4*/ 	.word	0x00016830
        /*0fc8*/ 	.short	0x010a
        /*0fca*/ 	.byte	0x3f
	.zero		1


	//   ....[80]....
        /*0fcc*/ 	.word	0x00018fe0
        /*0fd0*/ 	.word	0x00000003
        /*0fd4*/ 	.word	0x00016850
        /*0fd8*/ 	.short	0x010a
        /*0fda*/ 	.byte	0x3f
	.zero		1


	//   ....[81]....
        /*0fdc*/ 	.word	0x00019030
        /*0fe0*/ 	.word	0x00000000
        /*0fe4*/ 	.word	0x00016830
        /*0fe8*/ 	.short	0x010a
        /*0fea*/ 	.byte	0x3f
	.zero		1


	//   ....[82]....
        /*0fec*/ 	.word	0x00019080
        /*0ff0*/ 	.word	0x00000003
        /*0ff4*/ 	.word	0x00016850
        /*0ff8*/ 	.short	0x010a
        /*0ffa*/ 	.byte	0x3f
	.zero		1


	//   ....[83]....
        /*0ffc*/ 	.word	0x000190d0
        /*1000*/ 	.word	0x0000000d
        /*1004*/ 	.word	0x00016850
        /*1008*/ 	.short	0x010a
        /*100a*/ 	.byte	0x3f
	.zero		1


	//   ....[84]....
        /*100c*/ 	.word	0x00019670
        /*1010*/ 	.word	0x00000016
        /*1014*/ 	.word	0x00016820
        /*1018*/ 	.short	0x010a
        /*101a*/ 	.byte	0x3f
	.zero		1


	//   ....[85]....
        /*101c*/ 	.word	0x000196c0
        /*1020*/ 	.word	0x00000005
        /*1024*/ 	.word	0x000168a0
        /*1028*/ 	.short	0x010a
        /*102a*/ 	.byte	0x3f
	.zero		1


	//   ....[86]....
        /*102c*/ 	.word	0x00019710
        /*1030*/ 	.word	0x00000005
        /*1034*/ 	.word	0x000168c0
        /*1038*/ 	.short	0x010a
        /*103a*/ 	.byte	0x3f
	.zero		1


	//   ....[87]....
        /*103c*/ 	.word	0x00019760
        /*1040*/ 	.word	0x00000005
        /*1044*/ 	.word	0x000168a0
        /*1048*/ 	.short	0x010a
        /*104a*/ 	.byte	0x3f
	.zero		1


	//   ....[88]....
        /*104c*/ 	.word	0x000197b0
        /*1050*/ 	.word	0x00000005
        /*1054*/ 	.word	0x000168c0
        /*1058*/ 	.short	0x010a
        /*105a*/ 	.byte	0x3f
	.zero		1


	//   ....[89]....
        /*105c*/ 	.word	0x00019950
        /*1060*/ 	.word	0x00000000
        /*1064*/ 	.word	0x00016840
        /*1068*/ 	.short	0x010a
        /*106a*/ 	.byte	0x3f
	.zero		1


	//   ....[90]....
        /*106c*/ 	.word	0x0001a930
        /*1070*/ 	.word	0x00000016
        /*1074*/ 	.word	0x00016820
        /*1078*/ 	.short	0x010a
        /*107a*/ 	.byte	0x3f
	.zero		1


	//   ....[91]....
        /*107c*/ 	.word	0x0001a980
        /*1080*/ 	.word	0x00000002
        /*1084*/ 	.word	0x00016840
        /*1088*/ 	.short	0x010a
        /*108a*/ 	.byte	0x3f
	.zero		1


	//   ....[92]....
        /*108c*/ 	.word	0x0001a9d0
        /*1090*/ 	.word	0x00000003
        /*1094*/ 	.word	0x00000060
        /*1098*/ 	.short	0x010a
        /*109a*/ 	.byte	0x3f
	.zero		1


	//   ....[93]....
        /*109c*/ 	.word	0x0001aa20
        /*10a0*/ 	.word	0x00000002
        /*10a4*/ 	.word	0x00016840
        /*10a8*/ 	.short	0x010a
        /*10aa*/ 	.byte	0x3f
	.zero		1


	//   ....[94]....
        /*10ac*/ 	.word	0x0001aa70
        /*10b0*/ 	.word	0x0000000a
        /*10b4*/ 	.word	0x00000060
        /*10b8*/ 	.short	0x010a
        /*10ba*/ 	.byte	0x3f
	.zero		1


	//   ....[95]....
        /*10bc*/ 	.word	0x0001aac0
        /*10c0*/ 	.word	0x00000002
        /*10c4*/ 	.word	0x00016840
        /*10c8*/ 	.short	0x010a
        /*10ca*/ 	.byte	0x3f
	.zero		1


	//   ....[96]....
        /*10cc*/ 	.word	0x0001ab10
        /*10d0*/ 	.word	0x00000007
        /*10d4*/ 	.word	0x00000060
        /*10d8*/ 	.short	0x010a
        /*10da*/ 	.byte	0x3f
	.zero		1


	//   ....[97]....
        /*10dc*/ 	.word	0x0001ab60
        /*10e0*/ 	.word	0x00000003
        /*10e4*/ 	.word	0x00016860
        /*10e8*/ 	.short	0x010a
        /*10ea*/ 	.byte	0x3f
	.zero		1


	//   ....[98]....
        /*10ec*/ 	.word	0x0001b4e0
        /*10f0*/ 	.word	0x00000009
        /*10f4*/ 	.word	0x00016820
        /*10f8*/ 	.short	0x010a
        /*10fa*/ 	.byte	0x3f
	.zero		1


	//   ....[99]....
        /*10fc*/ 	.word	0x0001b680
        /*1100*/ 	.word	0x00000006
        /*1104*/ 	.word	0x00000000
        /*1108*/ 	.short	0x010a
        /*110a*/ 	.byte	0x3f
	.zero		1


	//   ....[100]....
        /*110c*/ 	.word	0x0001b6d0
        /*1110*/ 	.word	0x00000007
        /*1114*/ 	.word	0x00000000
        /*1118*/ 	.short	0x010a
        /*111a*/ 	.byte	0x3f
	.zero		1


	//   ....[101]....
        /*111c*/ 	.word	0x0001b720
        /*1120*/ 	.word	0x00000004
        /*1124*/ 	.word	0x00000000
        /*1128*/ 	.short	0x010a
        /*112a*/ 	.byte	0x3f
	.zero		1


	//----- nvinfo : EIATTR_NUM_MBARRIERS
	.align		4
.L_327:
        /*112c*/ 	.byte	0x03, 0x38
        /*112e*/ 	.short	0x0016


	//----- nvinfo : EIATTR_EXIT_INSTR_OFFSETS
	.align		4
        /*1130*/ 	.byte	0x04, 0x1c
        /*1132*/ 	.short	(.L_329 - .L_328)


	//   ....[0]....
.L_328:
        /*1134*/ 	.word	0x00018300


	//----- nvinfo : EIATTR_MAX_THREADS
	.align		4
.L_329:
        /*1138*/ 	.byte	0x04, 0x05
        /*113a*/ 	.short	(.L_331 - .L_330)
.L_330:
        /*113c*/ 	.word	0x00000200
        /*1140*/ 	.word	0x00000001
        /*1144*/ 	.word	0x00000001


	//----- nvinfo : EIATTR_CRS_STACK_SIZE
	.align		4
.L_331:
        /*1148*/ 	.byte	0x04, 0x1e
        /*114a*/ 	.short	(.L_333 - .L_332)
.L_332:
        /*114c*/ 	.word	0x00000000


	//----- nvinfo : EIATTR_CBANK_PARAM_SIZE
	.align		4
.L_333:
        /*1150*/ 	.byte	0x03, 0x19
        /*1152*/ 	.short	0x0af0


	//----- nvinfo : EIATTR_PARAM_CBANK
	.align		4
        /*1154*/ 	.byte	0x04, 0x0a
        /*1156*/ 	.short	(.L_335 - .L_334)
	.align		4
.L_334:
        /*1158*/ 	.word	index@(.nv.constant0._ZN7cutlass13device_kernelIN5flash11enable_sm90INS1_16FlashAttnFwdSm90INS1_25CollectiveMainloopFwdSm90ILi2EN4cute5tupleIJNS5_1CILi1EEES8_S8_EEENS6_IJNS7_ILi192EEENS7_ILi128EEENS7_ILi64EEEEEELi64ENS_10bfloat16_tEfNS_4arch4Sm90ELb1ELb0ELb0ELb1ELb0ELb1ELb0ELb1ELb1ELb1ELb0ELb0EEENS1_21CollectiveEpilogueFwdINS6_IJSA_SC_SB_EEES9_SE_SG_Li384ELb1ELb1ELb0ELb0EEENS1_36VarlenDynamicPersistentTileSchedulerILi192ELi128ELi384ELi128ELb0ELb1ELb1ELb1ELb1ELb1EEEEEEEEEvNT_6ParamsE)
        /*115c*/ 	.short	0x0210
        /*115e*/ 	.short	0x0af0


	//----- nvinfo : EIATTR_SW_WAR
	.align		4
.L_335:
        /*1160*/ 	.byte	0x04, 0x36
        /*1162*/ 	.short	(.L_337 - .L_336)
.L_336:
        /*1164*/ 	.word	0x00000008
.L_337:


//--------------------- .nv.callgraph             --------------------------
	.section	.nv.callgraph,"",@"SHT_CUDA_CALLGRAPH"
	.align	4
	.sectionentsize	8
	.align		4
        /*0000*/ 	.word	0x00000000
	.align		4
        /*0004*/ 	.word	0xffffffff
	.align		4
        /*0008*/ 	.word	index@(_ZN7cutlass13device_kernelIN5flash11enable_sm90INS1_16FlashAttnFwdSm90INS1_25CollectiveMainloopFwdSm90ILi2EN4cute5tupleIJNS5_1CILi1EEES8_S8_EEENS6_IJNS7_ILi192EEESA_NS7_ILi64EEEEEELi64ENS_10bfloat16_tEfNS_4arch4Sm90ELb0ELb0ELb0ELb0ELb0ELb0ELb0ELb0ELb1ELb1ELb0ELb0EEENS1_21CollectiveEpilogueFwdINS6_IJSA_SB_SA_EEES9_SD_SF_Li384ELb0ELb1ELb0ELb0EEENS1_29StaticPersistentTileSchedulerILb0EEEEEEEEEvNT_6ParamsE)
	.align		4
        /*000c*/ 	.word	index@(__assertfail)
	.align		4
        /*0010*/ 	.word	index@(_ZN7cutlass13device_kernelIN5flash11enable_sm90INS1_16FlashAttnFwdSm90INS1_25CollectiveMainloopFwdSm90ILi2EN4cute5tupleIJNS5_1CILi1EEES8_S8_EEENS6_IJNS7_ILi192EEESA_NS7_ILi64EEEEEELi64ENS_10bfloat16_tEfNS_4arch4Sm90ELb0ELb0ELb0ELb1ELb0ELb0ELb0ELb0ELb1ELb1ELb0ELb0EEENS1_21CollectiveEpilogueFwdINS6_IJSA_SB_SA_EEES9_SD_SF_Li384ELb1ELb1ELb0ELb0EEENS1_36VarlenDynamicPersistentTileSchedulerILi192ELi192ELi384ELi128ELb0ELb1ELb1ELb0ELb1ELb1EEEEEEEEEvNT_6ParamsE)
	.align		4
        /*0014*/ 	.word	index@(__assertfail)
	.align		4
        /*0018*/ 	.word	index@(_ZN7cutlass13device_kernelIN5flash11enable_sm90INS1_16FlashAttnFwdSm90INS1_25CollectiveMainloopFwdSm90ILi2EN4cute5tupleIJNS5_1CILi1EEES8_S8_EEENS6_IJNS7_ILi192EEESA_NS7_ILi64EEEEEELi64ENS_10bfloat16_tEfNS_4arch4Sm90ELb0ELb0ELb0ELb1ELb0ELb1ELb0ELb0ELb1ELb1ELb0ELb0EEENS1_21CollectiveEpilogueFwdINS6_IJSA_SB_SA_EEES9_SD_SF_Li384ELb1ELb1ELb0ELb0EEENS1_36VarlenDynamicPersistentTileSchedulerILi192ELi192ELi384ELi128ELb0ELb1ELb1ELb0ELb1ELb1EEEEEEEEEvNT_6ParamsE)
	.align		4
        /*001c*/ 	.word	index@(__assertfail)
	.align		4
        /*0020*/ 	.word	index@(_ZN7cutlass13device_kernelIN5flash11enable_sm90INS1_16FlashAttnFwdSm90INS1_25CollectiveMainloopFwdSm90ILi2EN4cute5tupleIJNS5_1CILi1EEES8_S8_EEENS6_IJNS7_ILi192EEENS7_ILi128EEENS7_ILi64EEEEEELi64ENS_10bfloat16_tEfNS_4arch4Sm90ELb0ELb1ELb0ELb0ELb0ELb0ELb0ELb1ELb1ELb1ELb0ELb0EEENS1_21CollectiveEpilogueFwdINS6_IJSA_SC_SB_EEES9_SE_SG_Li384ELb0ELb1ELb0ELb0EEENS1_30DynamicPersistentTileSchedulerILi384ELi128ELb0ELb1ELb1EEEEEEEEEvNT_6ParamsE)
	.align		4
        /*0024*/ 	.word	index@(__assertfail)
	.align		4
        /*0028*/ 	.word	index@(_ZN7cutlass13device_kernelIN5flash11enable_sm90INS1_16FlashAttnFwdSm90INS1_25CollectiveMainloopFwdSm90ILi2EN4cute5tupleIJNS5_1CILi1EEES8_S8_EEENS6_IJNS7_ILi192EEENS7_ILi128EEENS7_ILi64EEEEEELi64ENS_10bfloat16_tEfNS_4arch4Sm90ELb0ELb1ELb0ELb1ELb0ELb0ELb0ELb1ELb1ELb1ELb0ELb0EEENS1_21CollectiveEpilogueFwdINS6_IJSA_SC_SB_EEES9_SE_SG_Li384ELb1ELb1ELb0ELb0EEENS1_36VarlenDynamicPersistentTileSchedulerILi192ELi128ELi384ELi128ELb0ELb1ELb1ELb1ELb0ELb1EEEEEEEEEvNT_6ParamsE)
	.align		4
        /*002c*/ 	.word	index@(__assertfail)
	.align		4
        /*0030*/ 	.word	index@(_ZN7cutlass13device_kernelIN5flash11enable_sm90INS1_16FlashAttnFwdSm90INS1_25CollectiveMainloopFwdSm90ILi2EN4cute5tupleIJNS5_1CILi1EEES8_S8_EEENS6_IJNS7_ILi192EEENS7_ILi128EEENS7_ILi64EEEEEELi64ENS_10bfloat16_tEfNS_4arch4Sm90ELb0ELb1ELb0ELb1ELb0ELb1ELb0ELb1ELb1ELb1ELb0ELb0EEENS1_21CollectiveEpilogueFwdINS6_IJSA_SC_SB_EEES9_SE_SG_Li384ELb1ELb1ELb0ELb0EEENS1_36VarlenDynamicPersistentTileSchedulerILi192ELi128ELi384ELi128ELb0ELb1ELb1ELb1ELb0ELb1EEEEEEEEEvNT_6ParamsE)
	.align		4
        /*0034*/ 	.word	index@(__assertfail)
	.align		4
        /*0038*/ 	.word	index@(_ZN7cutlass13device_kernelIN5flash11enable_sm90INS1_16FlashAttnFwdSm90INS1_25CollectiveMainloopFwdSm90ILi2EN4cute5tupleIJNS5_1CILi1EEES8_S8_EEENS6_IJNS7_ILi192EEENS7_ILi128EEENS7_ILi64EEEEEELi64ENS_10bfloat16_tEfNS_4arch4Sm90ELb1ELb0ELb0ELb0ELb0ELb0ELb0ELb1ELb1ELb1ELb0ELb0EEENS1_21CollectiveEpilogueFwdINS6_IJSA_SC_SB_EEES9_SE_SG_Li384ELb0ELb1ELb0ELb0EEENS1_30DynamicPersistentTileSchedulerILi384ELi128ELb0ELb1ELb1EEEEEEEEEvNT_6ParamsE)
	.align		4
        /*003c*/ 	.word	index@(__assertfail)
	.align		4
        /*0040*/ 	.word	index@(_ZN7cutlass13device_kernelIN5flash11enable_sm90INS1_16FlashAttnFwdSm90INS1_25CollectiveMainloopFwdSm90ILi2EN4cute5tupleIJNS5_1CILi1EEES8_S8_EEENS6_IJNS7_ILi192EEENS7_ILi128EEENS7_ILi64EEEEEELi64ENS_10bfloat16_tEfNS_4arch4Sm90ELb1ELb0ELb0ELb1ELb0ELb0ELb0ELb1ELb1ELb1ELb0ELb0EEENS1_21CollectiveEpilogueFwdINS6_IJSA_SC_SB_EEES9_SE_SG_Li384ELb1ELb1ELb0ELb0EEENS1_36VarlenDynamicPersistentTileSchedulerILi192ELi128ELi384ELi128ELb0ELb1ELb1ELb1ELb1ELb1EEEEEEEEEvNT_6ParamsE)
	.align		4
        /*0044*/ 	.word	index@(__assertfail)
	.align		4
        /*0048*/ 	.word	index@(_ZN7cutlass13device_kernelIN5flash11enable_sm90INS1_16FlashAttnFwdSm90INS1_25CollectiveMainloopFwdSm90ILi2EN4cute5tupleIJNS5_1CILi1EEES8_S8_EEENS6_IJNS7_ILi192EEENS7_ILi128EEENS7_ILi64EEEEEELi64ENS_10bfloat16_tEfNS_4arch4Sm90ELb1ELb0ELb0ELb1ELb0ELb1ELb0ELb1ELb1ELb1ELb0ELb0EEENS1_21CollectiveEpilogueFwdINS6_IJSA_SC_SB_EEES9_SE_SG_Li384ELb1ELb1ELb0ELb0EEENS1_36VarlenDynamicPersistentTileSchedulerILi192ELi128ELi384ELi128ELb0ELb1ELb1ELb1ELb1ELb1EEEEEEEEEvNT_6ParamsE)
	.align		4
        /*004c*/ 	.word	index@(__assertfail)
	.align		4
        /*0050*/ 	.word	0x00000000
	.align		4
        /*0054*/ 	.word	0xfffffffe
	.align		4
        /*0058*/ 	.word	0x00000000
	.align		4
        /*005c*/ 	.word	0xfffffffd
	.align		4
        /*0060*/ 	.word	0x00000000
	.align		4
        /*0064*/ 	.word	0xfffffffc


//--------------------- .nv.constant4             --------------------------
	.section	.nv.constant4,"a",@progbits
	.align	8
	.align		8
.nv.constant4:
        /*0000*/ 	.dword	__assertfail
	.align		8
        /*0008*/ 	.dword	__unnamed_1
	.align		8
        /*0010*/ 	.dword	__unnamed_2
	.align		8
        /*0018*/ 	.dword	__unnamed_3
	.align		8
        /*0020*/ 	.dword	__unnamed_4
	.align		8
        /*0028*/ 	.dword	__unnamed_5
	.align		8
        /*0030*/ 	.dword	__unnamed_6
	.align		8
        /*0038*/ 	.dword	__unnamed_7
	.align		8
        /*0040*/ 	.dword	__unnamed_8
	.align		8
        /*0048*/ 	.dword	__unnamed_9
	.align		8
        /*0050*/ 	.dword	_ZN73_INTERNAL_b78b44cd_37_flash_fwd_hdim64_bf16_packgqa_sm90_cu_93b96ec2_38454cuda3std3__45__cpo5beginE
	.align		8
        /*0058*/ 	.dword	_ZN73_INTERNAL_b78b44cd_37_flash_fwd_hdim64_bf16_packgqa_sm90_cu_93b96ec2_38454cuda3std3__45__cpo3endE
	.align		8
        /*0060*/ 	.dword	_ZN73_INTERNAL_b78b44cd_37_flash_fwd_hdim64_bf16_packgqa_sm90_cu_93b96ec2_38454cuda3std3__45__cpo6cbeginE
	.align		8
        /*0068*/ 	.dword	_ZN73_INTERNAL_b78b44cd_37_flash_fwd_hdim64_bf16_packgqa_sm90_cu_93b96ec2_38454cuda3std3__45__cpo4cendE
	.align		8
        /*0070*/ 	.dword	_ZN73_INTERNAL_b78b44cd_37_flash_fwd_hdim64_bf16_packgqa_sm90_cu_93b96ec2_38454cuda3std3__475_GLOBAL__N__b78b44cd_37_flash_fwd_hdim64_bf16_packgqa_sm90_cu_93b96ec2_38456ignoreE
	.align		8
        /*0078*/ 	.dword	_ZN73_INTERNAL_b78b44cd_37_flash_fwd_hdim64_bf16_packgqa_sm90_cu_93b96ec2_38454cuda3std3__419piecewise_constructE
	.align		8
        /*0080*/ 	.dword	_ZN73_INTERNAL_b78b44cd_37_flash_fwd_hdim64_bf16_packgqa_sm90_cu_93b96ec2_38454cuda3std3__48in_placeE
	.align		8
        /*0088*/ 	.dword	_ZN73_INTERNAL_b78b44cd_37_flash_fwd_hdim64_bf16_packgqa_sm90_cu_93b96ec2_38454cuda3std6ranges3__45__cpo4swapE
	.align		8
        /*0090*/ 	.dword	_ZN73_INTERNAL_b78b44cd_37_flash_fwd_hdim64_bf16_packgqa_sm90_cu_93b96ec2_38454cuda3std6ranges3__45__cpo9iter_moveE
	.align		8
        /*0098*/ 	.dword	_ZN73_INTERNAL_b78b44cd_37_flash_fwd_hdim64_bf16_packgqa_sm90_cu_93b96ec2_38454cute7productE
	.align		8
        /*00a0*/ 	.dword	_ZN73_INTERNAL_b78b44cd_37_flash_fwd_hdim64_bf16_packgqa_sm90_cu_93b96ec2_38454cute1_E
	.align		8
        /*00a8*/ 	.dword	$str$20
	.align		8
        /*00b0*/ 	.dword	$str$21


//--------------------- .text._ZN7cutlass13device_kernelIN5flash11enable_sm90INS1_16FlashAttnFwdSm90INS1_25CollectiveMainloopFwdSm90ILi2EN4cute5tupleIJNS5_1CILi1EEES8_S8_EEENS6_IJNS7_ILi192EEESA_NS7_ILi64EEEEEELi64ENS_10bfloat16_tEfNS_4arch4Sm90ELb0ELb0ELb0ELb0ELb0ELb0ELb0ELb0ELb1ELb1ELb0ELb0EEENS1_21CollectiveEpilogueFwdINS6_IJSA_SB_SA_EEES9_SD_SF_Li384ELb0ELb1ELb0ELb0EEENS1_29StaticPersistentTileSchedulerILb0EEEEEEEEEvNT_6ParamsE --------------------------
	.section	.text._ZN7cutlass13device_kernelIN5flash11enable_sm90INS1_16FlashAttnFwdSm90INS1_25CollectiveMainloopFwdSm90ILi2EN4cute5tupleIJNS5_1CILi1EEES8_S8_EEENS6_IJNS7_ILi192EEESA_NS7_ILi64EEEEEELi64ENS_10bfloat16_tEfNS_4arch4Sm90ELb0ELb0ELb0ELb0ELb0ELb0ELb0ELb0ELb1ELb1ELb0ELb0EEENS1_21CollectiveEpilogueFwdINS6_IJSA_SB_SA_EEES9_SD_SF_Li384ELb0ELb1ELb0ELb0EEENS1_29StaticPersistentTileSchedulerILb0EEEEEEEEEvNT_6ParamsE,"ax",@progbits
	.align	128
.text._ZN7cutlass13device_kernelIN5flash11enable_sm90INS1_16FlashAttnFwdSm90INS1_25CollectiveMainloopFwdSm90ILi2EN4cute5tupleIJNS5_1CILi1EEES8_S8_EEENS6_IJNS7_ILi192EEESA_NS7_ILi64EEEEEELi64ENS_10bfloat16_tEfNS_4arch4Sm90ELb0ELb0ELb0ELb0ELb0ELb0ELb0ELb0ELb1ELb1ELb0ELb0EEENS1_21CollectiveEpilogueFwdINS6_IJSA_SB_SA_EEES9_SD_SF_Li384ELb0ELb1ELb0ELb0EEENS1_29StaticPersistentTileSchedulerILb0EEEEEEEEEvNT_6ParamsE:
        .type           _ZN7cutlass13device_kernelIN5flash11enable_sm90INS1_16FlashAttnFwdSm90INS1_25CollectiveMainloopFwdSm90ILi2EN4cute5tupleIJNS5_1CILi1EEES8_S8_EEENS6_IJNS7_ILi192EEESA_NS7_ILi64EEEEEELi64ENS_10bfloat16_tEfNS_4arch4Sm90ELb0ELb0ELb0ELb0ELb0ELb0ELb0ELb0ELb1ELb1ELb0ELb0EEENS1_21CollectiveEpilogueFwdINS6_IJSA_SB_SA_EEES9_SD_SF_Li384ELb0ELb1ELb0ELb0EEENS1_29StaticPersistentTileSchedulerILb0EEEEEEEEEvNT_6ParamsE,@function
        .size           _ZN7cutlass13device_kernelIN5flash11enable_sm90INS1_16FlashAttnFwdSm90INS1_25CollectiveMainloopFwdSm90ILi2EN4cute5tupleIJNS5_1CILi1EEES8_S8_EEENS6_IJNS7_ILi192EEESA_NS7_ILi64EEEEEELi64ENS_10bfloat16_tEfNS_4arch4Sm90ELb0ELb0ELb0ELb0ELb0ELb0ELb0ELb0ELb1ELb1ELb0ELb0EEENS1_21CollectiveEpilogueFwdINS6_IJSA_SB_SA_EEES9_SD_SF_Li384ELb0ELb1ELb0ELb0EEENS1_29StaticPersistentTileSchedulerILb0EEEEEEEEEvNT_6ParamsE,(.L_x_2641 - _ZN7cutlass13device_kernelIN5flash11enable_sm90INS1_16FlashAttnFwdSm90INS1_25CollectiveMainloopFwdSm90ILi2EN4cute5tupleIJNS5_1CILi1EEES8_S8_EEENS6_IJNS7_ILi192EEESA_NS7_ILi64EEEEEELi64ENS_10bfloat16_tEfNS_4arch4Sm90ELb0ELb0ELb0ELb0ELb0ELb0ELb0ELb0ELb1ELb1ELb0ELb0EEENS1_21CollectiveEpilogueFwdINS6_IJSA_SB_SA_EEES9_SD_SF_Li384ELb0ELb1ELb0ELb0EEENS1_29StaticPersistentTileSchedulerILb0EEEEEEEEEvNT_6ParamsE)
        .other          _ZN7cutlass13device_kernelIN5flash11enable_sm90INS1_16FlashAttnFwdSm90INS1_25CollectiveMainloopFwdSm90ILi2EN4cute5tupleIJNS5_1CILi1EEES8_S8_EEENS6_IJNS7_ILi192EEESA_NS7_ILi64EEEEEELi64ENS_10bfloat16_tEfNS_4arch4Sm90ELb0ELb0ELb0ELb0ELb0ELb0ELb0ELb0ELb1ELb1ELb0ELb0EEENS1_21CollectiveEpilogueFwdINS6_IJSA_SB_SA_EEES9_SD_SF_Li384ELb0ELb1ELb0ELb0EEENS1_29StaticPersistentTileSchedulerILb0EEEEEEEEEvNT_6ParamsE,@"STO_CUDA_ENTRY STV_DEFAULT"
_ZN7cutlass13device_kernelIN5flash11enable_sm90INS1_16FlashAttnFwdSm90INS1_25CollectiveMainloopFwdSm90ILi2EN4cute5tupleIJNS5_1CILi1EEES8_S8_EEENS6_IJNS7_ILi192EEESA_NS7_ILi64EEEEEELi64ENS_10bfloat16_tEfNS_4arch4Sm90ELb0ELb0ELb0ELb0ELb0ELb0ELb0ELb0ELb1ELb1ELb0ELb0EEENS1_21CollectiveEpilogueFwdINS6_IJSA_SB_SA_EEES9_SD_SF_Li384ELb0ELb1ELb0ELb0EEENS1_29StaticPersistentTileSchedulerILb0EEEEEEEEEvNT_6ParamsE:
[----:B------:R-:W0:Y:S02]  /*0000*/  LDC R1, c[0x0][0x28] ;  /* 0x00000a00ff017b82 */ /* 0x000e240000000800 */
[----:B0-----:R-:W-:Y:S01]  /*0010*/  VIADD R1, R1, 0xffffffd8 ;  /* 0xffffffd801017836 */ /* 0x001fe20000000000 */
[----:B------:R-:W0:Y:S01]  /*0020*/  S2R R3, SR_TID.X ;  /* 0x0000000000037919 */ /* 0x000e220000002100 */
[----:B------:R-:W-:Y:S01]  /*0030*/  ELECT P0, URZ, PT ;  /* 0x00000000003f782f */ /* 0x000fe20003800000 */
[----:B------:R-:W-:Y:S01]  /*0040*/  BSSY B0, `(.L_x_0) ;  /* 0x000000e000007945 */ /* 0x000fe20003800000 */
[--C-:B0-----:R-:W-:Y:S02]  /*0050*/  SHF.R.U32.HI R0, RZ, 0x5, R3.reuse ;  /* 0x00000005ff007819 */ /* 0x101fe40000011603 */
[----:B------:R-:W-:-:S03]  /*0060*/  SHF.R.U32.HI R3, RZ, 0x7, R3 ;  /* 0x00000007ff037819 */ /* 0x000fc60000011603 */
[----:B------:R-:W0:Y:S02]  /*0070*/  SHFL.IDX PT, R2, R0, RZ, 0x1f ;  /* 0x00001fff00027589 */ /* 0x000e2400000e0000 */
[----:B0-----:R-:W-:-:S13]  /*0080*/  ISETP.EQ.AND P0, PT, R2, RZ, P0 ;  /* 0x000000ff0200720c */ /* 0x001fda0000702270 */
[----:B------:R-:W-:Y:S05]  /*0090*/  @!P0 BRA `(.L_x_1) ;  /* 0x0000000000208947 */ /* 0x000fea0003800000 */
[----:B------:R-:W-:Y:S02]  /*00a0*/  ULDC.64 UR4, c[0x0][0x198] ;  /* 0x0000660000047ab9 */ /* 0x000fe40000000a00 */
[----:B------:R-:W-:Y:S02]  /*00b0*/  UIADD3 UR6, UP0, UR4, 0x370, URZ ;  /* 0x0000037004067890 */ /* 0x000fe4000ff1e03f */
[----:B------:R-:W-:Y:S02]  /*00c0*/  UIADD3 UR4, UP1, UR4, 0x470, URZ ;  /* 0x0000047004047890 */ /* 0x000fe4000ff3e03f */
[----:B------:R-:W-:Y:S02]  /*00d0*/  UIADD3.X UR7, URZ, UR5, URZ, UP0, !UPT ;  /* 0x000000053f077290 */ /* 0x000fe400087fe43f */
[----:B------:R-:W-:-:S07]  /*00e0*/  UIADD3.X UR5, URZ, UR5, URZ, UP1, !UPT ;  /* 0x000000053f057290 */ /* 0x000fce0008ffe43f */
[----:B------:R0:W-:Y:S02]  /*00f0*/  UTMACCTL.PF [UR6] ;  /* 0x00000000060079b9 */ /* 0x0001e40008040000 */
[----:B------:R0:W-:Y:S02]  /*0100*/  UTMACCTL.PF [UR4] ;  /* 0x00000000040079b9 */ /* 0x0001e40008040000 */
[----:B0-----:R-:W-:Y:S01]  /*0110*/  NOP ;  /* 0x0000000000007918 */ /* 0x001fe20000000000 */
.L_x_1:
[----:B------:R-:W-:Y:S05]  /*0120*/  BSYNC B0 ;  /* 0x0000000000007941 */ /* 0x000fea0003800000 */
.L_x_0:
[----:B------:R-:W-:Y:S01]  /*0130*/  VOTEU.ANY UP0, P0 ;  /* 0x00000000003f7886 */ /* 0x000fe20000000100 */
[----:B------:R-:W0:Y:S01]  /*0140*/  SHFL.IDX PT, R3, R3, RZ, 0x1f ;  /* 0x00001fff03037589 */ /* 0x000e2200000e0000 */
[----:B------:R-:W-:Y:S01]  /*0150*/  UMOV UR4, 0x80 ;  /* 0x0000008000047882 */ /* 0x000fe20000000000 */
[----:B------:R-:W-:Y:S01]  /*0160*/  UMOV UR7, 0x180 ;  /* 0x0000018000077882 */ /* 0x000fe20000000000 */
[----:B------:R-:W-:Y:S01]  /*0170*/  VOTEU.ANY UP1, P0 ;  /* 0x00000000003f7886 */ /* 0x000fe20000020100 */
[----:B------:R-:W1:Y:S01]  /*0180*/  @UP0 S2UR UR8, SR_CgaCtaId ;  /* 0x00000000000809c3 */ /* 0x000e620000008800 */
[----:B------:R-:W2:Y:S01]  /*0190*/  SHFL.IDX PT, R2, R0, RZ, 0x1f ;  /* 0x00001fff00027589 */ /* 0x000ea200000e0000 */
[----:B------:R-:W-:Y:S01]  /*01a0*/  @UP0 UMOV UR6, 0x400 ;  /* 0x0000040000060882 */ /* 0x000fe20000000000 */
[----:B------:R-:W-:-:S04]  /*01b0*/  @UP0 UIADD3 UR4, -UR4, 0x100000, URZ ;  /* 0x0010000004040890 */ /* 0x000fc8000fffe13f */
[----:B------:R-:W-:Y:S02]  /*01c0*/  @UP0 USHF.L.U32 UR5, UR4, 0xb, URZ ;  /* 0x0000000b04050899 */ /* 0x000fe4000800063f */
[----:B------:R-:W-:Y:S01]  /*01d0*/  @UP0 USHF.L.U32 UR4, UR4, 0x1, URZ ;  /* 0x0000000104040899 */ /* 0x000fe2000800063f */
[----:B------:R-:W-:Y:S01]  /*01e0*/  VOTEU.ANY UP2, P0 ;  /* 0x00000000003f7886 */ /* 0x000fe20000040100 */
[----:B0-----:R-:W-:Y:S01]  /*01f0*/  R2UR UR9, R3 ;  /* 0x00000000030972ca */ /* 0x001fe200000e0000 */
[----:B-1----:R-:W-:Y:S01]  /*0200*/  @UP0 ULEA UR8, UR8, UR6, 0x18 ;  /* 0x0000000608080291 */ /* 0x002fe2000f8ec03f */
[----:B--2---:R-:W-:Y:S01]  /*0210*/  ISETP.NE.AND P1, PT, R2, RZ, PT ;  /* 0x000000ff0200720c */ /* 0x004fe20003f25270 */
[----:B------:R-:W-:-:S04]  /*0220*/  @UP0 UIADD3 UR6, -UR7, 0x100000, URZ ;  /* 0x0010000007060890 */ /* 0x000fc8000fffe13f */
[----:B------:R-:W-:Y:S02]  /*0230*/  @UP0 USHF.L.U32 UR7, UR6, 0xb, URZ ;  /* 0x0000000b06070899 */ /* 0x000fe4000800063f */
[----:B------:R-:W-:-:S04]  /*0240*/  @UP0 USHF.L.U32 UR6, UR6, 0x1, URZ ;  /* 0x0000000106060899 */ /* 0x000fc8000800063f */
[----:B------:R-:W-:Y:S01]  /*0250*/  UISETP.NE.AND UP0, UPT, UR9, URZ, UPT ;  /* 0x0000003f0900728c */ /* 0x000fe2000bf05270 */
[----:B------:R-:W0:Y:S02]  /*0260*/  FENCE.VIEW.ASYNC.S ;  /* 0x00000000000073c6 */ /* 0x000e240000000000 */
[----:B0-----:R0:W1:Y:S05]  /*0270*/  @UP1 SYNCS.EXCH.64 URZ, [UR8+0x30800], UR4 ;  /* 0x03080004083f15b2 */ /* 0x00106a0008000100 */
[----:B------:R0:W2:Y:S01]  /*0280*/  @UP2 SYNCS.EXCH.64 URZ, [UR8+0x30820], UR6 ;  /* 0x03082006083f25b2 */ /* 0x0000a20008000100 */
[----:B------:R-:W-:Y:S05]  /*0290*/  @P1 BRA `(.L_x_2) ;  /* 0x0000000000481947 */ /* 0x000fea0003800000 */
[----:B0-----:R-:W0:Y:S01]  /*02a0*/  S2UR UR5, SR_CgaCtaId ;  /* 0x00000000000579c3 */ /* 0x001e220000008800 */
[----:B------:R-:W-:Y:S01]  /*02b0*/  UMOV UR4, 0x400 ;  /* 0x0000040000047882 */ /* 0x000fe20000000000 */
[----:B------:R-:W-:Y:S01]  /*02c0*/  UMOV UR6, 0x1 ;  /* 0x0000000100067882 */ /* 0x000fe20000000000 */
[----:B------:R-:W-:Y:S01]  /*02d0*/  UMOV UR7, 0x3 ;  /* 0x0000000300077882 */ /* 0x000fe20000000000 */
[----:B------:R-:W-:Y:S01]  /*02e0*/  ELECT P0, URZ, PT ;  /* 0x00000000003f782f */ /* 0x000fe20003800000 */
[----:B0-----:R-:W-:Y:S02]  /*02f0*/  ULEA UR8, UR5, UR4, 0x18 ;  /* 0x0000000405087291 */ /* 0x001fe4000f8ec03f */
[----:B------:R-:W-:-:S04]  /*0300*/  UIADD3 UR4, -UR6, 0x100000, URZ ;  /* 0x0010000006047890 */ /* 0x000fc8000fffe13f */
[----:B------:R-:W-:Y:S02]  /*0310*/  USHF.L.U32 UR5, UR4, 0xb, URZ ;  /* 0x0000000b04057899 */ /* 0x000fe4000800063f */
[----:B------:R-:W-:Y:S02]  /*0320*/  USHF.L.U32 UR4, UR4, 0x1, URZ ;  /* 0x0000000104047899 */ /* 0x000fe4000800063f */
[----:B------:R-:W-:-:S04]  /*0330*/  UIADD3 UR6, -UR7, 0x100000, URZ ;  /* 0x0010000007067890 */ /* 0x000fc8000fffe13f */
[----:B------:R-:W-:Y:S02]  /*0340*/  USHF.L.U32 UR7, UR6, 0xb, URZ ;  /* 0x0000000b06077899 */ /* 0x000fe4000800063f */
[----:B------:R-:W-:Y:S01]  /*0350*/  USHF.L.U32 UR6, UR6, 0x1, URZ ;  /* 0x0000000106067899 */ /* 0x000fe2000800063f */
[----:B------:R-:W0:Y:S03]  /*0360*/  FENCE.VIEW.ASYNC.S ;  /* 0x00000000000073c6 */ /* 0x000e260000000000 */
[----:B0-----:R3:W4:Y:S08]  /*0370*/  SYNCS.EXCH.64 URZ, [UR8+0x30830], UR4 ;  /* 0x03083004083f75b2 */ /* 0x0017300008000100 */
[----:B------:R3:W0:Y:S01]  /*0380*/  SYNCS.EXCH.64 URZ, [UR8+0x30840], UR6 ;  /* 0x03084006083f75b2 */ /* 0x0006220008000100 */
[----:B------:R3:W0:Y:S01]  /*0390*/  SYNCS.EXCH.64 URZ, [UR8+0x30838], UR4 ;  /* 0x03083804083f75b2 */ /* 0x0006220008000100 */
[----:B------:R3:W0:Y:S02]  /*03a0*/  SYNCS.EXCH.64 URZ, [UR8+0x30848], UR6 ;  /* 0x03084806083f75b2 */ /* 0x0006240008000100 */
[----:B---3--:R-:W-:Y:S01]  /*03b0*/  NOP ;  /* 0x0000000000007918 */ /* 0x008fe20000000000 */
.L_x_2:
[----:B------:R-:W3:Y:S01]  /*03c0*/  SHFL.IDX PT, R2, R0, RZ, 0x1f ;  /* 0x00001fff00027589 */ /* 0x000ee200000e0000 */
[----:B------:R-:W-:Y:S01]  /*03d0*/  NOP ;  /* 0x0000000000007918 */ /* 0x000fe20000000000 */
[----:B---3--:R-:W-:-:S13]  /*03e0*/  ISETP.NE.AND P0, PT, R2, RZ, PT ;  /* 0x000000ff0200720c */ /* 0x008fda0003f05270 */
        /* <DEDUP_REMOVED lines=14> */
[----:B0-----:R3:W0:Y:S08]  /*04d0*/  SYNCS.EXCH.64 URZ, [UR8+0x30850], UR4 ;  /* 0x03085004083f75b2 */ /* 0x0016300008000100 */
[----:B------:R3:W0:Y:S01]  /*04e0*/  SYNCS.EXCH.64 URZ, [UR8+0x30860], UR6 ;  /* 0x03086006083f75b2 */ /* 0x0006220008000100 */
[----:B------:R3:W0:Y:S01]  /*04f0*/  SYNCS.EXCH.64 URZ, [UR8+0x30858], UR4 ;  /* 0x03085804083f75b2 */ /* 0x0006220008000100 */
[----:B------:R3:W0:Y:S02]  /*0500*/  SYNCS.EXCH.64 URZ, [UR8+0x30868], UR6 ;  /* 0x03086806083f75b2 */ /* 0x0006240008000100 */
[----:B---3--:R-:W-:Y:S01]  /*0510*/  NOP ;  /* 0x0000000000007918 */ /* 0x008fe20000000000 */
.L_x_3:
[----:B------:R-:W3:Y:S01]  /*0520*/  SHFL.IDX PT, R2, R0, RZ, 0x1f ;  /* 0x00001fff00027589 */ /* 0x000ee200000e0000 */
[----:B------:R-:W-:Y:S01]  /*0530*/  NOP ;  /* 0x0000000000007918 */ /* 0x000fe20000000000 */
[----:B---3--:R-:W-:-:S13]  /*0540*/  ISETP.NE.AND P0, PT, R2, RZ, PT ;  /* 0x000000ff0200720c */ /* 0x008fda0003f05270 */
[----:B------:R-:W-:Y:S05]  /*0550*/  @P0 BRA `(.L_x_4) ;  /* 0x0000000000380947 */ /* 0x000fea0003800000 */
[----:B0-----:R-:W0:Y:S01]  /*0560*/  S2UR UR5, SR_CgaCtaId ;  /* 0x00000000000579c3 */ /* 0x001e220000008800 */
[----:B------:R-:W-:Y:S01]  /*0570*/  UMOV UR4, 0x400 ;  /* 0x0000040000047882 */ /* 0x000fe20000000000 */
[----:B------:R-:W-:Y:S01]  /*0580*/  UMOV UR7, 0x1 ;  /* 0x0000000100077882 */ /* 0x000fe20000000000 */
[----:B------:R-:W-:Y:S01]  /*0590*/  ELECT P0, URZ, PT ;  /* 0x00000000003f782f */ /* 0x000fe20003800000 */
[----:B0-----:R-:W-:Y:S02]  /*05a0*/  ULEA UR6, UR5, UR4, 0x18 ;  /* 0x0000000405067291 */ /* 0x001fe4000f8ec03f */
[----:B------:R-:W-:-:S04]  /*05b0*/  UIADD3 UR4, -UR7, 0x100000, URZ ;  /* 0x0010000007047890 */ /* 0x000fc8000fffe13f */
[----:B------:R-:W-:Y:S02]  /*05c0*/  USHF.L.U32 UR5, UR4, 0xb, URZ ;  /* 0x0000000b04057899 */ /* 0x000fe4000800063f */
[----:B------:R-:W-:Y:S01]  /*05d0*/  USHF.L.U32 UR4, UR4, 0x1, URZ ;  /* 0x0000000104047899 */ /* 0x000fe2000800063f */
[----:B------:R-:W0:Y:S11]  /*05e0*/  FENCE.VIEW.ASYNC.S ;  /* 0x00000000000073c6 */ /* 0x000e360000000000 */
[----:B0-----:R3:W0:Y:S01]  /*05f0*/  SYNCS.EXCH.64 URZ, [UR6+0x30870], UR4 ;  /* 0x03087004063f75b2 */ /* 0x0016220008000100 */
[----:B------:R3:W0:Y:S01]  /*0600*/  SYNCS.EXCH.64 URZ, [UR6+0x30880], UR4 ;  /* 0x03088004063f75b2 */ /* 0x0006220008000100 */
[----:B------:R3:W0:Y:S01]  /*0610*/  SYNCS.EXCH.64 URZ, [UR6+0x30878], UR4 ;  /* 0x03087804063f75b2 */ /* 0x0006220008000100 */
[----:B------:R3:W0:Y:S02]  /*0620*/  SYNCS.EXCH.64 URZ, [UR6+0x30888], UR4 ;  /* 0x03088804063f75b2 */ /* 0x0006240008000100 */
[----:B---3--:R-:W-:Y:S01]  /*0630*/  NOP ;  /* 0x0000000000007918 */ /* 0x008fe20000000000 */
.L_x_4:
        /* <DEDUP_REMOVED lines=22> */
.L_x_5:
        /* <DEDUP_REMOVED lines=22> */
.L_x_6:
[----:B------:R-:W-:Y:S01]  /*0900*/  PLOP3.LUT P0, PT, PT, PT, UP0, 0x80, 0x0 ;  /* 0x000000000000781c */ /* 0x000fe20003f0f008 */
[----:B------:R-:W-:Y:S01]  /*0910*/  UMOV UR36, 0x1 ;  /* 0x0000000100247882 */ /* 0x000fe20000000000 */
[----:B------:R-:W-:Y:S01]  /*0920*/  NOP ;  /* 0x0000000000007918 */ /* 0x000fe20000000000 */
[----:B------:R-:W-:Y:S01]  /*0930*/  USEL UR36, UR36, 0x2, !UP0 ;  /* 0x0000000224247887 */ /* 0x000fe2000c000000 */
[----:B------:R-:W-:Y:S01]  /*0940*/  ULDC.64 UR46, c[0x0][0x208] ;  /* 0x00008200002e7ab9 */ /* 0x000fe20000000a00 */
[----:B012-4-:R-:W-:Y:S08]  /*0950*/  BAR.SYNC.DEFER_BLOCKING 0x0 ;  /* 0x0000000000007b1d */ /* 0x017ff00000010000 */
[----:B------:R-:W-:Y:S05]  /*0960*/  @!P0 BRA `(.L_x_7) ;  /* 0x0000007800308947 */ /* 0x000fea0003800000 */
.L_x_8:
[----:B------:R-:W-:-:S08]  /*0970*/  NOP ;  /* 0x0000000000007918 */ /* 0x000fd00000000000 */
[----:B------:R-:W0:Y:S02]  /*0980*/  USETMAXREG.TRY_ALLOC.CTAPOOL UP0, 0xa0 ;  /* 0x000000a0000079c8 */ /* 0x000e240008000600 */
[----:B0-----:R-:W-:-:S13]  /*0990*/  PLOP3.LUT P0, PT, PT, PT, UP0, 0x80, 0x0 ;  /* 0x000000000000781c */ /* 0x001fda0003f0f008 */
[----:B------:R-:W-:Y:S05]  /*09a0*/  @!P0 BRA `(.L_x_8) ;  /* 0xfffffffc00f08947 */ /* 0x000fea000383ffff */
[----:B------:R-:W0:Y:S01]  /*09b0*/  S2R R2, SR_TID.X ;  /* 0x0000000000027919 */ /* 0x000e220000002100 */
[----:B------:R-:W1:Y:S08]  /*09c0*/  S2UR UR41, SR_CTAID.X ;  /* 0x00000000002979c3 */ /* 0x000e700000002500 */
[----:B------:R-:W-:Y:S06]  /*09d0*/  BAR.ARV 0x8, 0x200 ;  /* 0x0208000000007b1d */ /* 0x000fec0000002000 */
[----:B0-----:R-:W-:-:S04]  /*09e0*/  LOP3.LUT R0, R2, 0xffffff80, RZ, 0xc0, !PT ;  /* 0xffffff8002007812 */ /* 0x001fc800078ec0ff */
[----:B------:R-:W-:Y:S02]  /*09f0*/  ISETP.NE.AND P0, PT, R0, 0x80, PT ;  /* 0x000000800000780c */ /* 0x000fe40003f05270 */
[----:B------:R-:W1:Y:S11]  /*0a00*/  LDC R0, c[0x0][0xc34] ;  /* 0x00030d00ff007b82 */ /* 0x000e760000000800 */
[----:B------:R-:W-:Y:S06]  /*0a10*/  @!P0 BAR.ARV 0x9, 0x100 ;  /* 0x0244000000008b1d */ /* 0x000fec0000002000 */
[----:B-1----:R-:W-:-:S13]  /*0a20*/  ISETP.LE.AND P0, PT, R0, UR41, PT ;  /* 0x0000002900007c0c */ /* 0x002fda000bf03270 */
[----:B------:R-:W-:Y:S05]  /*0a30*/  @P0 EXIT ;  /* 0x000000000000094d */ /* 0x000fea0003800000 */
[----:B------:R-:W-:Y:S01]  /*0a40*/  VIADD R154, R2, 0xffffff80 ;  /* 0xffffff80029a7836 */ /* 0x000fe20000000000 */
[----:B------:R-:W0:Y:S01]  /*0a50*/  S2UR UR4, SR_CgaCtaId ;  /* 0x00000000000479c3 */ /* 0x000e220000008800 */
[----:B------:R-:W-:Y:S01]  /*0a60*/  UMOV UR40, 0x400 ;  /* 0x0000040000287882 */ /* 0x000fe20000000000 */
[----:B------:R-:W-:Y:S01]  /*0a70*/  IMAD.MOV.U32 R16, RZ, RZ, 0x40 ;  /* 0x00000040ff107424 */ /* 0x000fe200078e00ff */
[----:B------:R-:W-:Y:S01]  /*0a80*/  ULOP3.LUT UR42, UR36, 0x1, URZ, 0xfc, !UPT ;  /* 0x00000001242a7892 */ /* 0x000fe2000f8efc3f */
[----:B------:R-:W-:Y:S01]  /*0a90*/  SHF.R.S32.HI R3, RZ, 0x1f, R154 ;  /* 0x0000001fff037819 */ /* 0x000fe2000001149a */
[----:B------:R-:W-:Y:S01]  /*0aa0*/  UMOV UR37, URZ ;  /* 0x0000003f00257c82 */ /* 0x000fe20008000000 */
[----:B------:R-:W-:Y:S01]  /*0ab0*/  UMOV UR38, URZ ;  /* 0x0000003f00267c82 */ /* 0x000fe20008000000 */
[----:B------:R-:W-:Y:S01]  /*0ac0*/  UMOV UR39, URZ ;  /* 0x0000003f00277c82 */ /* 0x000fe20008000000 */
[CC--:B------:R-:W-:Y:S02]  /*0ad0*/  LEA.HI R0, R3.reuse, R154.reuse, RZ, 0x4 ;  /* 0x0000009a03007211 */ /* 0x0c0fe400078f20ff */
[----:B------:R-:W-:-:S02]  /*0ae0*/  LEA.HI R157, R3, R154, RZ, 0x7 ;  /* 0x0000009a039d7211 */ /* 0x000fc400078f38ff */
[----:B------:R-:W-:Y:S02]  /*0af0*/  SHF.R.S32.HI R7, RZ, 0x4, R0 ;  /* 0x00000004ff077819 */ /* 0x000fe40000011400 */
[C---:B------:R-:W-:Y:S02]  /*0b00*/  LOP3.LUT R5, R0.reuse, 0xfffffff0, RZ, 0xc0, !PT ;  /* 0xfffffff000057812 */ /* 0x040fe400078ec0ff */
[----:B------:R-:W-:Y:S02]  /*0b10*/  LEA.HI R2, R0, R7, RZ, 0x1 ;  /* 0x0000000700027211 */ /* 0x000fe400078f08ff */
[----:B------:R-:W-:Y:S01]  /*0b20*/  LOP3.LUT R9, R157, 0xffffff80, RZ, 0xc0, !PT ;  /* 0xffffff809d097812 */ /* 0x000fe200078ec0ff */
[----:B------:R-:W-:Y:S01]  /*0b30*/  IMAD.IADD R5, R154, 0x1, -R5 ;  /* 0x000000019a057824 */ /* 0x000fe200078e0a05 */
[----:B------:R-:W-:Y:S02]  /*0b40*/  LOP3.LUT R2, R2, 0x1ffffffe, RZ, 0xc0, !PT ;  /* 0x1ffffffe02027812 */ /* 0x000fe400078ec0ff */
[-C--:B------:R-:W-:Y:S01]  /*0b50*/  LEA.HI R8, R3, R154.reuse, RZ, 0x5 ;  /* 0x0000009a03087211 */ /* 0x080fe200078f28ff */
[----:B------:R-:W-:Y:S01]  /*0b60*/  IMAD.IADD R156, R154, 0x1, -R9 ;  /* 0x000000019a9c7824 */ /* 0x000fe200078e0a09 */
[----:B------:R-:W-:Y:S01]  /*0b70*/  SHF.R.S32.HI R0, RZ, 0x1f, R5 ;  /* 0x0000001fff007819 */ /* 0x000fe20000011405 */
[----:B------:R-:W-:Y:S01]  /*0b80*/  IMAD.IADD R7, R7, 0x1, -R2 ;  /* 0x0000000107077824 */ /* 0x000fe200078e0a02 */
[----:B------:R-:W-:Y:S01]  /*0b90*/  LEA.HI R2, R3, R154, RZ, 0x2 ;  /* 0x0000009a03027211 */ /* 0x000fe200078f10ff */
[----:B------:R-:W-:Y:S01]  /*0ba0*/  IMAD.SHL.U32 R8, R8, 0x20, RZ ;  /* 0x0000002008087824 */ /* 0x000fe200078e00ff */
[----:B------:R-:W-:Y:S01]  /*0bb0*/  LEA.HI R0, R0, R5, RZ, 0x3 ;  /* 0x0000000500007211 */ /* 0x000fe200078f18ff */
[----:B0-----:R-:W-:Y:S01]  /*0bc0*/  ULEA UR40, UR4, UR40, 0x18 ;  /* 0x0000002804287291 */ /* 0x001fe2000f8ec03f */
[----:B------:R-:W-:-:S02]  /*0bd0*/  LOP3.LUT R11, R2, 0xfffffffc, RZ, 0xc0, !PT ;  /* 0xfffffffc020b7812 */ /* 0x000fc400078ec0ff */
[C---:B------:R-:W-:Y:S01]  /*0be0*/  LOP3.LUT R2, R0.reuse, 0xfffffff8, RZ, 0xc0, !PT ;  /* 0xfffffff800027812 */ /* 0x040fe200078ec0ff */
[----:B------:R-:W-:Y:S01]  /*0bf0*/  IMAD.SHL.U32 R0, R0, 0x40, RZ ;  /* 0x0000004000007824 */ /* 0x000fe200078e00ff */
[----:B------:R-:W-:Y:S01]  /*0c00*/  SHF.R.S32.HI R9, RZ, 0x1f, R156 ;  /* 0x0000001fff097819 */ /* 0x000fe2000001149c */
[----:B------:R-:W-:Y:S01]  /*0c10*/  IMAD.IADD R12, R154, 0x1, -R11 ;  /* 0x000000019a0c7824 */ /* 0x000fe200078e0a0b */
[----:B------:R-:W-:Y:S01]  /*0c20*/  LEA.HI R155, R3, R154, RZ, 0x3 ;  /* 0x0000009a039b7211 */ /* 0x000fe200078f18ff */
[----:B------:R-:W-:Y:S01]  /*0c30*/  IMAD.IADD R2, R5, 0x1, -R2 ;  /* 0x0000000105027824 */ /* 0x000fe200078e0a02 */
[----:B------:R-:W-:Y:S02]  /*0c40*/  LEA.HI R10, R9, R156, RZ, 0x2 ;  /* 0x0000009c090a7211 */ /* 0x000fe400078f10ff */
[----:B------:R-:W-:Y:S01]  /*0c50*/  LEA.HI R4, R12, R12, RZ, 0x1 ;  /* 0x0000000c0c047211 */ /* 0x000fe200078f08ff */
[----:B------:R-:W-:Y:S01]  /*0c60*/  IMAD.SHL.U32 R3, R2, 0x40, RZ ;  /* 0x0000004002037824 */ /* 0x000fe200078e00ff */
[----:B------:R-:W-:-:S02]  /*0c70*/  SHF.R.S32.HI R11, RZ, 0x2, R10 ;  /* 0x00000002ff0b7819 */ /* 0x000fc4000001140a */
[----:B------:R-:W-:Y:S02]  /*0c80*/  SHF.R.S32.HI R6, RZ, 0x1f, R10 ;  /* 0x0000001fff067819 */ /* 0x000fe4000001140a */
[----:B------:R-:W-:Y:S01]  /*0c90*/  LOP3.LUT R13, R4, 0x1ffffffe, RZ, 0xc0, !PT ;  /* 0x1ffffffe040d7812 */ /* 0x000fe200078ec0ff */
[----:B------:R-:W-:Y:S01]  /*0ca0*/  IMAD.SHL.U32 R4, R7, 0x8, RZ ;  /* 0x0000000807047824 */ /* 0x000fe200078e00ff */
[----:B------:R-:W-:Y:S02]  /*0cb0*/  LEA.HI R6, R6, R11, RZ, 0x3 ;  /* 0x0000000b06067211 */ /* 0x000fe400078f18ff */
[----:B------:R-:W-:Y:S01]  /*0cc0*/  SHF.R.S32.HI R157, RZ, 0x7, R157 ;  /* 0x00000007ff9d7819 */ /* 0x000fe2000001149d */
[----:B------:R-:W-:Y:S01]  /*0cd0*/  IMAD.IADD R13, R12, 0x1, -R13 ;  /* 0x000000010c0d7824 */ /* 0x000fe200078e0a0d */
[----:B------:R-:W-:Y:S02]  /*0ce0*/  LOP3.LUT R3, R3, 0x1c0, RZ, 0xc0, !PT ;  /* 0x000001c003037812 */ /* 0x000fe400078ec0ff */
[----:B------:R-:W-:-:S02]  /*0cf0*/  LOP3.LUT R12, R6, 0xfffffff8, RZ, 0xc0, !PT ;  /* 0xfffffff8060c7812 */ /* 0x000fc400078ec0ff */
[----:B------:R-:W-:Y:S01]  /*0d00*/  R2P PR, R2, 0x6 ;  /* 0x0000000602007804 */ /* 0x000fe20000000000 */
[----:B------:R-:W-:Y:S01]  /*0d10*/  IMAD.HI R2, R157, 0x55555556, RZ ;  /* 0x555555569d027827 */ /* 0x000fe200078e02ff */
[----:B------:R-:W-:Y:S02]  /*0d20*/  LOP3.LUT R6, R3, 0x8, R4, 0xf8, !PT ;  /* 0x0000000803067812 */ /* 0x000fe400078ef804 */
[----:B------:R-:W-:Y:S01]  /*0d30*/  SHF.R.U32.HI R3, RZ, 0x3, R3 ;  /* 0x00000003ff037819 */ /* 0x000fe20000011603 */
[----:B------:R-:W-:Y:S01]  /*0d40*/  IMAD.IADD R12, R11, 0x1, -R12 ;  /* 0x000000010b0c7824 */ /* 0x000fe200078e0a0c */
[----:B------:R-:W-:Y:S02]  /*0d50*/  LEA.HI R9, R9, R156, RZ, 0x5 ;  /* 0x0000009c09097211 */ /* 0x000fe400078f28ff */
[----:B------:R-:W-:Y:S01]  /*0d60*/  LOP3.LUT R3, R6, R3, RZ, 0x3c, !PT ;  /* 0x0000000306037212 */ /* 0x000fe200078e3cff */
[----:B------:R-:W-:Y:S01]  /*0d70*/  IMAD.MOV.U32 R6, RZ, RZ, -0x2 ;  /* 0xfffffffeff067424 */ /* 0x000fe200078e00ff */
[----:B------:R-:W-:-:S02]  /*0d80*/  LOP3.LUT R8, R8, 0xfffffc00, RZ, 0xc0, !PT ;  /* 0xfffffc0008087812 */ /* 0x000fc400078ec0ff */
[----:B------:R-:W-:Y:S02]  /*0d90*/  LEA.HI R2, R2, R2, RZ, 0x1 ;  /* 0x0000000202027211 */ /* 0x000fe400078f08ff */
[----:B------:R-:W-:Y:S01]  /*0da0*/  LOP3.LUT R0, R0, 0x7ffffe00, RZ, 0xc0, !PT ;  /* 0x7ffffe0000007812 */ /* 0x000fe200078ec0ff */
[--C-:B------:R-:W-:Y:S01]  /*0db0*/  IMAD R5, R5, 0x40, R8.reuse ;  /* 0x0000004005057824 */ /* 0x100fe200078e0208 */
[----:B------:R-:W-:Y:S02]  /*0dc0*/  SHF.R.S32.HI R9, RZ, 0x5, R9 ;  /* 0x00000005ff097819 */ /* 0x000fe40000011409 */
[----:B------:R-:W-:Y:S01]  /*0dd0*/  LOP3.LUT R7, R10, 0x7ffffffc, RZ, 0xc0, !PT ;  /* 0x7ffffffc0a077812 */ /* 0x000fe200078ec0ff */
[----:B------:R-:W-:Y:S01]  /*0de0*/  IMAD.IADD R5, R4, 0x1, R5 ;  /* 0x0000000104057824 */ /* 0x000fe200078e0205 */
[----:B------:R-:W-:Y:S01]  /*0df0*/  IADD3 R0, R3, R0, R8 ;  /* 0x0000000003007210 */ /* 0x000fe20007ffe008 */
[----:B------:R-:W-:Y:S01]  /*0e00*/  IMAD R3, R2, -0x3, R157 ;  /* 0xfffffffd02037824 */ /* 0x000fe200078e029d */
[----:B------:R-:W-:Y:S01]  /*0e10*/  SEL R16, R16, 0xffffffc0, !P2 ;  /* 0xffffffc010107807 */ /* 0x000fe20005000000 */
[----:B------:R-:W-:Y:S01]  /*0e20*/  IMAD R12, R9, 0x10, R12 ;  /* 0x00000010090c7824 */ /* 0x000fe200078e020c */
[----:B------:R-:W-:Y:S01]  /*0e30*/  LEA R2, R0, UR40, 0x1 ;  /* 0x0000002800027c11 */ /* 0x000fe2000f8e08ff */
[----:B------:R-:W-:Y:S01]  /*0e40*/  IMAD.IADD R7, R156, 0x1, -R7 ;  /* 0x000000019c077824 */ /* 0x000fe200078e0a07 */
[----:B------:R0:W-:Y:S01]  /*0e50*/  STL [R1+0xc], R5 ;  /* 0x00000c0501007387 */ /* 0x0001e20000100800 */
[----:B------:R-:W-:Y:S01]  /*0e60*/  IMAD R3, R3, 0x40, R12 ;  /* 0x0000004003037824 */ /* 0x000fe200078e020c */
[----:B------:R-:W-:Y:S01]  /*0e70*/  LOP3.LUT R15, R155, 0xfffffff8, RZ, 0xc0, !PT ;  /* 0xfffffff89b0f7812 */ /* 0x000fe200078ec0ff */
[----:B------:R-:W-:Y:S01]  /*0e80*/  IMAD R4, R7, R6, 0xc0 ;  /* 0x000000c007047424 */ /* 0x000fe200078e0206 */
[----:B------:R-:W-:Y:S01]  /*0e90*/  SHF.R.S32.HI R155, RZ, 0x3, R155 ;  /* 0x00000003ff9b7819 */ /* 0x000fe2000001149b */
[----:B------:R-:W-:-:S02]  /*0ea0*/  IMAD R0, R13, 0x8, R3 ;  /* 0x000000080d007824 */ /* 0x000fc400078e0203 */
[C---:B------:R-:W-:Y:S01]  /*0eb0*/  VIADD R17, R2.reuse, 0x1e800 ;  /* 0x0001e80002117836 */ /* 0x040fe20000000000 */
[----:B------:R0:W-:Y:S01]  /*0ec0*/  STL [R1+0x10], R4 ;  /* 0x0000100401007387 */ /* 0x0001e20000100800 */
[----:B------:R-:W-:Y:S02]  /*0ed0*/  VIADD R22, R2, 0x1e820 ;  /* 0x0001e82002167836 */ /* 0x000fe40000000000 */
[C---:B------:R-:W-:Y:S01]  /*0ee0*/  @P1 VIADD R22, R17.reuse, 0xffffffe0 ;  /* 0xffffffe011161836 */ /* 0x040fe20000000000 */
[----:B------:R0:W-:Y:S01]  /*0ef0*/  STL [R1+0x4], R3 ;  /* 0x0000040301007387 */ /* 0x0001e20000100800 */
[----:B------:R-:W-:Y:S02]  /*0f00*/  IMAD.IADD R17, R17, 0x1, R16 ;  /* 0x0000000111117824 */ /* 0x000fe400078e0210 */
[----:B------:R-:W-:Y:S01]  /*0f10*/  IMAD.IADD R154, R154, 0x1, -R15 ;  /* 0x000000019a9a7824 */ /* 0x000fe200078e0a0f */
[----:B------:R0:W-:Y:S01]  /*0f20*/  STL [R1+0x8], R0 ;  /* 0x0000080001007387 */ /* 0x0001e20000100800 */
[----:B------:R-:W-:Y:S01]  /*0f30*/  IMAD.IADD R16, R16, 0x1, R22 ;  /* 0x0000000110107824 */ /* 0x000fe200078e0216 */
[C---:B------:R-:W-:Y:S01]  /*0f40*/  IADD3 R152, R22.reuse, 0xc000, RZ ;  /* 0x0000c00016987810 */ /* 0x040fe20007ffe0ff */
[----:B------:R-:W-:-:S07]  /*0f50*/  VIADD R153, R22, 0x6000 ;  /* 0x0000600016997836 */ /* 0x000fce0000000000 */
.L_x_29:
[----:B0-----:R-:W0:Y:S01]  /*0f60*/  SHFL.IDX PT, R0, R157, RZ, 0x1f ;  /* 0x00001fff9d007589 */ /* 0x001e2200000e0000 */
[----:B------:R-:W-:Y:S01]  /*0f70*/  ULDC.64 UR6, c[0x0][0x418] ;  /* 0x0001060000067ab9 */ /* 0x000fe20000000a00 */
[----:B------:R-:W-:Y:S01]  /*0f80*/  ULDC UR4, c[0x0][0xc38] ;  /* 0x00030e0000047ab9 */ /* 0x000fe20000000800 */
[----:B------:R-:W-:Y:S02]  /*0f90*/  UISETP.NE.U32.AND UP0, UPT, UR6, URZ, UPT ;  /* 0x0000003f0600728c */ /* 0x000fe4000bf05070 */
[----:B------:R-:W-:Y:S02]  /*0fa0*/  UISETP.NE.AND UP1, UPT, UR4, 0x1, UPT ;  /* 0x000000010400788c */ /* 0x000fe4000bf25270 */
[----:B------:R-:W-:Y:S01]  /*0fb0*/  UISETP.NE.AND.EX UP0, UPT, UR7, URZ, UPT, UP0 ;  /* 0x0000003f0700728c */ /* 0x000fe2000bf05300 */
[----:B------:R-:W-:Y:S01]  /*0fc0*/  ULDC UR49, c[0x0][0x424] ;  /* 0x0001090000317ab9 */ /* 0x000fe20000000800 */
[----:B------:R-:W-:Y:S02]  /*0fd0*/  UIADD3 UR12, UR40, 0x1e800, URZ ;  /* 0x0001e800280c7890 */ /* 0x000fe4000fffe03f */
[----:B------:R-:W-:Y:S01]  /*0fe0*/  USEL UR49, UR49, 0x1, UP0 ;  /* 0x0000000131317887 */ /* 0x000fe20008000000 */
[----:B------:R-:W-:Y:S01]  /*0ff0*/  ULDC UR4, c[0x0][0xc44] ;  /* 0x0003110000047ab9 */ /* 0x000fe20000000800 */
[----:B------:R-:W-:Y:S01]  /*1000*/  ULDC UR6, c[0x0][0x2f0] ;  /* 0x0000bc0000067ab9 */ /* 0x000fe20000000800 */
[----:B------:R-:W-:-:S02]  /*1010*/  ULOP3.LUT UP0, URZ, UR12, 0x3ff, URZ, 0xc0, !UPT ;  /* 0x000003ff0c3f7892 */ /* 0x000fc4000f80c03f */
[----:B------:R-:W-:Y:S02]  /*1020*/  UISETP.NE.AND UP2, UPT, UR4, 0x1, UPT ;  /* 0x000000010400788c */ /* 0x000fe4000bf45270 */
[----:B------:R-:W-:Y:S01]  /*1030*/  UIMAD UR49, UR49, UR6, URZ ;  /* 0x00000006313172a4 */ /* 0x000fe2000f8e023f */
[----:B------:R-:W-:Y:S01]  /*1040*/  @UP1 ULDC UR4, c[0x0][0xc3c] ;  /* 0x00030f0000041ab9 */ /* 0x000fe20000000800 */
[----:B------:R-:W-:Y:S01]  /*1050*/  PLOP3.LUT P0, PT, PT, PT, UP0, 0x80, 0x0 ;  /* 0x000000000000781c */ /* 0x000fe20003f0f008 */
[----:B------:R-:W-:Y:S01]  /*1060*/  UIMAD.WIDE.U32 UR4, UR41, UR4, URZ ;  /* 0x00000004290472a5 */ /* 0x000fe2000f8e003f */
[----:B0-----:R-:W-:Y:S01]  /*1070*/  R2UR UR44, R0 ;  /* 0x00000000002c72ca */ /* 0x001fe200000e0000 */
[----:B------:R-:W-:Y:S01]  /*1080*/  UIADD3 UR6, UR49, 0xbf, URZ ;  /* 0x000000bf31067890 */ /* 0x000fe2000fffe03f */
[----:B------:R-:W-:Y:S01]  /*1090*/  @UP1 ULDC UR7, c[0x0][0xc40] ;  /* 0x0003100000071ab9 */ /* 0x000fe20000000800 */
[----:B------:R-:W-:Y:S01]  /*10a0*/  UMOV UR43, UR41 ;  /* 0x00000029002b7c82 */ /* 0x000fe20008000000 */
[----:B------:R-:W-:-:S02]  /*10b0*/  @UP1 USHF.R.U32.HI UR43, URZ, UR7, UR5 ;  /* 0x000000073f2b1299 */ /* 0x000fc40008011605 */
[----:B------:R-:W-:Y:S01]  /*10c0*/  UIMAD.WIDE UR6, UR6, 0x2aaaaaab, URZ ;  /* 0x2aaaaaab060678a5 */ /* 0x000fe2000f8e023f */
[----:B------:R-:W-:Y:S02]  /*10d0*/  @UP2 ULDC.64 UR10, c[0x0][0xc48] ;  /* 0x00031200000a2ab9 */ /* 0x000fe40000000a00 */
[----:B------:R-:W-:-:S04]  /*10e0*/  UIMAD.WIDE.U32 UR4, UR43, UR10, URZ ;  /* 0x0000000a2b0472a5 */ /* 0x000fc8000f8e003f */
[----:B------:R-:W-:Y:S02]  /*10f0*/  UIMAD.WIDE UR8, UR44, 0x55555556, URZ ;  /* 0x555555562c0878a5 */ /* 0x000fe4000f8e023f */
[----:B------:R-:W-:Y:S02]  /*1100*/  USHF.R.U32.HI UR48, URZ, 0x1f, UR7 ;  /* 0x0000001f3f307899 */ /* 0x000fe40008011607 */
[----:B------:R-:W-:Y:S01]  /*1110*/  ULEA.HI UR9, UR9, UR9, URZ, 0x1 ;  /* 0x0000000909097291 */ /* 0x000fe2000f8f083f */
[----:B------:R-:W-:Y:S01]  /*1120*/  UMOV UR45, UR43 ;  /* 0x0000002b002d7c82 */ /* 0x000fe20008000000 */
[----:B------:R-:W-:Y:S02]  /*1130*/  @UP2 USHF.R.U32.HI UR45, URZ, UR11, UR5 ;  /* 0x0000000b3f2d2299 */ /* 0x000fe40008011605 */
[----:B------:R-:W-:Y:S02]  /*1140*/  UIMAD UR50, UR9, -0x3, UR44 ;  /* 0xfffffffd093278a4 */ /* 0x000fe4000f8e022c */
[----:B------:R-:W-:Y:S01]  /*1150*/  ULEA.HI.SX32 UR48, UR7, UR48, 0x1b ;  /* 0x0000003007307291 */ /* 0x000fe2000f8fda3f */
[----:B-1----:R-:W-:Y:S11]  /*1160*/  @!P0 BRA `(.L_x_9) ;  /* 0x0000000000408947 */ /* 0x002ff60003800000 */
[----:B------:R-:W-:Y:S01]  /*1170*/  MOV R0, 0x0 ;  /* 0x0000000000007802 */ /* 0x000fe20000000f00 */
[----:B------:R-:W-:Y:S01]  /*1180*/  ULDC.64 UR4, c[0x4][0xa8] ;  /* 0x01002a0000047ab9 */ /* 0x000fe20000000a00 */
[----:B------:R-:W-:Y:S01]  /*1190*/  ULDC.64 UR6, c[0x4][0x48] ;  /* 0x0100120000067ab9 */ /* 0x000fe20000000a00 */
[----:B------:R-:W-:Y:S01]  /*11a0*/  IMAD.U32 R4, RZ, RZ, UR4 ;  /* 0x00000004ff047e24 */ /* 0x000fe2000f8e00ff */
[----:B------:R0:W1:Y:S01]  /*11b0*/  LDC.64 R14, c[0x4][R0] ;  /* 0x01000000000e7b82 */ /* 0x0000620000000a00 */
[----:B------:R-:W-:Y:S01]  /*11c0*/  IMAD.U32 R5, RZ, RZ, UR5 ;  /* 0x00000005ff057e24 */ /* 0x000fe2000f8e00ff */
[----:B------:R-:W-:Y:S01]  /*11d0*/  ULDC.64 UR4, c[0x4][0xb0] ;  /* 0x01002c0000047ab9 */ /* 0x000fe20000000a00 */
[----:B------:R-:W-:Y:S02]  /*11e0*/  IMAD.U32 R10, RZ, RZ, UR6 ;  /* 0x00000006ff0a7e24 */ /* 0x000fe4000f8e00ff */
[----:B------:R-:W-:Y:S02]  /*11f0*/  IMAD.U32 R6, RZ, RZ, UR4 ;  /* 0x00000004ff067e24 */ /* 0x000fe4000f8e00ff */
[----:B------:R-:W-:-:S02]  /*1200*/  IMAD.U32 R7, RZ, RZ, UR5 ;  /* 0x00000005ff077e24 */ /* 0x000fc4000f8e00ff */
[----:B------:R-:W-:Y:S02]  /*1210*/  IMAD.U32 R11, RZ, RZ, UR7 ;  /* 0x00000007ff0b7e24 */ /* 0x000fe4000f8e00ff */
[----:B------:R-:W-:Y:S02]  /*1220*/  IMAD.MOV.U32 R8, RZ, RZ, 0x70 ;  /* 0x00000070ff087424 */ /* 0x000fe400078e00ff */
[----:B------:R-:W-:Y:S02]  /*1230*/  IMAD.MOV.U32 R12, RZ, RZ, 0x1 ;  /* 0x00000001ff0c7424 */ /* 0x000fe400078e00ff */
[----:B0-----:R-:W-:-:S07]  /*1240*/  IMAD.MOV.U32 R13, RZ, RZ, RZ ;  /* 0x000000ffff0d7224 */ /* 0x001fce00078e00ff */
[----:B------:R-:W-:-:S07]  /*1250*/  LEPC R20, `(.L_x_9) ;  /* 0x000000001014794e */ /* 0x000fce0000000000 */
[----:B-1----:R-:W-:Y:S05]  /*1260*/  CALL.ABS.NOINC R14 ;  /* 0x000000000e007343 */ /* 0x002fea0003c00000 */
.L_x_9:
[----:B------:R-:W-:Y:S01]  /*1270*/  ULOP3.LUT UR4, UR37, 0x1, URZ, 0xc0, !UPT ;  /* 0x0000000125047892 */ /* 0x000fe2000f8ec03f */
[----:B------:R-:W-:-:S05]  /*1280*/  IMAD.U32 R3, RZ, RZ, UR42 ;  /* 0x0000002aff037e24 */ /* 0x000fca000f8e00ff */
[----:B------:R-:W-:Y:S01]  /*1290*/  IMAD.U32 R0, RZ, RZ, UR4 ;  /* 0x00000004ff007e24 */ /* 0x000fe2000f8e00ff */
[----:B------:R-:W-:-:S04]  /*12a0*/  ISETP.NE.AND P0, PT, R3, 0x3, PT ;  /* 0x000000030300780c */ /* 0x000fc80003f05270 */
[----:B------:R-:W-:-:S04]  /*12b0*/  SHF.L.U32 R0, R0, 0x1f, RZ ;  /* 0x0000001f00007819 */ /* 0x000fc800000006ff */
[----:B------:R-:W0:Y:S02]  /*12c0*/  SYNCS.PHASECHK.TRANS64.TRYWAIT P1, [UR40+0x30800], R0 ;  /* 0x03080000ff0075a7 */ /* 0x000e240008020168 */
[----:B0-----:R-:W-:Y:S05]  /*12d0*/  @!P1 BRA `(.L_x_10) ;  /* 0x000000a400a89947 */ /* 0x001fea0003800000 */
.L_x_107:
[----:B------:R-:W-:Y:S05]  /*12e0*/  @!P0 BRA `(.L_x_11) ;  /* 0x0000000000048947 */ /* 0x000fea0003800000 */
[----:B------:R-:W-:Y:S01]  /*12f0*/  BPT.TRAP 0x1 ;  /* 0x000000040000795c */ /* 0x000fe20000300000 */
.L_x_11:
[----:B------:R-:W-:Y:S02]  /*1300*/  IMAD.U32 R4, RZ, RZ, UR39 ;  /* 0x00000027ff047e24 */ /* 0x000fe4000f8e00ff */
[----:B0-----:R-:W-:-:S03]  /*1310*/  IMAD.U32 R3, RZ, RZ, UR38 ;  /* 0x00000026ff037e24 */ /* 0x001fc6000f8e00ff */
[----:B------:R-:W-:Y:S02]  /*1320*/  LEA R4, R4, UR40, 0x3 ;  /* 0x0000002804047c11 */ /* 0x000fe4000f8e18ff */
[----:B------:R-:W-:-:S04]  /*1330*/  SHF.L.U32 R3, R3, 0x1f, RZ ;  /* 0x0000001f03037819 */ /* 0x000fc800000006ff */
[----:B------:R0:W1:Y:S01]  /*1340*/  SYNCS.PHASECHK.TRANS64.TRYWAIT P2, [R4+URZ+0x30830], R3 ;  /* 0x03083003040075a7 */ /* 0x000062000804017f */
[----:B------:R-:W-:Y:S05]  /*1350*/  @!P0 BRA `(.L_x_12) ;  /* 0x0000000000048947 */ /* 0x000fea0003800000 */
[----:B------:R-:W-:Y:S01]  /*1360*/  BPT.TRAP 0x1 ;  /* 0x000000040000795c */ /* 0x000fe20000300000 */
.L_x_12:
[----:B------:R-:W2:Y:S01]  /*1370*/  S2R R5, SR_TID.X ;  /* 0x0000000000057919 */ /* 0x000ea20000002100 */
[----:B------:R-:W-:-:S05]  /*1380*/  IMAD.U32 R15, RZ, RZ, UR50 ;  /* 0x00000032ff0f7e24 */ /* 0x000fca000f8e00ff */
[----:B------:R-:W-:-:S05]  /*1390*/  LEA R15, R15, UR40, 0xd ;  /* 0x000000280f0f7c11 */ /* 0x000fca000f8e68ff */
[----:B------:R-:W-:-:S05]  /*13a0*/  VIADD R0, R15, 0xc400 ;  /* 0x0000c4000f007836 */ /* 0x000fca0000000000 */
[----:B------:R-:W-:-:S04]  /*13b0*/  SHF.R.U32.HI R0, RZ, 0x4, R0 ;  /* 0x00000004ff007819 */ /* 0x000fc80000011600 */
[----:B------:R-:W-:Y:S02]  /*13c0*/  LOP3.LUT R0, R0, 0x3fff, RZ, 0xc0, !PT ;  /* 0x00003fff00007812 */ /* 0x000fe400078ec0ff */
[----:B--2---:R-:W-:Y:S01]  /*13d0*/  LOP3.LUT P1, RZ, R5, 0x7f, RZ, 0xc0, !PT ;  /* 0x0000007f05ff7812 */ /* 0x004fe2000782c0ff */
[----:B-1----:R-:W-:-:S12]  /*13e0*/  @P2 BRA `(.L_x_13) ;  /* 0x0000000000082947 */ /* 0x002fd80003800000 */
[----:B------:R-:W1:Y:S02]  /*13f0*/  SYNCS.PHASECHK.TRANS64.TRYWAIT P2, [R4+URZ+0x30830], R3 ;  /* 0x03083003040075a7 */ /* 0x000e64000804017f */
[----:B-1----:R-:W-:Y:S05]  /*1400*/  @!P2 BRA `(.L_x_14) ;  /* 0x000000a40074a947 */ /* 0x002fea0003800000 */
.L_x_13:
[----:B------:R-:W-:Y:S05]  /*1410*/  WARPSYNC.ALL ;  /* 0x0000000000007948 */ /* 0x000fea0003800000 */
[----:B------:R-:W-:Y:S01]  /*1420*/  IMAD.MOV.U32 R151, RZ, RZ, RZ ;  /* 0x000000ffff977224 */ /* 0x000fe200078e00ff */
[----:B------:R-:W-:Y:S01]  /*1430*/  LOP3.LUT R18, R0, 0x10000, RZ, 0xfc, !PT ;  /* 0x0001000000127812 */ /* 0x000fe200078efcff */
[----:B------:R-:W-:Y:S01]  /*1440*/  IMAD.MOV.U32 R19, RZ, RZ, 0x40000040 ;  /* 0x40000040ff137424 */ /* 0x000fe200078e00ff */
[----:B------:R-:W-:-:S04]  /*1450*/  UIADD3 UR4, UR40, 0x12400, URZ ;  /* 0x0001240028047890 */ /* 0x000fc8000fffe03f */
[----:B------:R-:W-:Y:S01]  /*1460*/  R2UR UR5, R19 ;  /* 0x00000000130572ca */ /* 0x000fe200000e0000 */
[----:B------:R-:W-:Y:S01]  /*1470*/  WARPGROUP.ARRIVE ;  /* 0x00000000000079c5 */ /* 0x000fe20000000000 */
[----:B------:R-:W-:Y:S01]  /*1480*/  UMOV UR7, 0x40000040 ;  /* 0x4000004000077882 */ /* 0x000fe20000000000 */
[----:B------:R-:W-:Y:S01]  /*1490*/  USHF.R.U32.HI UR4, URZ, 0x4, UR4 ;  /* 0x000000043f047899 */ /* 0x000fe20008011604 */
[C---:B------:R-:W-:Y:S01]  /*14a0*/  R2UR UR13, R18.reuse ;  /* 0x00000000120d72ca */ /* 0x040fe200000e0000 */
[----:B------:R-:W0:Y:S01]  /*14b0*/  LDL R7, [R1+0x10] ;  /* 0x0000100001077983 */ /* 0x000e220000100800 */
[----:B------:R-:W-:Y:S01]  /*14c0*/  UMOV UR9, 0x40000040 ;  /* 0x4000004000097882 */ /* 0x000fe20000000000 */
[----:B------:R-:W-:Y:S01]  /*14d0*/  ULOP3.LUT UR20, UR4, 0x3fff, URZ, 0xc0, !UPT ;  /* 0x00003fff04147892 */ /* 0x000fe2000f8ec03f */
[----:B------:R-:W-:Y:S01]  /*14e0*/  IMAD.U32 R0, RZ, RZ, UR48 ;  /* 0x00000030ff007e24 */ /* 0x000fe2000f8e00ff */
[----:B------:R-:W-:Y:S01]  /*14f0*/  UMOV UR11, 0x40000040 ;  /* 0x40000040000b7882 */ /* 0x000fe20000000000 */
[----:B------:R-:W-:Y:S01]  /*1500*/  R2UR UR4, R18 ;  /* 0x00000000120472ca */ /* 0x000fe200000e0000 */
[----:B------:R-:W-:Y:S01]  /*1510*/  ULOP3.LUT UR20, UR20, 0x10000, URZ, 0xfc, !UPT ;  /* 0x0001000014147892 */ /* 0x000fe2000f8efc3f */
[----:B------:R-:W-:Y:S01]  /*1520*/  P2R R6, PR, RZ, 0x2 ;  /* 0x00000002ff067803 */ /* 0x000fe20000000000 */
[----:B------:R-:W-:Y:S01]  /*1530*/  UMOV UR15, 0x40000040 ;  /* 0x40000040000f7882 */ /* 0x000fe20000000000 */
[----:B------:R-:W-:Y:S01]  /*1540*/  P2R R5, PR, RZ, 0x1 ;  /* 0x00000001ff057803 */ /* 0x000fe20000000000 */
[----:B------:R-:W-:Y:S01]  /*1550*/  UIMAD UR12, UR39, 0x600, UR20 ;  /* 0x00000600270c78a4 */ /* 0x000fe2000f8e0214 */
[--C-:B------:R-:W-:Y:S01]  /*1560*/  IMAD.MOV.U32 R150, RZ, RZ, R151.reuse ;  /* 0x000000ffff967224 */ /* 0x100fe200078e0097 */
[----:B------:R-:W-:Y:S01]  /*1570*/  UIADD3 UR8, UR13, 0x4, URZ ;  /* 0x000000040d087890 */ /* 0x000fe2000fffe03f */
[--C-:B------:R-:W-:Y:S01]  /*1580*/  IMAD.MOV.U32 R149, RZ, RZ, R151.reuse ;  /* 0x000000ffff957224 */ /* 0x100fe200078e0097 */
[----:B------:R-:W-:Y:S01]  /*1590*/  UIADD3 UR10, UR12, 0x4, URZ ;  /* 0x000000040c0a7890 */ /* 0x000fe2000fffe03f */
[--C-:B------:R-:W-:Y:S01]  /*15a0*/  IMAD.MOV.U32 R148, RZ, RZ, R151.reuse ;  /* 0x000000ffff947224 */ /* 0x100fe200078e0097 */
[----:B------:R-:W-:Y:S01]  /*15b0*/  UIADD3 UR14, UR12, 0x6, URZ ;  /* 0x000000060c0e7890 */ /* 0x000fe2000fffe03f */
[--C-:B------:R-:W-:Y:S01]  /*15c0*/  IMAD.MOV.U32 R147, RZ, RZ, R151.reuse ;  /* 0x000000ffff937224 */ /* 0x100fe200078e0097 */
[----:B------:R-:W-:Y:S01]  /*15d0*/  UMOV UR6, UR12 ;  /* 0x0000000c00067c82 */ /* 0x000fe20008000000 */
[----:B------:R-:W-:Y:S01]  /*15e0*/  ULDC UR21, c[0x0][0x988] ;  /* 0x0002620000157ab9 */ /* 0x000fe20000000800 */
[----:B------:R-:W-:Y:S01]  /*15f0*/  HGMMA.64x192x16.F32.BF16 R24, gdesc[UR4], RZ, !UPT, gsb0 ;  /* 0x02e00000041879f0 */ /* 0x000fe2000c0018ff */
[----:B------:R-:W-:Y:S01]  /*1600*/  UIADD3 UR4, UR13, 0x2, URZ ;  /* 0x000000020d047890 */ /* 0x000fe2000fffe03f */
[--C-:B------:R-:W-:Y:S01]  /*1610*/  IMAD.MOV.U32 R146, RZ, RZ, R151.reuse ;  /* 0x000000ffff927224 */ /* 0x100fe200078e0097 */
[----:B------:R-:W-:Y:S01]  /*1620*/  UIADD3 UR6, UR12, 0x2, URZ ;  /* 0x000000020c067890 */ /* 0x000fe2000fffe03f */
[--C-:B------:R-:W-:Y:S01]  /*1630*/  IMAD.MOV.U32 R145, RZ, RZ, R151.reuse ;  /* 0x000000ffff917224 */ /* 0x100fe200078e0097 */
[----:B------:R-:W-:Y:S01]  /*1640*/  UMOV UR5, 0x40000040 ;  /* 0x4000004000057882 */ /* 0x000fe20000000000 */
[----:B------:R-:W-:Y:S01]  /*1650*/  UMOV UR7, 0x40000040 ;  /* 0x4000004000077882 */ /* 0x000fe20000000000 */
[----:B------:R-:W-:Y:S01]  /*1660*/  UISETP.GE.AND UP0, UPT, UR49, 0xc1, UPT ;  /* 0x000000c13100788c */ /* 0x000fe2000bf06270 */
[----:B------:R-:W-:Y:S01]  /*1670*/  MOV R144, R151 ;  /* 0x0000009700907202 */ /* 0x000fe20000000f00 */
[----:B------:R-:W-:-:S02]  /*1680*/  IMAD.MOV.U32 R143, RZ, RZ, R151 ;  /* 0x000000ffff8f7224 */ /* 0x000fc400078e0097 */
[--C-:B------:R-:W-:Y:S02]  /*1690*/  IMAD.MOV.U32 R142, RZ, RZ, R151.reuse ;  /* 0x000000ffff8e7224 */ /* 0x100fe400078e0097 */
[--C-:B------:R-:W-:Y:S02]  /*16a0*/  IMAD.MOV.U32 R141, RZ, RZ, R151.reuse ;  /* 0x000000ffff8d7224 */ /* 0x100fe400078e0097 */
[--C-:B------:R-:W-:Y:S02]  /*16b0*/  IMAD.MOV.U32 R140, RZ, RZ, R151.reuse ;  /* 0x000000ffff8c7224 */ /* 0x100fe400078e0097 */
[--C-:B------:R-:W-:Y:S02]  /*16c0*/  IMAD.MOV.U32 R139, RZ, RZ, R151.reuse ;  /* 0x000000ffff8b7224 */ /* 0x100fe400078e0097 */
[--C-:B------:R-:W-:Y:S02]  /*16d0*/  IMAD.MOV.U32 R138, RZ, RZ, R151.reuse ;  /* 0x000000ffff8a7224 */ /* 0x100fe400078e0097 */
        /* <DEDUP_REMOVED lines=15> */
[----:B------:R-:W-:Y:S01]  /*17d0*/  IMAD.MOV.U32 R122, RZ, RZ, R151 ;  /* 0x000000ffff7a7224 */ /* 0x000fe200078e0097 */
[----:B------:R-:W-:Y:S02]  /*17e0*/  WARPGROUP.DEPBAR.LE gsb0, 0x0 ;  /* 0x00008000000079c5 */ /* 0x000fe40000010000 */
[----:B------:R-:W-:-:S06]  /*17f0*/  WARPGROUP.ARRIVE ;  /* 0x00000000000079c5 */ /* 0x000fcc0000000000 */
[----:B------:R-:W-:Y:S01]  /*1800*/  HGMMA.64x192x16.F32.BF16 R24, gdesc[UR4], R24, gsb0 ;  /* 0x02e00000041879f0 */ /* 0x000fe20008001818 */
[----:B------:R-:W-:-:S03]  /*1810*/  UIADD3 UR6, UR13, 0x6, URZ ;  /* 0x000000060d067890 */ /* 0x000fc6000fffe03f */
[----:B------:R-:W-:-:S04]  /*1820*/  UMOV UR13, 0x40000040 ;  /* 0x40000040000d7882 */ /* 0x000fc80000000000 */
[----:B------:R-:W-:Y:S01]  /*1830*/  UMOV UR12, UR6 ;  /* 0x00000006000c7c82 */ /* 0x000fe20008000000 */
[----:B01----:R-:W-:-:S04]  /*1840*/  VIADD R3, R7, UR49 ;  /* 0x0000003107037c36 */ /* 0x003fc80008000000 */
[----:B------:R-:W-:-:S05]  /*1850*/  IMAD R3, R0, -0xc0, R3 ;  /* 0xffffff4000037824 */ /* 0x000fca00078e0203 */
[C---:B------:R-:W-:Y:S02]  /*1860*/  ISETP.GT.AND P5, PT, R3.reuse, RZ, PT ;  /* 0x000000ff0300720c */ /* 0x040fe40003fa4270 */
[C---:B------:R-:W-:Y:S02]  /*1870*/  ISETP.GT.AND P4, PT, R3.reuse, 0x1, PT ;  /* 0x000000010300780c */ /* 0x040fe40003f84270 */
[C---:B------:R-:W-:Y:S02]  /*1880*/  ISETP.GT.AND P3, PT, R3.reuse, 0x8, PT ;  /* 0x000000080300780c */ /* 0x040fe40003f64270 */
[C---:B------:R-:W-:Y:S02]  /*1890*/  ISETP.GT.AND P2, PT, R3.reuse, 0x9, PT ;  /* 0x000000090300780c */ /* 0x040fe40003f44270 */
[C---:B------:R-:W-:Y:S02]  /*18a0*/  ISETP.GT.AND P6, PT, R3.reuse, 0x10, PT ;  /* 0x000000100300780c */ /* 0x040fe40003fc4270 */
[----:B------:R-:W-:-:S02]  /*18b0*/  ISETP.GT.AND P1, PT, R3, 0x99, PT ;  /* 0x000000990300780c */ /* 0x000fc40003f24270 */
[----:B------:R-:W-:Y:S01]  /*18c0*/  ISETP.GT.AND P0, PT, R3, 0xa0, PT ;  /* 0x000000a00300780c */ /* 0x000fe20003f04270 */
[----:B------:R-:W-:Y:S02]  /*18d0*/  WARPGROUP.DEPBAR.LE gsb0, 0x0 ;  /* 0x00008000000079c5 */ /* 0x000fe40000010000 */
[----:B------:R-:W-:-:S06]  /*18e0*/  WARPGROUP.ARRIVE ;  /* 0x00000000000079c5 */ /* 0x000fcc0000000000 */
[----:B------:R-:W-:Y:S03]  /*18f0*/  HGMMA.64x192x16.F32.BF16 R24, gdesc[UR8], R24, gsb0 ;  /* 0x02e00000081879f0 */ /* 0x000fe60008001818 */
[----:B------:R-:W-:Y:S02]  /*1900*/  WARPGROUP.DEPBAR.LE gsb0, 0x0 ;  /* 0x00008000000079c5 */ /* 0x000fe40000010000 */
[----:B------:R-:W-:-:S15]  /*1910*/  WARPGROUP.ARRIVE ;  /* 0x00000000000079c5 */ /* 0x000fde0000000000 */
[----:B------:R-:W-:Y:S03]  /*1920*/  HGMMA.64x192x16.F32.BF16 R24, gdesc[UR12], R24, gsb0 ;  /* 0x02e000000c1879f0 */ /* 0x000fe60008001818 */
[----:B------:R-:W-:Y:S02]  /*1930*/  WARPGROUP.DEPBAR.LE gsb0, 0x0 ;  /* 0x00008000000079c5 */ /* 0x000fe40000010000 */
[----:B------:R-:W-:Y:S02]  /*1940*/  FSEL R24, R24, -INF , P5 ;  /* 0xff80000018187808 */ /* 0x000fe40002800000 */
[----:B------:R-:W-:Y:S02]  /*1950*/  FSEL R25, R25, -INF , P4 ;  /* 0xff80000019197808 */ /* 0x000fe40002000000 */
[----:B------:R-:W-:Y:S02]  /*1960*/  FSEL R28, R28, -INF , P3 ;  /* 0xff8000001c1c7808 */ /* 0x000fe40001800000 */
[----:B------:R-:W-:-:S02]  /*1970*/  FMNMX.FTZ R7, R24, R25, !PT ;  /* 0x0000001918077209 */ /* 0x000fc40007810000 */
[----:B------:R-:W-:Y:S02]  /*1980*/  FSEL R29, R29, -INF , P2 ;  /* 0xff8000001d1d7808 */ /* 0x000fe40001000000 */
[----:B------:R-:W-:Y:S02]  /*1990*/  FMNMX.FTZ R0, R28, R7, !PT ;  /* 0x000000071c007209 */ /* 0x000fe40007810000 */
[----:B------:R-:W-:Y:S02]  /*19a0*/  FSEL R26, R26, -INF , P5 ;  /* 0xff8000001a1a7808 */ /* 0x000fe40002800000 */
[----:B------:R-:W-:Y:S02]  /*19b0*/  ISETP.GT.AND P5, PT, R3, 0x11, PT ;  /* 0x000000110300780c */ /* 0x000fe40003fa4270 */
[----:B------:R-:W-:Y:S02]  /*19c0*/  FSEL R32, R32, -INF , P6 ;  /* 0xff80000020207808 */ /* 0x000fe40003000000 */
[----:B------:R-:W-:-:S02]  /*19d0*/  FMNMX.FTZ R7, R29, R0, !PT ;  /* 0x000000001d077209 */ /* 0x000fc40007810000 */
[----:B------:R-:W-:Y:S02]  /*19e0*/  FSEL R27, R27, -INF , P4 ;  /* 0xff8000001b1b7808 */ /* 0x000fe40002000000 */
[----:B------:R-:W-:Y:S02]  /*19f0*/  ISETP.GT.AND P4, PT, R3, 0x18, PT ;  /* 0x000000180300780c */ /* 0x000fe40003f84270 */
[----:B------:R-:W-:Y:S02]  /*1a00*/  FSEL R33, R33, -INF , P5 ;  /* 0xff80000021217808 */ /* 0x000fe40002800000 */
[----:B------:R-:W-:Y:S02]  /*1a10*/  FMNMX.FTZ R0, R32, R7, !PT ;  /* 0x0000000720007209 */ /* 0x000fe40007810000 */
[----:B------:R-:W-:Y:S02]  /*1a20*/  FSEL R30, R30, -INF , P3 ;  /* 0xff8000001e1e7808 */ /* 0x000fe40001800000 */
[----:B------:R-:W-:-:S02]  /*1a30*/  ISETP.GT.AND P3, PT, R3, 0x19, PT ;  /* 0x000000190300780c */ /* 0x000fc40003f64270 */
        /* <DEDUP_REMOVED lines=75> */
[----:B------:R-:W-:Y:S02]  /*1ef0*/  FSEL R70, R70, -INF , P3 ;  /* 0xff80000046467808 */ /* 0x000fe40001800000 */
[----:B------:R-:W-:Y:S02]  /*1f00*/  FSEL R71, R71, -INF , P2 ;  /* 0xff80000047477808 */ /* 0x000fe40001000000 */
[----:B------:R-:W-:-:S02]  /*1f10*/  ISETP.GT.AND P4, PT, R3, 0x68, PT ;  /* 0x000000680300780c */ /* 0x000fc40003f84270 */
[C---:B------:R-:W-:Y:S02]  /*1f20*/  ISETP.GT.AND P3, PT, R3.reuse, 0x69, PT ;  /* 0x000000690300780c */ /* 0x040fe40003f64270 */
[----:B------:R-:W-:Y:S02]  /*1f30*/  ISETP.GT.AND P2, PT, R3, 0x70, PT ;  /* 0x000000700300780c */ /* 0x000fe40003f44270 */
[----:B------:R-:W-:Y:S02]  /*1f40*/  FSEL R73, R73, -INF , P5 ;  /* 0xff80000049497808 */ /* 0x000fe40002800000 */
[----:B------:R-:W-:Y:S02]  /*1f50*/  FMNMX.FTZ R0, R72, R7, !PT ;  /* 0x0000000748007209 */ /* 0x000fe40007810000 */
[----:B------:R-:W-:Y:S02]  /*1f60*/  FSEL R76, R76, -INF , P4 ;  /* 0xff8000004c4c7808 */ /* 0x000fe40002000000 */
[----:B------:R-:W-:-:S02]  /*1f70*/  FSEL R77, R77, -INF , P3 ;  /* 0xff8000004d4d7808 */ /* 0x000fc40001800000 */
[----:B------:R-:W-:Y:S02]  /*1f80*/  FSEL R74, R74, -INF , P6 ;  /* 0xff8000004a4a7808 */ /* 0x000fe40003000000 */
[----:B------:R-:W-:Y:S02]  /*1f90*/  FSEL R80, R80, -INF , P2 ;  /* 0xff80000050507808 */ /* 0x000fe40001000000 */
[----:B------:R-:W-:Y:S02]  /*1fa0*/  FSEL R75, R75, -INF , P5 ;  /* 0xff8000004b4b7808 */ /* 0x000fe40002800000 */
[----:B------:R-:W-:Y:S02]  /*1fb0*/  FSEL R78, R78, -INF , P4 ;  /* 0xff8000004e4e7808 */ /* 0x000fe40002000000 */
[----:B------:R-:W-:Y:S02]  /*1fc0*/  FSEL R79, R79, -INF , P3 ;  /* 0xff8000004f4f7808 */ /* 0x000fe40001800000 */
[----:B------:R-:W-:-:S02]  /*1fd0*/  FSEL R82, R82, -INF , P2 ;  /* 0xff80000052527808 */ /* 0x000fc40001000000 */
[C---:B------:R-:W-:Y:S02]  /*1fe0*/  ISETP.GT.AND P6, PT, R3.reuse, 0x71, PT ;  /* 0x000000710300780c */ /* 0x040fe40003fc4270 */
[C---:B------:R-:W-:Y:S02]  /*1ff0*/  ISETP.GT.AND P5, PT, R3.reuse, 0x78, PT ;  /* 0x000000780300780c */ /* 0x040fe40003fa4270 */
[C---:B------:R-:W-:Y:S02]  /*2000*/  ISETP.GT.AND P4, PT, R3.reuse, 0x79, PT ;  /* 0x000000790300780c */ /* 0x040fe40003f84270 */
[C---:B------:R-:W-:Y:S02]  /*2010*/  ISETP.GT.AND P3, PT, R3.reuse, 0x80, PT ;  /* 0x000000800300780c */ /* 0x040fe40003f64270 */
[----:B------:R-:W-:Y:S02]  /*2020*/  ISETP.GT.AND P2, PT, R3, 0x81, PT ;  /* 0x000000810300780c */ /* 0x000fe40003f44270 */
[----:B------:R-:W-:-:S02]  /*2030*/  FMNMX.FTZ R7, R73, R0, !PT ;  /* 0x0000000049077209 */ /* 0x000fc40007810000 */
[----:B------:R-:W-:Y:S02]  /*2040*/  FSEL R101, R101, -INF , P1 ;  /* 0xff80000065657808 */ /* 0x000fe40000800000 */
[----:B------:R-:W-:Y:S02]  /*2050*/  FSEL R81, R81, -INF , P6 ;  /* 0xff80000051517808 */ /* 0x000fe40003000000 */
[----:B------:R-:W-:Y:S02]  /*2060*/  FSEL R84, R84, -INF , P5 ;  /* 0xff80000054547808 */ /* 0x000fe40002800000 */
[----:B------:R-:W-:Y:S02]  /*2070*/  FSEL R85, R85, -INF , P4 ;  /* 0xff80000055557808 */ /* 0x000fe40002000000 */
[----:B------:R-:W-:Y:S02]  /*2080*/  FSEL R88, R88, -INF , P3 ;  /* 0xff80000058587808 */ /* 0x000fe40001800000 */
[----:B------:R-:W-:-:S02]  /*2090*/  FSEL R83, R83, -INF , P6 ;  /* 0xff80000053537808 */ /* 0x000fc40003000000 */
[----:B------:R-:W-:Y:S02]  /*20a0*/  FSEL R89, R89, -INF , P2 ;  /* 0xff80000059597808 */ /* 0x000fe40001000000 */
[----:B------:R-:W-:Y:S02]  /*20b0*/  FSEL R86, R86, -INF , P5 ;  /* 0xff80000056567808 */ /* 0x000fe40002800000 */
[----:B------:R-:W-:Y:S02]  /*20c0*/  FSEL R87, R87, -INF , P4 ;  /* 0xff80000057577808 */ /* 0x000fe40002000000 */
[----:B------:R-:W-:Y:S02]  /*20d0*/  FSEL R90, R90, -INF , P3 ;  /* 0xff8000005a5a7808 */ /* 0x000fe40001800000 */
[----:B------:R-:W-:Y:S02]  /*20e0*/  FSEL R91, R91, -INF , P2 ;  /* 0xff8000005b5b7808 */ /* 0x000fe40001000000 */
[----:B------:R-:W-:-:S02]  /*20f0*/  ISETP.GT.AND P1, PT, R3, 0xa1, PT ;  /* 0x000000a10300780c */ /* 0x000fc40003f24270 */
[----:B------:R-:W-:Y:S02]  /*2100*/  FSEL R104, R104, -INF , P0 ;  /* 0xff80000068687808 */ /* 0x000fe40000000000 */
[----:B------:R-:W-:Y:S02]  /*2110*/  FMNMX.FTZ R0, R76, R7, !PT ;  /* 0x000000074c007209 */ /* 0x000fe40007810000 */
[C---:B------:R-:W-:Y:S02]  /*2120*/  ISETP.GT.AND P6, PT, R3.reuse, 0x88, PT ;  /* 0x000000880300780c */ /* 0x040fe40003fc4270 */
[C---:B------:R-:W-:Y:S02]  /*2130*/  ISETP.GT.AND P5, PT, R3.reuse, 0x89, PT ;  /* 0x000000890300780c */ /* 0x040fe40003fa4270 */
[C---:B------:R-:W-:Y:S02]  /*2140*/  ISETP.GT.AND P4, PT, R3.reuse, 0x90, PT ;  /* 0x000000900300780c */ /* 0x040fe40003f84270 */
[----:B------:R-:W-:-:S02]  /*2150*/  ISETP.GT.AND P3, PT, R3, 0x91, PT ;  /* 0x000000910300780c */ /* 0x000fc40003f64270 */
[C---:B------:R-:W-:Y:S02]  /*2160*/  ISETP.GT.AND P2, PT, R3.reuse, 0x98, PT ;  /* 0x000000980300780c */ /* 0x040fe40003f44270 */
[----:B------:R-:W-:Y:S02]  /*2170*/  ISETP.GT.AND P0, PT, R3, 0xa8, PT ;  /* 0x000000a80300780c */ /* 0x000fe40003f04270 */
[----:B------:R-:W-:Y:S02]  /*2180*/  FSEL R105, R105, -INF , P1 ;  /* 0xff80000069697808 */ /* 0x000fe40000800000 */
[----:B------:R-:W-:Y:S02]  /*2190*/  P2R R12, PR, RZ, 0x2 ;  /* 0x00000002ff0c7803 */ /* 0x000fe40000000000 */
[----:B------:R-:W-:Y:S02]  /*21a0*/  FMNMX.FTZ R7, R77, R0, !PT ;  /* 0x000000004d077209 */ /* 0x000fe40007810000 */
[----:B------:R-:W-:-:S02]  /*21b0*/  FSEL R92, R92, -INF , P6 ;  /* 0xff8000005c5c7808 */ /* 0x000fc40003000000 */
        /* <DEDUP_REMOVED lines=10> */
[----:B------:R-:W-:Y:S02]  /*2260*/  P2R R11, PR, RZ, 0x1 ;  /* 0x00000001ff0b7803 */ /* 0x000fe40000000000 */
[----:B------:R-:W-:-:S02]  /*2270*/  ISETP.GT.AND P1, PT, R3, 0xa0, PT ;  /* 0x000000a00300780c */ /* 0x000fc40003f24270 */
[C---:B------:R-:W-:Y:S02]  /*2280*/  ISETP.GT.AND P2, PT, R3.reuse, 0xa9, PT ;  /* 0x000000a90300780c */ /* 0x040fe40003f44270 */
[C---:B------:R-:W-:Y:S02]  /*2290*/  ISETP.GT.AND P3, PT, R3.reuse, 0xb0, PT ;  /* 0x000000b00300780c */ /* 0x040fe40003f64270 */
[C---:B------:R-:W-:Y:S02]  /*22a0*/  ISETP.GT.AND P4, PT, R3.reuse, 0xb1, PT ;  /* 0x000000b10300780c */ /* 0x040fe40003f84270 */
[C---:B------:R-:W-:Y:S02]  /*22b0*/  ISETP.GT.AND P5, PT, R3.reuse, 0xb8, PT ;  /* 0x000000b80300780c */ /* 0x040fe40003fa4270 */
[C---:B------:R-:W-:Y:S02]  /*22c0*/  ISETP.GT.AND P6, PT, R3.reuse, 0xb9, PT ;  /* 0x000000b90300780c */ /* 0x040fe40003fc4270 */
[----:B------:R-:W-:-:S02]  /*22d0*/  ISETP.GT.AND P0, PT, R3, 0x99, PT ;  /* 0x000000990300780c */ /* 0x000fc40003f04270 */
[----:B------:R-:W-:Y:S02]  /*22e0*/  FMNMX.FTZ R3, R26, R27, !PT ;  /* 0x0000001b1a037209 */ /* 0x000fe40007810000 */
[----:B------:R-:W-:Y:S02]  /*22f0*/  FMNMX.FTZ R0, R80, R7, !PT ;  /* 0x0000000750007209 */ /* 0x000fe40007810000 */
[----:B------:R-:W-:Y:S02]  /*2300*/  FSEL R106, R106, -INF , P1 ;  /* 0xff8000006a6a7808 */ /* 0x000fe40000800000 */
[----:B------:R-:W-:Y:S02]  /*2310*/  ISETP.NE.AND P1, PT, R12, RZ, PT ;  /* 0x000000ff0c00720c */ /* 0x000fe40003f25270 */
[----:B------:R-:W-:Y:S02]  /*2320*/  FMNMX.FTZ R12, R30, R3, !PT ;  /* 0x000000031e0c7209 */ /* 0x000fe40007810000 */
[----:B------:R-:W-:-:S02]  /*2330*/  FMNMX.FTZ R7, R81, R0, !PT ;  /* 0x0000000051077209 */ /* 0x000fc40007810000 */
[----:B------:R-:W-:Y:S02]  /*2340*/  FMNMX.FTZ R3, R31, R12, !PT ;  /* 0x0000000c1f037209 */ /* 0x000fe40007810000 */
[----:B------:R-:W-:Y:S02]  /*2350*/  FMNMX.FTZ R0, R84, R7, !PT ;  /* 0x0000000754007209 */ /* 0x000fe40007810000 */
[----:B------:R-:W-:Y:S02]  /*2360*/  FMNMX.FTZ R12, R34, R3, !PT ;  /* 0x00000003220c7209 */ /* 0x000fe40007810000 */
[----:B------:R-:W-:Y:S02]  /*2370*/  FMNMX.FTZ R7, R85, R0, !PT ;  /* 0x0000000055077209 */ /* 0x000fe40007810000 */
        /* <DEDUP_REMOVED lines=21> */
[----:B------:R-:W-:Y:S02]  /*24d0*/  FSEL R109, R109, -INF , P2 ;  /* 0xff8000006d6d7808 */ /* 0x000fe40001000000 */
[----:B------:R-:W-:Y:S02]  /*24e0*/  FMNMX.FTZ R0, R108, R7, !PT ;  /* 0x000000076c007209 */ /* 0x000fe40007810000 */
[----:B------:R-:W-:Y:S02]  /*24f0*/  FMNMX.FTZ R12, R58, R3, !PT ;  /* 0x000000033a0c7209 */ /* 0x000fe40007810000 */
[----:B------:R-:W-:Y:S02]  /*2500*/  FSEL R112, R112, -INF , P3 ;  /* 0xff80000070707808 */ /* 0x000fe40001800000 */
        /* <DEDUP_REMOVED lines=11> */
[----:B------:R-:W-:Y:S02]  /*25c0*/  FMNMX.FTZ R8, R117, R0, !PT ;  /* 0x0000000075087209 */ /* 0x000fe40007810000 */
[----:B------:R-:W-:-:S02]  /*25d0*/  FMNMX.FTZ R3, R67, R12, !PT ;  /* 0x0000000c43037209 */ /* 0x000fc40007810000 */
[----:B------:R-:W-:Y:S01]  /*25e0*/  P2R R10, PR, RZ, 0x4 ;  /* 0x00000004ff0a7803 */ /* 0x000fe20000000000 */
[----:B------:R-:W0:Y:S01]  /*25f0*/  SHFL.BFLY PT, R7, R8, 0x2, 0x1f ;  /* 0x0c401f0008077f89 */ /* 0x000e2200000e0000 */
[----:B------:R-:W-:Y:S02]  /*2600*/  FMNMX.FTZ R12, R70, R3, !PT ;  /* 0x00000003460c7209 */ /* 0x000fe40007810000 */
[----:B------:R-:W-:Y:S02]  /*2610*/  FSEL R103, R103, -INF , P0 ;  /* 0xff80000067677808 */ /* 0x000fe40000000000 */
[----:B------:R-:W-:Y:S02]  /*2620*/  FMNMX.FTZ R3, R71, R12, !PT ;  /* 0x0000000c47037209 */ /* 0x000fe40007810000 */
[----:B------:R-:W-:Y:S02]  /*2630*/  ISETP.NE.AND P0, PT, R11, RZ, PT ;  /* 0x000000ff0b00720c */ /* 0x000fe40003f05270 */
[----:B------:R-:W-:-:S02]  /*2640*/  FMNMX.FTZ R12, R74, R3, !PT ;  /* 0x000000034a0c7209 */ /* 0x000fc40007810000 */
[----:B------:R-:W-:Y:S02]  /*2650*/  FSEL R107, R107, -INF , P1 ;  /* 0xff8000006b6b7808 */ /* 0x000fe40000800000 */
[----:B------:R-:W-:Y:S02]  /*2660*/  FMNMX.FTZ R3, R75, R12, !PT ;  /* 0x0000000c4b037209 */ /* 0x000fe40007810000 */
[----:B------:R-:W-:Y:S02]  /*2670*/  FSEL R110, R110, -INF , P0 ;  /* 0xff8000006e6e7808 */ /* 0x000fe40000000000 */
[----:B------:R-:W-:Y:S02]  /*2680*/  FMNMX.FTZ R12, R78, R3, !PT ;  /* 0x000000034e0c7209 */ /* 0x000fe40007810000 */
[----:B------:R-:W-:Y:S02]  /*2690*/  FSEL R114, R114, -INF , P3 ;  /* 0xff80000072727808 */ /* 0x000fe40001800000 */
[----:B------:R-:W-:-:S02]  /*26a0*/  FMNMX.FTZ R3, R79, R12, !PT ;  /* 0x0000000c4f037209 */ /* 0x000fc40007810000 */
[----:B------:R-:W-:Y:S02]  /*26b0*/  FSEL R115, R115, -INF , P4 ;  /* 0xff80000073737808 */ /* 0x000fe40002000000 */
[----:B0-----:R-:W-:Y:S02]  /*26c0*/  FMNMX.FTZ R9, R8, R7, !PT ;  /* 0x0000000708097209 */ /* 0x001fe40007810000 */
[----:B------:R-:W-:Y:S02]  /*26d0*/  FMNMX.FTZ R12, R82, R3, !PT ;  /* 0x00000003520c7209 */ /* 0x000fe40007810000 */
[----:B------:R-:W-:Y:S01]  /*26e0*/  FSEL R118, R118, -INF , P5 ;  /* 0xff80000076767808 */ /* 0x000fe20002800000 */
[----:B------:R-:W0:Y:S01]  /*26f0*/  SHFL.BFLY PT, R0, R9, 0x1, 0x1f ;  /* 0x0c201f0009007f89 */ /* 0x000e2200000e0000 */
[----:B------:R-:W-:Y:S02]  /*2700*/  FMNMX.FTZ R3, R83, R12, !PT ;  /* 0x0000000c53037209 */ /* 0x000fe40007810000 */
[----:B------:R-:W-:-:S02]  /*2710*/  FSEL R119, R119, -INF , P6 ;  /* 0xff80000077777808 */ /* 0x000fc40003000000 */
[----:B------:R-:W-:Y:S02]  /*2720*/  FMNMX.FTZ R12, R86, R3, !PT ;  /* 0x00000003560c7209 */ /* 0x000fe40007810000 */
[----:B------:R-:W-:Y:S02]  /*2730*/  ISETP.NE.AND P0, PT, R5, RZ, PT ;  /* 0x000000ff0500720c */ /* 0x000fe40003f05270 */
[----:B------:R-:W-:Y:S02]  /*2740*/  FMNMX.FTZ R3, R87, R12, !PT ;  /* 0x0000000c57037209 */ /* 0x000fe40007810000 */
[----:B------:R-:W-:Y:S02]  /*2750*/  ISETP.NE.AND P1, PT, R6, RZ, PT ;  /* 0x000000ff0600720c */ /* 0x000fe40003f25270 */
[----:B------:R-:W-:-:S04]  /*2760*/  FMNMX.FTZ R12, R90, R3, !PT ;  /* 0x000000035a0c7209 */ /* 0x000fc80007810000 */
[----:B------:R-:W-:-:S04]  /*2770*/  FMNMX.FTZ R3, R91, R12, !PT ;  /* 0x0000000c5b037209 */ /* 0x000fc80007810000 */
[----:B------:R-:W-:Y:S02]  /*2780*/  FMNMX.FTZ R12, R94, R3, !PT ;  /* 0x000000035e0c7209 */ /* 0x000fe40007810000 */
[----:B0-----:R-:W-:Y:S01]  /*2790*/  FMNMX.FTZ R0, R9, R0, !PT ;  /* 0x0000000009007209 */ /* 0x001fe20007810000 */
[----:B------:R-:W-:Y:S01]  /*27a0*/  @!P1 VIADD R4, R4, 0x30840 ;  /* 0x0003084004049836 */ /* 0x000fe20000000000 */
[----:B------:R-:W-:Y:S02]  /*27b0*/  FMNMX.FTZ R3, R95, R12, !PT ;  /* 0x0000000c5f037209 */ /* 0x000fe40007810000 */
[C---:B------:R-:W-:Y:S01]  /*27c0*/  FSETP.NEU.FTZ.AND P2, PT, R0.reuse, -INF , PT ;  /* 0xff8000000000780b */ /* 0x040fe20003f5d000 */
[----:B------:R-:W-:Y:S01]  /*27d0*/  FMUL.FTZ R7, R0, UR21 ;  /* 0x0000001500077c20 */ /* 0x000fe20008410000 */
[----:B------:R-:W-:Y:S02]  /*27e0*/  FMNMX.FTZ R20, R98, R3, !PT ;  /* 0x0000000362147209 */ /* 0x000fe40007810000 */
[----:B------:R-:W-:-:S02]  /*27f0*/  @!P1 PRMT R4, RZ, 0x654, R4 ;  /* 0x00000654ff049816 */ /* 0x000fc40000000004 */
[----:B------:R-:W-:Y:S02]  /*2800*/  FMNMX.FTZ R3, R99, R20, !PT ;  /* 0x0000001463037209 */ /* 0x000fe40007810000 */
[----:B------:R-:W-:Y:S01]  /*2810*/  FSEL R7, R7, RZ, P2 ;  /* 0x000000ff07077208 */ /* 0x000fe20001000000 */
[----:B------:R0:W-:Y:S01]  /*2820*/  @!P1 SYNCS.ARRIVE.TRANS64.RED.A1T0 RZ, [R4+URZ], RZ ;  /* 0x000000ff04ff99a7 */ /* 0x0001e2000810043f */
[----:B------:R-:W-:Y:S02]  /*2830*/  FMNMX.FTZ R20, R102, R3, !PT ;  /* 0x0000000366147209 */ /* 0x000fe40007810000 */
[----:B------:R-:W-:Y:S01]  /*2840*/  ISETP.NE.AND P2, PT, R10, RZ, PT ;  /* 0x000000ff0a00720c */ /* 0x000fe20003f45270 */
[--C-:B------:R-:W-:Y:S01]  /*2850*/  FFMA.FTZ R8, R28, UR21, -R7.reuse ;  /* 0x000000151c087c23 */ /* 0x100fe20008010807 */
[--C-:B------:R-:W-:Y:S01]  /*2860*/  FFMA.FTZ R28, R45, UR21, -R7.reuse ;  /* 0x000000152d1c7c23 */ /* 0x100fe20008010807 */
[----:B------:R-:W-:Y:S01]  /*2870*/  FMNMX.FTZ R3, R103, R20, !PT ;  /* 0x0000001467037209 */ /* 0x000fe20007810000 */
[--C-:B------:R-:W-:Y:S01]  /*2880*/  FFMA.FTZ R45, R52, UR21, -R7.reuse ;  /* 0x00000015342d7c23 */ /* 0x100fe20008010807 */
[--C-:B------:R-:W-:Y:S01]  /*2890*/  FFMA.FTZ R52, R56, UR21, -R7.reuse ;  /* 0x0000001538347c23 */ /* 0x100fe20008010807 */
[--C-:B------:R-:W-:Y:S01]  /*28a0*/  FFMA.FTZ R56, R60, UR21, -R7.reuse ;  /* 0x000000153c387c23 */ /* 0x100fe20008010807 */
[----:B------:R-:W-:Y:S01]  /*28b0*/  FMNMX.FTZ R60, R106, R3, !PT ;  /* 0x000000036a3c7209 */ /* 0x000fe20007810000 */
[--C-:B------:R-:W-:Y:S01]  /*28c0*/  FFMA.FTZ R13, R64, UR21, -R7.reuse ;  /* 0x00000015400d7c23 */ /* 0x100fe20008010807 */
[----:B------:R-:W-:Y:S01]  /*28d0*/  FSEL R111, R111, -INF , P2 ;  /* 0xff8000006f6f7808 */ /* 0x000fe20001000000 */
[--C-:B------:R-:W-:Y:S01]  /*28e0*/  FFMA.FTZ R5, R24, UR21, -R7.reuse ;  /* 0x0000001518057c23 */ /* 0x100fe20008010807 */
[----:B------:R-:W-:Y:S01]  /*28f0*/  FMNMX.FTZ R3, R107, R60, !PT ;  /* 0x0000003c6b037209 */ /* 0x000fe20007810000 */
[--C-:B------:R-:W-:Y:S01]  /*2900*/  FFMA.FTZ R24, R40, UR21, -R7.reuse ;  /* 0x0000001528187c23 */ /* 0x100fe20008010807 */
        /* <DEDUP_REMOVED lines=26> */
[--C-:B------:R-:W-:Y:S01]  /*2ab0*/  FFMA.FTZ R33, R69, UR21, -R7.reuse ;  /* 0x0000001545217c23 */ /* 0x100fe20008010807 */
[----:B------:R-:W1:Y:S01]  /*2ac0*/  SHFL.BFLY PT, R76, R3, 0x2, 0x1f ;  /* 0x0c401f00034c7f89 */ /* 0x000e6200000e0000 */
[--C-:B------:R-:W-:Y:S01]  /*2ad0*/  FFMA.FTZ R36, R72, UR21, -R7.reuse ;  /* 0x0000001548247c23 */ /* 0x100fe20008010807 */
[--C-:B------:R-:W-:Y:S01]  /*2ae0*/  FFMA.FTZ R41, R73, UR21, -R7.reuse ;  /* 0x0000001549297c23 */ /* 0x100fe20008010807 */
[--C-:B------:R-:W-:Y:S01]  /*2af0*/  FFMA.FTZ R49, R77, UR21, -R7.reuse ;  /* 0x000000154d317c23 */ /* 0x100fe20008010807 */
[----:B------:R2:W-:Y:S01]  /*2b00*/  MUFU.EX2 R12, R80 ;  /* 0x00000050000c7308 */ /* 0x0005e20000000800 */
[--C-:B------:R-:W-:Y:S01]  /*2b10*/  FFMA.FTZ R21, R81, UR21, -R7.reuse ;  /* 0x0000001551157c23 */ /* 0x100fe20008010807 */
[--C-:B------:R-:W-:Y:S01]  /*2b20*/  FFMA.FTZ R57, R57, UR21, -R7.reuse ;  /* 0x0000001539397c23 */ /* 0x100fe20008010807 */
[--C-:B------:R-:W-:Y:S01]  /*2b30*/  FFMA.FTZ R61, R61, UR21, -R7.reuse ;  /* 0x000000153d3d7c23 */ /* 0x100fe20008010807 */
[--C-:B------:R-:W-:Y:S01]  /*2b40*/  FFMA.FTZ R68, R93, UR21, -R7.reuse ;  /* 0x000000155d447c23 */ /* 0x100fe20008010807 */
[--C-:B------:R-:W-:Y:S01]  /*2b50*/  FFMA.FTZ R64, R96, UR21, -R7.reuse ;  /* 0x0000001560407c23 */ /* 0x100fe20008010807 */
[--C-:B------:R-:W-:Y:S01]  /*2b60*/  FFMA.FTZ R69, R97, UR21, -R7.reuse ;  /* 0x0000001561457c23 */ /* 0x100fe20008010807 */
[--C-:B------:R-:W-:Y:S01]  /*2b70*/  FFMA.FTZ R72, R100, UR21, -R7.reuse ;  /* 0x0000001564487c23 */ /* 0x100fe20008010807 */
[----:B------:R3:W-:Y:S01]  /*2b80*/  MUFU.EX2 R20, R84 ;  /* 0x0000005400147308 */ /* 0x0007e20000000800 */
[--C-:B------:R-:W-:Y:S01]  /*2b90*/  FFMA.FTZ R73, R101, UR21, -R7.reuse ;  /* 0x0000001565497c23 */ /* 0x100fe20008010807 */
[--C-:B------:R-:W-:Y:S01]  /*2ba0*/  FFMA.FTZ R77, R105, UR21, -R7.reuse ;  /* 0x00000015694d7c23 */ /* 0x100fe20008010807 */
[--C-:B--2---:R-:W-:Y:S01]  /*2bb0*/  FFMA.FTZ R80, R108, UR21, -R7.reuse ;  /* 0x000000156c507c23 */ /* 0x104fe20008010807 */
[--C-:B------:R-:W-:Y:S01]  /*2bc0*/  FFMA.FTZ R81, R109, UR21, -R7.reuse ;  /* 0x000000156d517c23 */ /* 0x100fe20008010807 */
[----:B------:R-:W-:-:S03]  /*2bd0*/  FFMA.FTZ R113, R113, UR21, -R7 ;  /* 0x0000001571717c23 */ /* 0x000fc60008010807 */
[----:B------:R2:W-:Y:S01]  /*2be0*/  MUFU.EX2 R60, R89 ;  /* 0x00000059003c7308 */ /* 0x0005e20000000800 */
[--C-:B---3--:R-:W-:Y:S01]  /*2bf0*/  FFMA.FTZ R84, R112, UR21, -R7.reuse ;  /* 0x0000001570547c23 */ /* 0x108fe20008010807 */
[----:B-1----:R-:W-:Y:S01]  /*2c00*/  FMNMX.FTZ R85, R3, R76, !PT ;  /* 0x0000004c03557209 */ /* 0x002fe20007810000 */
[----:B------:R-:W-:-:S05]  /*2c10*/  FFMA.FTZ R76, R104, UR21, -R7 ;  /* 0x00000015684c7c23 */ /* 0x000fca0008010807 */
[----:B------:R-:W-:Y:S01]  /*2c20*/  MUFU.EX2 R5, R5 ;  /* 0x0000000500057308 */ /* 0x000fe20000000800 */
[----:B------:R-:W1:Y:S01]  /*2c30*/  SHFL.BFLY PT, R88, R85, 0x1, 0x1f ;  /* 0x0c201f0055587f89 */ /* 0x000e6200000e0000 */
[----:B--2---:R-:W-:-:S06]  /*2c40*/  FFMA.FTZ R89, R117, UR21, -R7 ;  /* 0x0000001575597c23 */ /* 0x004fcc0008010807 */
[----:B------:R-:W0:Y:S08]  /*2c50*/  MUFU.EX2 R6, R6 ;  /* 0x0000000600067308 */ /* 0x000e300000000800 */
[----:B------:R-:W2:Y:S08]  /*2c60*/  MUFU.EX2 R8, R8 ;  /* 0x0000000800087308 */ /* 0x000eb00000000800 */
[----:B------:R-:W3:Y:S01]  /*2c70*/  MUFU.EX2 R9, R9 ;  /* 0x0000000900097308 */ /* 0x000ee20000000800 */
[----:B-1----:R-:W-:Y:S01]  /*2c80*/  FMNMX.FTZ R3, R85, R88, !PT ;  /* 0x0000005855037209 */ /* 0x002fe20007810000 */
[----:B------:R-:W-:Y:S01]  /*2c90*/  FFMA.FTZ R88, R116, UR21, -R7 ;  /* 0x0000001574587c23 */ /* 0x000fe20008010807 */
[----:B0-----:R-:W-:-:S02]  /*2ca0*/  F2FP.BF16.F32.PACK_AB R4, R6, R5 ;  /* 0x000000050604723e */ /* 0x001fc400000010ff */
[C---:B------:R-:W-:Y:S01]  /*2cb0*/  FSETP.NEU.FTZ.AND P2, PT, R3.reuse, -INF , PT ;  /* 0xff8000000300780b */ /* 0x040fe20003f5d000 */
[----:B------:R-:W-:Y:S02]  /*2cc0*/  FMUL.FTZ R92, R3, UR21 ;  /* 0x00000015035c7c20 */ /* 0x000fe40008410000 */
[----:B------:R-:W0:Y:S03]  /*2cd0*/  MUFU.EX2 R10, R10 ;  /* 0x0000000a000a7308 */ /* 0x000e260000000800 */
[----:B------:R-:W-:Y:S02]  /*2ce0*/  FSEL R92, R92, RZ, P2 ;  /* 0x000000ff5c5c7208 */ /* 0x000fe40001000000 */
[----:B------:R-:W-:-:S03]  /*2cf0*/  PLOP3.LUT P2, PT, PT, PT, UP0, 0x80, 0x0 ;  /* 0x000000000000781c */ /* 0x000fc60003f4f008 */
[--C-:B------:R-:W-:Y:S01]  /*2d00*/  FFMA.FTZ R7, R26, UR21, -R92.reuse ;  /* 0x000000151a077c23 */ /* 0x100fe2000801085c */
[--C-:B------:R-:W-:Y:S01]  /*2d10*/  FFMA.FTZ R26, R27, UR21, -R92.reuse ;  /* 0x000000151b1a7c23 */ /* 0x100fe2000801085c */
[--C-:B------:R-:W-:Y:S01]  /*2d20*/  FFMA.FTZ R30, R30, UR21, -R92.reuse ;  /* 0x000000151e1e7c23 */ /* 0x100fe2000801085c */
[--C-:B------:R-:W-:Y:S01]  /*2d30*/  FFMA.FTZ R93, R31, UR21, -R92.reuse ;  /* 0x000000151f5d7c23 */ /* 0x100fe2000801085c */
[--C-:B------:R-:W-:Y:S01]  /*2d40*/  FFMA.FTZ R97, R34, UR21, -R92.reuse ;  /* 0x0000001522617c23 */ /* 0x100fe2000801085c */
[----:B------:R-:W1:Y:S01]  /*2d50*/  MUFU.EX2 R11, R11 ;  /* 0x0000000b000b7308 */ /* 0x000e620000000800 */
[--C-:B------:R-:W-:Y:S01]  /*2d60*/  FFMA.FTZ R100, R35, UR21, -R92.reuse ;  /* 0x0000001523647c23 */ /* 0x100fe2000801085c */
[----:B------:R-:W-:Y:S01]  /*2d70*/  FFMA.FTZ R96, R63, UR21, -R92 ;  /* 0x000000153f607c23 */ /* 0x000fe2000801085c */
[----:B------:R-:W-:Y:S01]  /*2d80*/  FADD.FTZ R63, R5, R6 ;  /* 0x00000006053f7221 */ /* 0x000fe20000010000 */
[--C-:B------:R-:W-:Y:S01]  /*2d90*/  FFMA.FTZ R101, R38, UR21, -R92.reuse ;  /* 0x0000001526657c23 */ /* 0x100fe2000801085c */
[--C-:B------:R-:W-:Y:S01]  /*2da0*/  FFMA.FTZ R35, R66, UR21, -R92.reuse ;  /* 0x0000001542237c23 */ /* 0x100fe2000801085c */
[--C-:B------:R-:W-:Y:S01]  /*2db0*/  FFMA.FTZ R31, R46, UR21, -R92.reuse ;  /* 0x000000152e1f7c23 */ /* 0x100fe2000801085c */
[----:B--2---:R-:W-:Y:S01]  /*2dc0*/  FADD.FTZ R66, R8, R63 ;  /* 0x0000003f08427221 */ /* 0x004fe20000010000 */
[----:B------:R-:W-:Y:S01]  /*2dd0*/  MUFU.EX2 R7, R7 ;  /* 0x0000000700077308 */ /* 0x000fe20000000800 */
[--C-:B------:R-:W-:Y:S01]  /*2de0*/  FFMA.FTZ R38, R47, UR21, -R92.reuse ;  /* 0x000000152f267c23 */ /* 0x100fe2000801085c */
[--C-:B------:R-:W-:Y:S01]  /*2df0*/  FFMA.FTZ R46, R67, UR21, -R92.reuse ;  /* 0x00000015432e7c23 */ /* 0x100fe2000801085c */
[--C-:B------:R-:W-:Y:S01]  /*2e00*/  FFMA.FTZ R47, R54, UR21, -R92.reuse ;  /* 0x00000015362f7c23 */ /* 0x100fe2000801085c */
[--C-:B------:R-:W-:Y:S01]  /*2e10*/  FFMA.FTZ R104, R39, UR21, -R92.reuse ;  /* 0x0000001527687c23 */ /* 0x100fe2000801085c */
[----:B------:R-:W-:Y:S01]  /*2e20*/  FFMA.FTZ R54, R71, UR21, -R92 ;  /* 0x0000001547367c23 */ /* 0x000fe2000801085c */
[----:B---3--:R-:W-:Y:S01]  /*2e30*/  FADD.FTZ R71, R9, R66 ;  /* 0x0000004209477221 */ /* 0x008fe20000010000 */
[--C-:B------:R-:W-:Y:S01]  /*2e40*/  FFMA.FTZ R27, R42, UR21, -R92.reuse ;  /* 0x000000152a1b7c23 */ /* 0x100fe2000801085c */
[----:B------:R-:W2:Y:S01]  /*2e50*/  MUFU.EX2 R26, R26 ;  /* 0x0000001a001a7308 */ /* 0x000ea20000000800 */
[--C-:B------:R-:W-:Y:S01]  /*2e60*/  FFMA.FTZ R42, R51, UR21, -R92.reuse ;  /* 0x00000015332a7c23 */ /* 0x100fe2000801085c */
[--C-:B------:R-:W-:Y:S01]  /*2e70*/  FFMA.FTZ R51, R74, UR21, -R92.reuse ;  /* 0x000000154a337c23 */ /* 0x100fe2000801085c */
[----:B0-----:R-:W-:Y:S01]  /*2e80*/  FADD.FTZ R74, R10, R71 ;  /* 0x000000470a4a7221 */ /* 0x001fe20000010000 */
[--C-:B------:R-:W-:Y:S01]  /*2e90*/  FFMA.FTZ R34, R43, UR21, -R92.reuse ;  /* 0x000000152b227c23 */ /* 0x100fe2000801085c */
[--C-:B------:R-:W-:Y:S01]  /*2ea0*/  FFMA.FTZ R39, R50, UR21, -R92.reuse ;  /* 0x0000001532277c23 */ /* 0x100fe2000801085c */
[--C-:B------:R-:W-:Y:S01]  /*2eb0*/  FFMA.FTZ R50, R55, UR21, -R92.reuse ;  /* 0x0000001537327c23 */ /* 0x100fe2000801085c */
[--C-:B------:R-:W-:Y:S01]  /*2ec0*/  FFMA.FTZ R63, R78, UR21, -R92.reuse ;  /* 0x000000154e3f7c23 */ /* 0x100fe2000801085c */
[----:B------:R-:W0:Y:S01]  /*2ed0*/  MUFU.EX2 R30, R30 ;  /* 0x0000001e001e7308 */ /* 0x000e220000000800 */
[--C-:B------:R-:W-:Y:S01]  /*2ee0*/  FFMA.FTZ R55, R58, UR21, -R92.reuse ;  /* 0x000000153a377c23 */ /* 0x100fe2000801085c */
[--C-:B------:R-:W-:Y:S01]  /*2ef0*/  FFMA.FTZ R58, R59, UR21, -R92.reuse ;  /* 0x000000153b3a7c23 */ /* 0x100fe2000801085c */
[--C-:B------:R-:W-:Y:S01]  /*2f00*/  FFMA.FTZ R59, R62, UR21, -R92.reuse ;  /* 0x000000153e3b7c23 */ /* 0x100fe2000801085c */
[--C-:B------:R-:W-:Y:S01]  /*2f10*/  FFMA.FTZ R62, R75, UR21, -R92.reuse ;  /* 0x000000154b3e7c23 */ /* 0x100fe2000801085c */
[----:B------:R-:W-:Y:S01]  /*2f20*/  F2FP.BF16.F32.PACK_AB R6, R9, R8 ;  /* 0x000000080906723e */ /* 0x000fe200000010ff */
[----:B------:R-:W-:Y:S01]  /*2f30*/  FFMA.FTZ R43, R70, UR21, -R92 ;  /* 0x00000015462b7c23 */ /* 0x000fe2000801085c */
[----:B-1----:R-:W-:Y:S01]  /*2f40*/  F2FP.BF16.F32.PACK_AB R8, R11, R10 ;  /* 0x0000000a0b08723e */ /* 0x002fe200000010ff */
[----:B------:R-:W1:Y:S01]  /*2f50*/  MUFU.EX2 R93, R93 ;  /* 0x0000005d005d7308 */ /* 0x000e620000000800 */
[----:B--2---:R-:W-:Y:S01]  /*2f60*/  FADD.FTZ R67, R7, R26 ;  /* 0x0000001a07437221 */ /* 0x004fe20000010000 */
[--C-:B------:R-:W-:Y:S01]  /*2f70*/  FFMA.FTZ R70, R79, UR21, -R92.reuse ;  /* 0x000000154f467c23 */ /* 0x100fe2000801085c */
[--C-:B------:R-:W-:Y:S01]  /*2f80*/  FFMA.FTZ R71, R86, UR21, -R92.reuse ;  /* 0x0000001556477c23 */ /* 0x100fe2000801085c */
[--C-:B------:R-:W-:Y:S01]  /*2f90*/  FFMA.FTZ R79, R94, UR21, -R92.reuse ;  /* 0x000000155e4f7c23 */ /* 0x100fe2000801085c */
[--C-:B------:R-:W-:Y:S01]  /*2fa0*/  FFMA.FTZ R98, R98, UR21, -R92.reuse ;  /* 0x0000001562627c23 */ /* 0x100fe2000801085c */
[--C-:B------:R-:W-:Y:S01]  /*2fb0*/  FFMA.FTZ R99, R99, UR21, -R92.reuse ;  /* 0x0000001563637c23 */ /* 0x100fe2000801085c */
[----:B------:R-:W-:Y:S01]  /*2fc0*/  FFMA.FTZ R102, R102, UR21, -R92 ;  /* 0x0000001566667c23 */ /* 0x000fe2000801085c */
[----:B------:R-:W2:Y:S01]  /*2fd0*/  MUFU.EX2 R97, R97 ;  /* 0x0000006100617308 */ /* 0x000ea20000000800 */
[----:B0-----:R-:W-:Y:S01]  /*2fe0*/  FADD.FTZ R66, R30, R67 ;  /* 0x000000431e427221 */ /* 0x001fe20000010000 */
[----:B------:R-:W-:Y:S01]  /*2ff0*/  FADD.FTZ R67, R11, R74 ;  /* 0x0000004a0b437221 */ /* 0x000fe20000010000 */
[--C-:B------:R-:W-:Y:S01]  /*3000*/  FFMA.FTZ R103, R103, UR21, -R92.reuse ;  /* 0x0000001567677c23 */ /* 0x100fe2000801085c */
[--C-:B------:R-:W-:Y:S01]  /*3010*/  FFMA.FTZ R106, R106, UR21, -R92.reuse ;  /* 0x000000156a6a7c23 */ /* 0x100fe2000801085c */
[--C-:B------:R-:W-:Y:S01]  /*3020*/  FFMA.FTZ R107, R107, UR21, -R92.reuse ;  /* 0x000000156b6b7c23 */ /* 0x100fe2000801085c */
[--C-:B------:R-:W-:Y:S01]  /*3030*/  FFMA.FTZ R110, R110, UR21, -R92.reuse ;  /* 0x000000156e6e7c23 */ /* 0x100fe2000801085c */
[----:B------:R-:W-:Y:S01]  /*3040*/  FFMA.FTZ R111, R111, UR21, -R92 ;  /* 0x000000156f6f7c23 */ /* 0x000fe2000801085c */
[----:B------:R-:W0:Y:S01]  /*3050*/  MUFU.EX2 R120, R120 ;  /* 0x0000007800787308 */ /* 0x000e220000000800 */
[----:B-1----:R-:W-:Y:S01]  /*3060*/  FADD.FTZ R66, R93, R66 ;  /* 0x000000425d427221 */ /* 0x002fe20000010000 */
[--C-:B------:R-:W-:Y:S01]  /*3070*/  FFMA.FTZ R114, R114, UR21, -R92.reuse ;  /* 0x0000001572727c23 */ /* 0x100fe2000801085c */
[--C-:B------:R-:W-:Y:S01]  /*3080*/  FFMA.FTZ R115, R115, UR21, -R92.reuse ;  /* 0x0000001573737c23 */ /* 0x100fe2000801085c */
[----:B------:R-:W-:-:S04]  /*3090*/  FFMA.FTZ R118, R118, UR21, -R92 ;  /* 0x0000001576767c23 */ /* 0x000fc8000801085c */
[----:B------:R-:W1:Y:S01]  /*30a0*/  MUFU.EX2 R100, R100 ;  /* 0x0000006400647308 */ /* 0x000e620000000800 */
[----:B--2---:R-:W-:Y:S01]  /*30b0*/  FADD.FTZ R5, R97, R66 ;  /* 0x0000004261057221 */ /* 0x004fe20000010000 */
[--C-:B------:R-:W-:Y:S01]  /*30c0*/  FFMA.FTZ R66, R82, UR21, -R92.reuse ;  /* 0x0000001552427c23 */ /* 0x100fe2000801085c */
[----:B------:R-:W-:-:S05]  /*30d0*/  FFMA.FTZ R82, R95, UR21, -R92 ;  /* 0x000000155f527c23 */ /* 0x000fca000801085c */
[----:B------:R-:W2:Y:S01]  /*30e0*/  MUFU.EX2 R121, R121 ;  /* 0x0000007900797308 */ /* 0x000ea20000000800 */
[----:B0-----:R-:W-:Y:S01]  /*30f0*/  FADD.FTZ R78, R120, R67 ;  /* 0x00000043784e7221 */ /* 0x001fe20000010000 */
[----:B------:R-:W-:-:S06]  /*3100*/  FFMA.FTZ R67, R83, UR21, -R92 ;  /* 0x0000001553437c23 */ /* 0x000fcc000801085c */
[----:B------:R-:W0:Y:S01]  /*3110*/  MUFU.EX2 R101, R101 ;  /* 0x0000006500657308 */ /* 0x000e220000000800 */
[----:B-1----:R-:W-:Y:S01]  /*3120*/  FADD.FTZ R74, R100, R5 ;  /* 0x00000005644a7221 */ /* 0x002fe20000010000 */
[----:B------:R-:W-:Y:S02]  /*3130*/  F2FP.BF16.F32.PACK_AB R5, R26, R7 ;  /* 0x000000071a05723e */ /* 0x000fe400000010ff */
[----:B------:R-:W-:Y:S02]  /*3140*/  F2FP.BF16.F32.PACK_AB R7, R93, R30 ;  /* 0x0000001e5d07723e */ /* 0x000fe400000010ff */
[----:B------:R-:W-:Y:S02]  /*3150*/  F2FP.BF16.F32.PACK_AB R9, R100, R97 ;  /* 0x000000616409723e */ /* 0x000fe400000010ff */
[----:B------:R-:W1:Y:S01]  /*3160*/  MUFU.EX2 R24, R24 ;  /* 0x0000001800187308 */ /* 0x000e620000000800 */
[C---:B--2---:R-:W-:Y:S01]  /*3170*/  FADD.FTZ R75, R121.reuse, R78 ;  /* 0x0000004e794b7221 */ /* 0x044fe20000010000 */
[----:B------:R-:W-:Y:S01]  /*3180*/  F2FP.BF16.F32.PACK_AB R10, R121, R120 ;  /* 0x00000078790a723e */ /* 0x000fe200000010ff */
[----:B------:R2:W-:Y:S01]  /*3190*/  STSM.16.M88.4 [R2+0x1e800], R4 ;  /* 0x01e8000402007844 */ /* 0x0005e20000000200 */
[----:B------:R-:W-:Y:S01]  /*31a0*/  FFMA.FTZ R78, R91, UR21, -R92 ;  /* 0x000000155b4e7c23 */ /* 0x000fe2000801085c */
[----:B------:R-:W-:-:S02]  /*31b0*/  IMAD.MOV.U32 R121, RZ, RZ, R151 ;  /* 0x000000ffff797224 */ /* 0x000fc400078e0097 */
[----:B------:R-:W-:Y:S01]  /*31c0*/  IMAD.MOV.U32 R120, RZ, RZ, R151 ;  /* 0x000000ffff787224 */ /* 0x000fe200078e0097 */
[----:B------:R-:W3:Y:S01]  /*31d0*/  MUFU.EX2 R104, R104 ;  /* 0x0000006800687308 */ /* 0x000ee20000000800 */
[----:B0-----:R-:W-:Y:S01]  /*31e0*/  FADD.FTZ R11, R101, R74 ;  /* 0x0000004a650b7221 */ /* 0x001fe20000010000 */
[----:B------:R-:W-:-:S06]  /*31f0*/  FFMA.FTZ R74, R87, UR21, -R92 ;  /* 0x00000015574a7c23 */ /* 0x000fcc000801085c */
[----:B------:R-:W0:Y:S01]  /*3200*/  MUFU.EX2 R23, R23 ;  /* 0x0000001700177308 */ /* 0x000e220000000800 */
[----:B-1----:R-:W-:Y:S01]  /*3210*/  FADD.FTZ R30, R24, R75 ;  /* 0x0000004b181e7221 */ /* 0x002fe20000010000 */
[--C-:B------:R-:W-:Y:S01]  /*3220*/  FFMA.FTZ R75, R90, UR21, -R92.reuse ;  /* 0x000000155a4b7c23 */ /* 0x100fe2000801085c */
[----:B------:R-:W-:-:S05]  /*3230*/  FFMA.FTZ R92, R119, UR21, -R92 ;  /* 0x00000015775c7c23 */ /* 0x000fca000801085c */
[----:B------:R-:W1:Y:S01]  /*3240*/  MUFU.EX2 R27, R27 ;  /* 0x0000001b001b7308 */ /* 0x000e620000000800 */
[C---:B---3--:R-:W-:Y:S01]  /*3250*/  FADD.FTZ R26, R104.reuse, R11 ;  /* 0x0000000b681a7221 */ /* 0x048fe20000010000 */
[----:B------:R-:W-:-:S05]  /*3260*/  F2FP.BF16.F32.PACK_AB R11, R104, R101 ;  /* 0x00000065680b723e */ /* 0x000fca00000010ff */
[----:B------:R3:W-:Y:S01]  /*3270*/  STSM.16.M88.4 [R22], R8 ;  /* 0x0000000816007844 */ /* 0x0007e20000000200 */
[----:B------:R-:W4:Y:S01]  /*3280*/  MUFU.EX2 R25, R25 ;  /* 0x0000001900197308 */ /* 0x000f220000000800 */
[C---:B0-----:R-:W-:Y:S01]  /*3290*/  FADD.FTZ R30, R23.reuse, R30 ;  /* 0x0000001e171e7221 */ /* 0x041fe20000010000 */
[----:B------:R-:W-:-:S06]  /*32a0*/  F2FP.BF16.F32.PACK_AB R24, R23, R24 ;  /* 0x000000181718723e */ /* 0x000fcc00000010ff */
[----:B------:R-:W0:Y:S01]  /*32b0*/  MUFU.EX2 R34, R34 ;  /* 0x0000002200227308 */ /* 0x000e220000000800 */
[----:B-1----:R-:W-:-:S07]  /*32c0*/  FADD.FTZ R83, R27, R26 ;  /* 0x0000001a1b537221 */ /* 0x002fce0000010000 */
[----:B------:R-:W1:Y:S01]  /*32d0*/  MUFU.EX2 R28, R28 ;  /* 0x0000001c001c7308 */ /* 0x000e620000000800 */
[----:B----4-:R-:W-:-:S07]  /*32e0*/  FADD.FTZ R87, R25, R30 ;  /* 0x0000001e19577221 */ /* 0x010fce0000010000 */
[----:B------:R-:W4:Y:S01]  /*32f0*/  MUFU.EX2 R31, R31 ;  /* 0x0000001f001f7308 */ /* 0x000f220000000800 */
[----:B0-----:R-:W-:-:S07]  /*3300*/  FADD.FTZ R26, R34, R83 ;  /* 0x00000053221a7221 */ /* 0x001fce0000010000 */
        /* <DEDUP_REMOVED lines=25> */
[C---:B-1----:R-:W-:Y:S01]  /*34a0*/  FADD.FTZ R87, R57.reuse, R30 ;  /* 0x0000001e39577221 */ /* 0x042fe20000010000 */
[----:B--2---:R-:W-:-:S06]  /*34b0*/  F2FP.BF16.F32.PACK_AB R4, R57, R52 ;  /* 0x000000343904723e */ /* 0x004fcc00000010ff */
[----:B------:R-:W1:Y:S01]  /*34c0*/  MUFU.EX2 R58, R58 ;  /* 0x0000003a003a7308 */ /* 0x000e620000000800 */
[----:B----4-:R-:W-:-:S07]  /*34d0*/  FADD.FTZ R83, R55, R26 ;  /* 0x0000001a37537221 */ /* 0x010fce0000010000 */
[----:B------:R-:W2:Y:S01]  /*34e0*/  MUFU.EX2 R61, R61 ;  /* 0x0000003d003d7308 */ /* 0x000ea20000000800 */
[----:B0-----:R-:W-:-:S07]  /*34f0*/  FADD.FTZ R30, R56, R87 ;  /* 0x00000057381e7221 */ /* 0x001fce0000010000 */
[----:B------:R-:W0:Y:S01]  /*3500*/  MUFU.EX2 R59, R59 ;  /* 0x0000003b003b7308 */ /* 0x000e220000000800 */
[----:B-1----:R-:W-:-:S07]  /*3510*/  FADD.FTZ R26, R58, R83 ;  /* 0x000000533a1a7221 */ /* 0x002fce0000010000 */
[----:B------:R-:W1:Y:S01]  /*3520*/  MUFU.EX2 R13, R13 ;  /* 0x0000000d000d7308 */ /* 0x000e620000000800 */
[C---:B--2---:R-:W-:Y:S01]  /*3530*/  FADD.FTZ R30, R61.reuse, R30 ;  /* 0x0000001e3d1e7221 */ /* 0x044fe20000010000 */
[----:B------:R-:W-:-:S06]  /*3540*/  F2FP.BF16.F32.PACK_AB R6, R61, R56 ;  /* 0x000000383d06723e */ /* 0x000fcc00000010ff */
[----:B------:R-:W2:Y:S01]  /*3550*/  MUFU.EX2 R96, R96 ;  /* 0x0000006000607308 */ /* 0x000ea20000000800 */
[----:B0-----:R-:W-:Y:S01]  /*3560*/  FADD.FTZ R23, R59, R26 ;  /* 0x0000001a3b177221 */ /* 0x001fe20000010000 */
[----:B------:R-:W-:Y:S02]  /*3570*/  F2FP.BF16.F32.PACK_AB R26, R28, R25 ;  /* 0x000000191c1a723e */ /* 0x000fe400000010ff */
[----:B------:R-:W-:Y:S02]  /*3580*/  F2FP.BF16.F32.PACK_AB R28, R44, R29 ;  /* 0x0000001d2c1c723e */ /* 0x000fe400000010ff */
[----:B------:R-:W-:Y:S02]  /*3590*/  F2FP.BF16.F32.PACK_AB R25, R34, R27 ;  /* 0x0000001b2219723e */ /* 0x000fe400000010ff */
[----:B------:R-:W0:Y:S01]  /*35a0*/  MUFU.EX2 R14, R14 ;  /* 0x0000000e000e7308 */ /* 0x000e220000000800 */
[----:B-1----:R-:W-:Y:S01]  /*35b0*/  FADD.FTZ R83, R13, R30 ;  /* 0x0000001e0d537221 */ /* 0x002fe20000010000 */
[----:B------:R-:W-:-:S02]  /*35c0*/  F2FP.BF16.F32.PACK_AB R27, R38, R31 ;  /* 0x0000001f261b723e */ /* 0x000fc400000010ff */
[----:B------:R-:W-:Y:S02]  /*35d0*/  F2FP.BF16.F32.PACK_AB R30, R48, R45 ;  /* 0x0000002d301e723e */ /* 0x000fe400000010ff */
[----:B------:R-:W-:Y:S01]  /*35e0*/  F2FP.BF16.F32.PACK_AB R29, R42, R39 ;  /* 0x000000272a1d723e */ /* 0x000fe200000010ff */
[----:B------:R1:W-:Y:S01]  /*35f0*/  STSM.16.M88.4 [R17], R24 ;  /* 0x0000001811007844 */ /* 0x0003e20000000200 */
[----:B------:R-:W4:Y:S01]  /*3600*/  MUFU.EX2 R35, R35 ;  /* 0x0000002300237308 */ /* 0x000f220000000800 */
[----:B--2---:R-:W-:Y:S01]  /*3610*/  FADD.FTZ R44, R96, R23 ;  /* 0x00000017602c7221 */ /* 0x004fe20000010000 */
[----:B------:R-:W-:-:S05]  /*3620*/  F2FP.BF16.F32.PACK_AB R31, R50, R47 ;  /* 0x0000002f321f723e */ /* 0x000fca00000010ff */
[----:B------:R-:W-:Y:S01]  /*3630*/  STSM.16.M88.4 [R16], R28 ;  /* 0x0000001c10007844 */ /* 0x000fe20000000200 */
[----:B------:R-:W3:Y:S01]  /*3640*/  MUFU.EX2 R32, R32 ;  /* 0x0000002000207308 */ /* 0x000ee20000000800 */
[----:B0-----:R-:W-:-:S07]  /*3650*/  FADD.FTZ R83, R14, R83 ;  /* 0x000000530e537221 */ /* 0x001fce0000010000 */
[----:B------:R-:W0:Y:S01]  /*3660*/  MUFU.EX2 R46, R46 ;  /* 0x0000002e002e7308 */ /* 0x000e220000000800 */
[----:B----4-:R-:W-:-:S07]  /*3670*/  FADD.FTZ R5, R35, R44 ;  /* 0x0000002c23057221 */ /* 0x010fce0000010000 */
[----:B------:R-:W2:Y:S01]  /*3680*/  MUFU.EX2 R33, R33 ;  /* 0x0000002100217308 */ /* 0x000ea20000000800 */
[----:B---3--:R-:W-:-:S07]  /*3690*/  FADD.FTZ R10, R32, R83 ;  /* 0x00000053200a7221 */ /* 0x008fce0000010000 */
[----:B------:R-:W3:Y:S01]  /*36a0*/  MUFU.EX2 R43, R43 ;  /* 0x0000002b002b7308 */ /* 0x000ee20000000800 */
[----:B0-----:R-:W-:-:S07]  /*36b0*/  FADD.FTZ R8, R46, R5 ;  /* 0x000000052e087221 */ /* 0x001fce0000010000 */
[----:B------:R-:W0:Y:S01]  /*36c0*/  MUFU.EX2 R36, R36 ;  /* 0x0000002400247308 */ /* 0x000e220000000800 */
[----:B--2---:R-:W-:-:S07]  /*36d0*/  FADD.FTZ R7, R33, R10 ;  /* 0x0000000a21077221 */ /* 0x004fce0000010000 */
[----:B------:R-:W2:Y:S01]  /*36e0*/  MUFU.EX2 R54, R54 ;  /* 0x0000003600367308 */ /* 0x000ea20000000800 */
[----:B---3--:R-:W-:-:S07]  /*36f0*/  FADD.FTZ R5, R43, R8 ;  /* 0x000000082b057221 */ /* 0x008fce0000010000 */
[----:B------:R-:W3:Y:S01]  /*3700*/  MUFU.EX2 R41, R41 ;  /* 0x0000002900297308 */ /* 0x000ee20000000800 */
[----:B0-----:R-:W-:Y:S01]  /*3710*/  FADD.FTZ R10, R36, R7 ;  /* 0x00000007240a7221 */ /* 0x001fe20000010000 */
[----:B------:R-:W-:-:S06]  /*3720*/  F2FP.BF16.F32.PACK_AB R7, R96, R59 ;  /* 0x0000003b6007723e */ /* 0x000fcc00000010ff */
[----:B------:R-:W0:Y:S01]  /*3730*/  MUFU.EX2 R51, R51 ;  /* 0x0000003300337308 */ /* 0x000e220000000800 */
[----:B--2---:R-:W-:-:S07]  /*3740*/  FADD.FTZ R8, R54, R5 ;  /* 0x0000000536087221 */ /* 0x004fce0000010000 */
[----:B------:R-:W2:Y:S01]  /*3750*/  MUFU.EX2 R40, R40 ;  /* 0x0000002800287308 */ /* 0x000ea20000000800 */
[C---:B---3--:R-:W-:Y:S01]  /*3760*/  FADD.FTZ R5, R41.reuse, R10 ;  /* 0x0000000a29057221 */ /* 0x048fe20000010000 */
[----:B-1----:R-:W-:-:S06]  /*3770*/  F2FP.BF16.F32.PACK_AB R24, R41, R36 ;  /* 0x000000242918723e */ /* 0x002fcc00000010ff */
[----:B------:R-:W1:Y:S01]  /*3780*/  MUFU.EX2 R62, R62 ;  /* 0x0000003e003e7308 */ /* 0x000e620000000800 */
[----:B0-----:R-:W-:-:S07]  /*3790*/  FADD.FTZ R9, R51, R8 ;  /* 0x0000000833097221 */ /* 0x001fce0000010000 */
[----:B------:R-:W0:Y:S01]  /*37a0*/  MUFU.EX2 R49, R49 ;  /* 0x0000003100317308 */ /* 0x000e220000000800 */
[----:B--2---:R-:W-:Y:S01]  /*37b0*/  FADD.FTZ R10, R40, R5 ;  /* 0x00000005280a7221 */ /* 0x004fe20000010000 */
[----:B------:R-:W-:-:S05]  /*37c0*/  F2FP.BF16.F32.PACK_AB R5, R58, R55 ;  /* 0x000000373a05723e */ /* 0x000fca00000010ff */
[----:B------:R2:W-:Y:S01]  /*37d0*/  STSM.16.M88.4 [R2+0x24800], R4 ;  /* 0x0248000402007844 */ /* 0x0005e20000000200 */
[----:B------:R-:W3:Y:S01]  /*37e0*/  MUFU.EX2 R63, R63 ;  /* 0x0000003f003f7308 */ /* 0x000ee20000000800 */
[C---:B-1----:R-:W-:Y:S01]  /*37f0*/  FADD.FTZ R8, R62.reuse, R9 ;  /* 0x000000093e087221 */ /* 0x042fe20000010000 */
[----:B------:R-:W-:-:S06]  /*3800*/  F2FP.BF16.F32.PACK_AB R25, R62, R51 ;  /* 0x000000333e19723e */ /* 0x000fcc00000010ff */
[----:B------:R-:W1:Y:S01]  /*3810*/  MUFU.EX2 R70, R70 ;  /* 0x0000004600467308 */ /* 0x000e620000000800 */
[----:B0-----:R-:W-:Y:S01]  /*3820*/  FADD.FTZ R11, R49, R10 ;  /* 0x0000000a310b7221 */ /* 0x001fe20000010000 */
[----:B------:R-:W-:Y:S02]  /*3830*/  F2FP.BF16.F32.PACK_AB R10, R33, R32 ;  /* 0x00000020210a723e */ /* 0x000fe400000010ff */
[----:B------:R-:W-:-:S04]  /*3840*/  F2FP.BF16.F32.PACK_AB R26, R49, R40 ;  /* 0x00000028311a723e */ /* 0x000fc800000010ff */
[----:B------:R-:W0:Y:S01]  /*3850*/  MUFU.EX2 R21, R21 ;  /* 0x0000001500157308 */ /* 0x000e220000000800 */
[----:B---3--:R-:W-:Y:S01]  /*3860*/  FADD.FTZ R9, R63, R8 ;  /* 0x000000083f097221 */ /* 0x008fe20000010000 */
[----:B------:R-:W-:-:S06]  /*3870*/  FADD.FTZ R8, R12, R11 ;  /* 0x0000000b0c087221 */ /* 0x000fcc0000010000 */
[----:B------:R-:W3:Y:S01]  /*3880*/  MUFU.EX2 R66, R66 ;  /* 0x0000004200427308 */ /* 0x000ee20000000800 */
[C---:B-1----:R-:W-:Y:S01]  /*3890*/  FADD.FTZ R9, R70.reuse, R9 ;  /* 0x0000000946097221 */ /* 0x042fe20000010000 */
[----:B------:R-:W-:-:S06]  /*38a0*/  F2FP.BF16.F32.PACK_AB R27, R70, R63 ;  /* 0x0000003f461b723e */ /* 0x000fcc00000010ff */
[----:B------:R-:W1:Y:S01]  /*38b0*/  MUFU.EX2 R67, R67 ;  /* 0x0000004300437308 */ /* 0x000e620000000800 */
[----:B0-----:R-:W-:Y:S01]  /*38c0*/  FADD.FTZ R11, R21, R8 ;  /* 0x00000008150b7221 */ /* 0x001fe20000010000 */
[----:B------:R-:W-:-:S03]  /*38d0*/  F2FP.BF16.F32.PACK_AB R8, R14, R13 ;  /* 0x0000000d0e08723e */ /* 0x000fc600000010ff */
[----:B------:R-:W-:Y:S01]  /*38e0*/  FADD.FTZ R34, R20, R11 ;  /* 0x0000000b14227221 */ /* 0x000fe20000010000 */
[----:B------:R-:W-:Y:S02]  /*38f0*/  F2FP.BF16.F32.PACK_AB R11, R54, R43 ;  /* 0x0000002b360b723e */ /* 0x000fe400000010ff */
[----:B------:R-:W0:Y:S01]  /*3900*/  MUFU.EX2 R37, R37 ;  /* 0x0000002500257308 */ /* 0x000e220000000800 */
[----:B---3--:R-:W-:Y:S01]  /*3910*/  FADD.FTZ R14, R66, R9 ;  /* 0x00000009420e7221 */ /* 0x008fe20000010000 */
[----:B------:R-:W-:-:S05]  /*3920*/  F2FP.BF16.F32.PACK_AB R9, R46, R35 ;  /* 0x000000232e09723e */ /* 0x000fca00000010ff */
[----:B------:R3:W-:Y:S01]  /*3930*/  STSM.16.M88.4 [R153], R8 ;  /* 0x0000000899007844 */ /* 0x0007e20000000200 */
[----:B------:R-:W2:Y:S01]  /*3940*/  MUFU.EX2 R71, R71 ;  /* 0x0000004700477308 */ /* 0x000ea20000000800 */
[----:B-1----:R-:W-:Y:S02]  /*3950*/  FADD.FTZ R14, R67, R14 ;  /* 0x0000000e430e7221 */ /* 0x002fe40000010000 */
[----:B------:R-:W-:Y:S05]  /*3960*/  STSM.16.M88.4 [R17+0x6000], R24 ;  /* 0x0060001811007844 */ /* 0x000fea0000000200 */
[----:B------:R-:W1:Y:S01]  /*3970*/  MUFU.EX2 R53, R53 ;  /* 0x0000003500357308 */ /* 0x000e620000000800 */
[----:B0-----:R-:W-:-:S07]  /*3980*/  FADD.FTZ R34, R37, R34 ;  /* 0x0000002225227221 */ /* 0x001fce0000010000 */
[----:B------:R-:W0:Y:S01]  /*3990*/  MUFU.EX2 R74, R74 ;  /* 0x0000004a004a7308 */ /* 0x000e220000000800 */
[----:B--2---:R-:W-:-:S07]  /*39a0*/  FADD.FTZ R5, R71, R14 ;  /* 0x0000000e47057221 */ /* 0x004fce0000010000 */
[----:B------:R-:W2:Y:S01]  /*39b0*/  MUFU.EX2 R75, R75 ;  /* 0x0000004b004b7308 */ /* 0x000ea20000000800 */
[----:B-1----:R-:W-:-:S04]  /*39c0*/  FADD.FTZ R7, R53, R34 ;  /* 0x0000002235077221 */ /* 0x002fc80000010000 */
[C---:B------:R-:W-:Y:S01]  /*39d0*/  FADD.FTZ R6, R60.reuse, R7 ;  /* 0x000000073c067221 */ /* 0x040fe20000010000 */
[----:B------:R-:W-:Y:S02]  /*39e0*/  F2FP.BF16.F32.PACK_AB R60, R60, R53 ;  /* 0x000000353c3c723e */ /* 0x000fe400000010ff */
[----:B------:R-:W1:Y:S01]  /*39f0*/  MUFU.EX2 R65, R65 ;  /* 0x0000004100417308 */ /* 0x000e620000000800 */
[----:B0-----:R-:W-:-:S07]  /*3a00*/  FADD.FTZ R4, R74, R5 ;  /* 0x000000054a047221 */ /* 0x001fce0000010000 */
[----:B------:R-:W0:Y:S01]  /*3a10*/  MUFU.EX2 R78, R78 ;  /* 0x0000004e004e7308 */ /* 0x000e220000000800 */
[----:B--2---:R-:W-:-:S07]  /*3a20*/  FADD.FTZ R5, R75, R4 ;  /* 0x000000044b057221 */ /* 0x004fce0000010000 */
[----:B------:R-:W2:Y:S01]  /*3a30*/  MUFU.EX2 R68, R68 ;  /* 0x0000004400447308 */ /* 0x000ea20000000800 */
[----:B-1----:R-:W-:Y:S01]  /*3a40*/  FADD.FTZ R7, R65, R6 ;  /* 0x0000000641077221 */ /* 0x002fe20000010000 */
[----:B------:R-:W-:-:S06]  /*3a50*/  F2FP.BF16.F32.PACK_AB R6, R37, R20 ;  /* 0x000000142506723e */ /* 0x000fcc00000010ff */
[----:B------:R-:W1:Y:S01]  /*3a60*/  MUFU.EX2 R79, R79 ;  /* 0x0000004f004f7308 */ /* 0x000e620000000800 */
[C---:B0-----:R-:W-:Y:S01]  /*3a70*/  FADD.FTZ R4, R78.reuse, R5 ;  /* 0x000000054e047221 */ /* 0x041fe20000010000 */
[----:B------:R-:W-:-:S06]  /*3a80*/  F2FP.BF16.F32.PACK_AB R61, R78, R75 ;  /* 0x0000004b4e3d723e */ /* 0x000fcc00000010ff */
[----:B------:R-:W0:Y:S01]  /*3a90*/  MUFU.EX2 R64, R64 ;  /* 0x0000004000407308 */ /* 0x000e220000000800 */
[C---:B--2---:R-:W-:Y:S01]  /*3aa0*/  FADD.FTZ R7, R68.reuse, R7 ;  /* 0x0000000744077221 */ /* 0x044fe20000010000 */
[----:B------:R-:W-:-:S06]  /*3ab0*/  F2FP.BF16.F32.PACK_AB R62, R68, R65 ;  /* 0x00000041443e723e */ /* 0x000fcc00000010ff */
[----:B------:R-:W2:Y:S01]  /*3ac0*/  MUFU.EX2 R82, R82 ;  /* 0x0000005200527308 */ /* 0x000ea20000000800 */
[----:B-1----:R-:W-:Y:S01]  /*3ad0*/  FADD.FTZ R5, R79, R4 ;  /* 0x000000044f057221 */ /* 0x002fe20000010000 */
[----:B------:R-:W-:-:S06]  /*3ae0*/  F2FP.BF16.F32.PACK_AB R4, R21, R12 ;  /* 0x0000000c1504723e */ /* 0x000fcc00000010ff */
[----:B------:R-:W1:Y:S01]  /*3af0*/  MUFU.EX2 R69, R69 ;  /* 0x0000004500457308 */ /* 0x000e620000000800 */
[----:B0-----:R-:W-:-:S07]  /*3b00*/  FADD.FTZ R14, R64, R7 ;  /* 0x00000007400e7221 */ /* 0x001fce0000010000 */
[----:B------:R-:W0:Y:S01]  /*3b10*/  MUFU.EX2 R23, R98 ;  /* 0x0000006200177308 */ /* 0x000e220000000800 */
[C---:B--2---:R-:W-:Y:S01]  /*3b20*/  FADD.FTZ R12, R82.reuse, R5 ;  /* 0x00000005520c7221 */ /* 0x044fe20000010000 */
[----:B------:R-:W-:-:S06]  /*3b30*/  F2FP.BF16.F32.PACK_AB R63, R82, R79 ;  /* 0x0000004f523f723e */ /* 0x000fcc00000010ff */
[----:B------:R-:W3:Y:S01]  /*3b40*/  MUFU.EX2 R72, R72 ;  /* 0x0000004800487308 */ /* 0x000ee20000000800 */
[C---:B-1----:R-:W-:Y:S01]  /*3b50*/  FADD.FTZ R5, R69.reuse, R14 ;  /* 0x0000000e45057221 */ /* 0x042fe20000010000 */
[----:B------:R-:W-:-:S06]  /*3b60*/  F2FP.BF16.F32.PACK_AB R64, R69, R64 ;  /* 0x000000404540723e */ /* 0x000fcc00000010ff */
[----:B------:R-:W1:Y:S01]  /*3b70*/  MUFU.EX2 R44, R99 ;  /* 0x00000063002c7308 */ /* 0x000e620000000800 */
[----:B0-----:R-:W-:-:S07]  /*3b80*/  FADD.FTZ R7, R23, R12 ;  /* 0x0000000c17077221 */ /* 0x001fce0000010000 */
[----:B------:R-:W0:Y:S01]  /*3b90*/  MUFU.EX2 R73, R73 ;  /* 0x0000004900497308 */ /* 0x000e220000000800 */
[----:B---3--:R-:W-:Y:S01]  /*3ba0*/  FADD.FTZ R8, R72, R5 ;  /* 0x0000000548087221 */ /* 0x008fe20000010000 */
[----:B------:R-:W-:-:S06]  /*3bb0*/  F2FP.BF16.F32.PACK_AB R5, R67, R66 ;  /* 0x000000424305723e */ /* 0x000fcc00000010ff */
[----:B------:R-:W2:Y:S01]  /*3bc0*/  MUFU.EX2 R102, R102 ;  /* 0x0000006600667308 */ /* 0x000ea20000000800 */
[----:B-1----:R-:W-:Y:S01]  /*3bd0*/  FADD.FTZ R9, R44, R7 ;  /* 0x000000072c097221 */ /* 0x002fe20000010000 */
[----:B------:R-:W-:Y:S02]  /*3be0*/  F2FP.BF16.F32.PACK_AB R7, R74, R71 ;  /* 0x000000474a07723e */ /* 0x000fe400000010ff */
[----:B------:R-:W-:-:S03]  /*3bf0*/  F2FP.BF16.F32.PACK_AB R65, R44, R23 ;  /* 0x000000172c41723e */ /* 0x000fc600000010ff */
[----:B------:R1:W-:Y:S01]  /*3c00*/  STSM.16.M88.4 [R16+0x6000], R4 ;  /* 0x0060000410007844 */ /* 0x0003e20000000200 */
[----:B------:R-:W3:Y:S01]  /*3c10*/  MUFU.EX2 R103, R103 ;  /* 0x0000006700677308 */ /* 0x000ee20000000800 */
[C---:B0-----:R-:W-:Y:S01]  /*3c20*/  FADD.FTZ R11, R73.reuse, R8 ;  /* 0x00000008490b7221 */ /* 0x041fe20000010000 */
[----:B------:R-:W-:Y:S01]  /*3c30*/  F2FP.BF16.F32.PACK_AB R66, R73, R72 ;  /* 0x000000484942723e */ /* 0x000fe200000010ff */
[----:B------:R0:W-:Y:S05]  /*3c40*/  STSM.16.M88.4 [R2+0x2a800], R60 ;  /* 0x02a8003c02007844 */ /* 0x0001ea0000000200 */
[----:B------:R-:W4:Y:S01]  /*3c50*/  MUFU.EX2 R76, R76 ;  /* 0x0000004c004c7308 */ /* 0x000f220000000800 */
[----:B--2---:R-:W-:-:S07]  /*3c60*/  FADD.FTZ R8, R102, R9 ;  /* 0x0000000966087221 */ /* 0x004fce0000010000 */
[----:B------:R-:W2:Y:S01]  /*3c70*/  MUFU.EX2 R106, R106 ;  /* 0x0000006a006a7308 */ /* 0x000ea20000000800 */
[C---:B---3--:R-:W-:Y:S01]  /*3c80*/  FADD.FTZ R9, R103.reuse, R8 ;  /* 0x0000000867097221 */ /* 0x048fe20000010000 */
[----:B------:R-:W-:-:S05]  /*3c90*/  F2FP.BF16.F32.PACK_AB R67, R103, R102 ;  /* 0x000000666743723e */ /* 0x000fca00000010ff */
[----:B------:R0:W-:Y:S01]  /*3ca0*/  STSM.16.M88.4 [R152], R64 ;  /* 0x0000004098007844 */ /* 0x0001e20000000200 */
[----:B------:R-:W3:Y:S01]  /*3cb0*/  MUFU.EX2 R77, R77 ;  /* 0x0000004d004d7308 */ /* 0x000ee20000000800 */
[----:B----4-:R-:W-:-:S07]  /*3cc0*/  FADD.FTZ R10, R76, R11 ;  /* 0x0000000b4c0a7221 */ /* 0x010fce0000010000 */
[----:B------:R-:W4:Y:S01]  /*3cd0*/  MUFU.EX2 R80, R80 ;  /* 0x0000005000507308 */ /* 0x000f220000000800 */
[----:B--2---:R-:W-:-:S07]  /*3ce0*/  FADD.FTZ R8, R106, R9 ;  /* 0x000000096a087221 */ /* 0x004fce0000010000 */
[----:B------:R-:W2:Y:S01]  /*3cf0*/  MUFU.EX2 R81, R81 ;  /* 0x0000005100517308 */ /* 0x000ea20000000800 */
[C---:B---3--:R-:W-:Y:S01]  /*3d00*/  FADD.FTZ R11, R77.reuse, R10 ;  /* 0x0000000a4d0b7221 */ /* 0x048fe20000010000 */
[----:B------:R-:W-:-:S06]  /*3d10*/  F2FP.BF16.F32.PACK_AB R76, R77, R76 ;  /* 0x0000004c4d4c723e */ /* 0x000fcc00000010ff */
[----:B------:R-:W3:Y:S01]  /*3d20*/  MUFU.EX2 R84, R84 ;  /* 0x0000005400547308 */ /* 0x000ee20000000800 */
[----:B----4-:R-:W-:-:S07]  /*3d30*/  FADD.FTZ R10, R80, R11 ;  /* 0x0000000b500a7221 */ /* 0x010fce0000010000 */
[----:B------:R-:W1:Y:S01]  /*3d40*/  MUFU.EX2 R85, R113 ;  /* 0x0000007100557308 */ /* 0x000e620000000800 */
[C---:B--2---:R-:W-:Y:S01]  /*3d50*/  FADD.FTZ R13, R81.reuse, R10 ;  /* 0x0000000a510d7221 */ /* 0x044fe20000010000 */
[----:B------:R-:W-:-:S06]  /*3d60*/  F2FP.BF16.F32.PACK_AB R78, R81, R80 ;  /* 0x00000050514e723e */ /* 0x000fcc00000010ff */
[----:B------:R-:W2:Y:S01]  /*3d70*/  MUFU.EX2 R107, R107 ;  /* 0x0000006b006b7308 */ /* 0x000ea20000000800 */
[----:B---3--:R-:W-:-:S07]  /*3d80*/  FADD.FTZ R10, R84, R13 ;  /* 0x0000000d540a7221 */ /* 0x008fce0000010000 */
[----:B------:R-:W3:Y:S01]  /*3d90*/  MUFU.EX2 R110, R110 ;  /* 0x0000006e006e7308 */ /* 0x000ee20000000800 */
[C---:B-1----:R-:W-:Y:S01]  /*3da0*/  FADD.FTZ R7, R85.reuse, R10 ;  /* 0x0000000a55077221 */ /* 0x042fe20000010000 */
[----:B------:R-:W-:-:S06]  /*3db0*/  F2FP.BF16.F32.PACK_AB R84, R85, R84 ;  /* 0x000000545554723e */ /* 0x000fcc00000010ff */
[----:B------:R-:W1:Y:S01]  /*3dc0*/  MUFU.EX2 R111, R111 ;  /* 0x0000006f006f7308 */ /* 0x000e620000000800 */
[C---:B--2---:R-:W-:Y:S01]  /*3dd0*/  F2FP.BF16.F32.PACK_AB R77, R107.reuse, R106 ;  /* 0x0000006a6b4d723e */ /* 0x044fe200000010ff */
[----:B------:R-:W-:-:S06]  /*3de0*/  FADD.FTZ R11, R107, R8 ;  /* 0x000000086b0b7221 */ /* 0x000fcc0000010000 */
[----:B------:R-:W2:Y:S01]  /*3df0*/  MUFU.EX2 R88, R88 ;  /* 0x0000005800587308 */ /* 0x000ea20000000800 */
[----:B---3--:R-:W-:-:S07]  /*3e00*/  FADD.FTZ R8, R110, R11 ;  /* 0x0000000b6e087221 */ /* 0x008fce0000010000 */
[----:B------:R-:W3:Y:S01]  /*3e10*/  MUFU.EX2 R89, R89 ;  /* 0x0000005900597308 */ /* 0x000ee20000000800 */
[C---:B-1----:R-:W-:Y:S01]  /*3e20*/  F2FP.BF16.F32.PACK_AB R79, R111.reuse, R110 ;  /* 0x0000006e6f4f723e */ /* 0x042fe200000010ff */
[----:B------:R-:W-:-:S04]  /*3e30*/  FADD.FTZ R5, R111, R8 ;  /* 0x000000086f057221 */ /* 0x000fc80000010000 */
[----:B------:R0:W-:Y:S02]  /*3e40*/  STSM.16.M88.4 [R17+0xc000], R76 ;  /* 0x00c0004c11007844 */ /* 0x0001e40000000200 */
[----:B------:R-:W1:Y:S01]  /*3e50*/  MUFU.EX2 R114, R114 ;  /* 0x0000007200727308 */ /* 0x000e620000000800 */
[----:B--2---:R-:W-:-:S07]  /*3e60*/  FADD.FTZ R6, R88, R7 ;  /* 0x0000000758067221 */ /* 0x004fce0000010000 */
[----:B------:R-:W2:Y:S01]  /*3e70*/  MUFU.EX2 R115, R115 ;  /* 0x0000007300737308 */ /* 0x000ea20000000800 */
[C---:B---3--:R-:W-:Y:S01]  /*3e80*/  F2FP.BF16.F32.PACK_AB R86, R89.reuse, R88 ;  /* 0x000000585956723e */ /* 0x048fe200000010ff */
[----:B------:R-:W-:-:S06]  /*3e90*/  FADD.FTZ R6, R89, R6 ;  /* 0x0000000659067221 */ /* 0x000fcc0000010000 */
[----:B------:R-:W-:Y:S01]  /*3ea0*/  MUFU.EX2 R118, R118 ;  /* 0x0000007600767308 */ /* 0x000fe20000000800 */
[----:B-1----:R-:W-:-:S07]  /*3eb0*/  FADD.FTZ R4, R114, R5 ;  /* 0x0000000572047221 */ /* 0x002fce0000010000 */
[----:B------:R-:W1:Y:S01]  /*3ec0*/  MUFU.EX2 R9, R92 ;  /* 0x0000005c00097308 */ /* 0x000e620000000800 */
[C---:B--2---:R-:W-:Y:S01]  /*3ed0*/  F2FP.BF16.F32.PACK_AB R85, R115.reuse, R114 ;  /* 0x000000727355723e */ /* 0x044fe200000010ff */
[----:B------:R-:W-:Y:S01]  /*3ee0*/  FADD.FTZ R5, R115, R4 ;  /* 0x0000000473057221 */ /* 0x000fe20000010000 */
[----:B-1----:R-:W-:-:S03]  /*3ef0*/  F2FP.BF16.F32.PACK_AB R87, R9, R118 ;  /* 0x000000760957723e */ /* 0x002fc600000010ff */
[----:B------:R-:W-:Y:S02]  /*3f00*/  FADD.FTZ R118, R118, R5 ;  /* 0x0000000576767221 */ /* 0x000fe40000010000 */
[----:B------:R0:W-:Y:S02]  /*3f10*/  STSM.16.M88.4 [R16+0xc000], R84 ;  /* 0x00c0005410007844 */ /* 0x0001e40000000200 */
[----:B------:R-:W-:Y:S01]  /*3f20*/  FADD.FTZ R7, R9, R118 ;  /* 0x0000007609077221 */ /* 0x000fe20000010000 */
[----:B------:R1:W-:Y:S06]  /*3f30*/  MEMBAR.ALL.CTA ;  /* 0x0000000000007992 */ /* 0x0003ec0000008000 */
[----:B-1----:R-:W1:Y:S02]  /*3f40*/  FENCE.VIEW.ASYNC.S ;  /* 0x00000000000073c6 */ /* 0x002e640000000000 */
[----:B-1----:R-:W-:Y:S01]  /*3f50*/  NOP ;  /* 0x0000000000007918 */ /* 0x002fe20000000000 */
[----:B------:R-:W-:Y:S05]  /*3f60*/  @!P2 BRA `(.L_x_15) ;  /* 0x0000002800c8a947 */ /* 0x000fea0003800000 */
[----:B------:R-:W-:Y:S01]  /*3f70*/  IMAD.MOV.U32 R4, RZ, RZ, R3 ;  /* 0x000000ffff047224 */ /* 0x000fe200078e0003 */
[----:B------:R-:W-:Y:S01]  /*3f80*/  CS2R R150, SRZ ;  /* 0x0000000000967805 */ /* 0x000fe2000001ff00 */
[----:B------:R-:W-:Y:S01]  /*3f90*/  IMAD.MOV.U32 R9, RZ, RZ, R0 ;  /* 0x000000ffff097224 */ /* 0x000fe200078e0000 */
[----:B------:R-:W-:Y:S02]  /*3fa0*/  CS2R R148, SRZ ;  /* 0x0000000000947805 */ /* 0x000fe4000001ff00 */
[----:B------:R-:W-:Y:S02]  /*3fb0*/  CS2R R146, SRZ ;  /* 0x0000000000927805 */ /* 0x000fe4000001ff00 */
[----:B------:R-:W-:Y:S02]  /*3fc0*/  CS2R R144, SRZ ;  /* 0x0000000000907805 */ /* 0x000fe4000001ff00 */
[----:B------:R-:W-:Y:S02]  /*3fd0*/  CS2R R142, SRZ ;  /* 0x00000000008e7805 */ /* 0x000fe4000001ff00 */
[----:B------:R-:W-:-:S02]  /*3fe0*/  CS2R R140, SRZ ;  /* 0x00000000008c7805 */ /* 0x000fc4000001ff00 */
[----:B------:R-:W-:Y:S02]  /*3ff0*/  CS2R R138, SRZ ;  /* 0x00000000008a7805 */ /* 0x000fe4000001ff00 */
        /* <DEDUP_REMOVED lines=8> */
[----:B------:R-:W-:Y:S01]  /*4080*/  CS2R R120, SRZ ;  /* 0x0000000000787805 */ /* 0x000fe2000001ff00 */
[----:B------:R-:W-:Y:S01]  /*4090*/  UIADD3 UR23, UR48, -0x2, URZ ;  /* 0xfffffffe30177890 */ /* 0x000fe2000fffe03f */
[----:B------:R-:W-:Y:S01]  /*40a0*/  UMOV UR24, UR38 ;  /* 0x0000002600187c82 */ /* 0x000fe20008000000 */
[----:B------:R-:W-:Y:S01]  /*40b0*/  UMOV UR22, UR39 ;  /* 0x0000002700167c82 */ /* 0x000fe20008000000 */
[----:B------:R-:W-:-:S09]  /*40c0*/  ULDC UR21, c[0x0][0x988] ;  /* 0x0002620000157ab9 */ /* 0x000fd20000000800 */
.L_x_24:
[----:B------:R-:W-:Y:S01]  /*40d0*/  UIADD3 UR39, UR22, 0x1, URZ ;  /* 0x0000000116277890 */ /* 0x000fe2000fffe03f */
[----:B------:R-:W-:-:S03]  /*40e0*/  ISETP.NE.AND P3, PT, RZ, UR44, PT ;  /* 0x0000002cff007c0c */ /* 0x000fc6000bf65270 */
[----:B------:R-:W-:-:S04]  /*40f0*/  UISETP.NE.AND UP0, UPT, UR39, 0x2, UPT ;  /* 0x000000022700788c */ /* 0x000fc8000bf05270 */
[----:B------:R-:W-:Y:S02]  /*4100*/  USEL UR38, URZ, 0x1, UP0 ;  /* 0x000000013f267887 */ /* 0x000fe40008000000 */
[----:B------:R-:W-:Y:S02]  /*4110*/  USEL UR39, UR39, URZ, UP0 ;  /* 0x0000003f27277287 */ /* 0x000fe40008000000 */
[----:B------:R-:W-:Y:S02]  /*4120*/  ULOP3.LUT UR38, UR24, UR38, URZ, 0x3c, !UPT ;  /* 0x0000002618267292 */ /* 0x000fe4000f8e3c3f */
[----:B---3--:R-:W-:Y:S10]  /*4130*/  @P3 BRA `(.L_x_16) ;  /* 0x00000000002c3947 */ /* 0x008ff40003800000 */
[----:B------:R-:W-:Y:S05]  /*4140*/  @!P0 BRA `(.L_x_17) ;  /* 0x0000000000048947 */ /* 0x000fea0003800000 */
[----:B------:R-:W-:Y:S01]  /*4150*/  BPT.TRAP 0x1 ;  /* 0x000000040000795c */ /* 0x000fe20000300000 */
.L_x_17:
[----:B------:R-:W-:Y:S01]  /*4160*/  ULEA UR6, UR39, UR40, 0x3 ;  /* 0x0000002827067291 */ /* 0x000fe2000f8e183f */
[----:B------:R-:W-:-:S04]  /*4170*/  MOV R0, UR38 ;  /* 0x0000002600007c02 */ /* 0x000fc80008000f00 */
[----:B------:R-:W-:-:S04]  /*4180*/  SHF.L.U32 R0, R0, 0x1f, RZ ;  /* 0x0000001f00007819 */ /* 0x000fc800000006ff */
[----:B------:R1:W2:Y:S01]  /*4190*/  SYNCS.PHASECHK.TRANS64.TRYWAIT P2, [UR6+0x30830], R0 ;  /* 0x03083000ff0075a7 */ /* 0x0002a20008040146 */
[----:B------:R-:W-:Y:S05]  /*41a0*/  @!P0 BRA `(.L_x_18) ;  /* 0x0000000000048947 */ /* 0x000fea0003800000 */
[----:B------:R-:W-:Y:S01]  /*41b0*/  BPT.TRAP 0x1 ;  /* 0x000000040000795c */ /* 0x000fe20000300000 */
.L_x_18:
[----:B--2---:R-:W-:Y:S05]  /*41c0*/  @P2 BRA `(.L_x_16) ;  /* 0x0000000000082947 */ /* 0x004fea0003800000 */
[----:B------:R-:W2:Y:S02]  /*41d0*/  SYNCS.PHASECHK.TRANS64.TRYWAIT P2, [UR6+0x30830], R0 ;  /* 0x03083000ff0075a7 */ /* 0x000ea40008040146 */
[----:B--2---:R-:W-:Y:S05]  /*41e0*/  @!P2 BRA `(.L_x_19) ;  /* 0x000000780010a947 */ /* 0x004fea0003800000 */
.L_x_16:
[----:B--2---:R-:W2:Y:S01]  /*41f0*/  S2R R3, SR_TID.X ;  /* 0x0000000000037919 */ /* 0x004ea20000002100 */
[----:B------:R-:W-:Y:S01]  /*4200*/  R2UR UR16, R18 ;  /* 0x00000000121072ca */ /* 0x000fe200000e0000 */
[----:B------:R-:W-:Y:S01]  /*4210*/  UIMAD UR18, UR39, 0x600, UR20 ;  /* 0x00000600271278a4 */ /* 0x000fe2000f8e0214 */
[----:B------:R-:W-:Y:S01]  /*4220*/  R2UR UR17, R19 ;  /* 0x00000000131172ca */ /* 0x000fe200000e0000 */
[----:B------:R-:W-:Y:S01]  /*4230*/  UMOV UR19, 0x40000040 ;  /* 0x4000004000137882 */ /* 0x000fe20000000000 */
[----:B------:R-:W-:Y:S01]  /*4240*/  UMOV UR7, 0x40000040 ;  /* 0x4000004000077882 */ /* 0x000fe20000000000 */
[----:B------:R-:W-:Y:S02]  /*4250*/  UIADD3 UR6, UR18, 0x2, URZ ;  /* 0x0000000212067890 */ /* 0x000fe4000fffe03f */
[----:B------:R-:W-:Y:S01]  /*4260*/  UIADD3 UR10, UR18, 0x4, URZ ;  /* 0x00000004120a7890 */ /* 0x000fe2000fffe03f */
[----:B------:R-:W-:Y:S01]  /*4270*/  UMOV UR11, 0x40000040 ;  /* 0x40000040000b7882 */ /* 0x000fe20000000000 */
[----:B------:R-:W-:Y:S01]  /*4280*/  UIADD3 UR14, UR18, 0x6, URZ ;  /* 0x00000006120e7890 */ /* 0x000fe2000fffe03f */
[----:B------:R-:W-:Y:S01]  /*4290*/  UMOV UR15, 0x40000040 ;  /* 0x40000040000f7882 */ /* 0x000fe20000000000 */
[----:B--2---:R-:W-:-:S05]  /*42a0*/  SHF.R.U32.HI R3, RZ, 0x7, R3 ;  /* 0x00000007ff037819 */ /* 0x004fca0000011603 */
[----:B-1----:R-:W-:-:S05]  /*42b0*/  VIADD R0, R3, 0x8 ;  /* 0x0000000803007836 */ /* 0x002fca0000000000 */
[----:B------:R1:W-:Y:S06]  /*42c0*/  BAR.SYNC.DEFER_BLOCKING R0, 0x100 ;  /* 0x000400000000751d */ /* 0x0003ec0000010000 */
[----:B0-----:R-:W-:-:S06]  /*42d0*/  WARPGROUP.ARRIVE ;  /* 0x00000000000079c5 */ /* 0x001fcc0000000000 */
[----:B------:R-:W-:Y:S03]  /*42e0*/  HGMMA.64x192x16.F32.BF16 R24, gdesc[UR16], RZ, !UPT, gsb0 ;  /* 0x02e00000101879f0 */ /* 0x000fe6000c0018ff */
[----:B------:R-:W-:Y:S02]  /*42f0*/  WARPGROUP.DEPBAR.LE gsb0, 0x0 ;  /* 0x00008000000079c5 */ /* 0x000fe40000010000 */
[----:B------:R-:W-:-:S15]  /*4300*/  WARPGROUP.ARRIVE ;  /* 0x00000000000079c5 */ /* 0x000fde0000000000 */
[----:B------:R-:W-:Y:S03]  /*4310*/  HGMMA.64x192x16.F32.BF16 R24, gdesc[UR4], R24, gsb0 ;  /* 0x02e00000041879f0 */ /* 0x000fe60008001818 */
[----:B------:R-:W-:Y:S02]  /*4320*/  WARPGROUP.DEPBAR.LE gsb0, 0x0 ;  /* 0x00008000000079c5 */ /* 0x000fe40000010000 */
[----:B------:R-:W-:-:S15]  /*4330*/  WARPGROUP.ARRIVE ;  /* 0x00000000000079c5 */ /* 0x000fde0000000000 */
[----:B------:R-:W-:Y:S03]  /*4340*/  HGMMA.64x192x16.F32.BF16 R24, gdesc[UR8], R24, gsb0 ;  /* 0x02e00000081879f0 */ /* 0x000fe60008001818 */
[----:B------:R-:W-:Y:S02]  /*4350*/  WARPGROUP.DEPBAR.LE gsb0, 0x0 ;  /* 0x00008000000079c5 */ /* 0x000fe40000010000 */
[----:B------:R-:W-:-:S15]  /*4360*/  WARPGROUP.ARRIVE ;  /* 0x00000000000079c5 */ /* 0x000fde0000000000 */
[----:B------:R-:W-:Y:S03]  /*4370*/  HGMMA.64x192x16.F32.BF16 R24, gdesc[UR12], R24, gsb0 ;  /* 0x02e000000c1879f0 */ /* 0x000fe60008001818 */
[----:B------:R-:W-:Y:S02]  /*4380*/  WARPGROUP.DEPBAR.LE gsb0, 0x0 ;  /* 0x00008000000079c5 */ /* 0x000fe40000010000 */
[----:B-1----:R-:W-:Y:S05]  /*4390*/  @P3 BRA `(.L_x_20) ;  /* 0x00000000002c3947 */ /* 0x002fea0003800000 */
[----:B------:R-:W-:Y:S05]  /*43a0*/  @!P0 BRA `(.L_x_21) ;  /* 0x0000000000048947 */ /* 0x000fea0003800000 */
[----:B------:R-:W-:Y:S01]  /*43b0*/  BPT.TRAP 0x1 ;  /* 0x000000040000795c */ /* 0x000fe20000300000 */
.L_x_21:
[----:B------:R-:W-:Y:S01]  /*43c0*/  ULEA UR6, UR22, UR40, 0x3 ;  /* 0x0000002816067291 */ /* 0x000fe2000f8e183f */
[----:B------:R-:W-:-:S05]  /*43d0*/  IMAD.U32 R0, RZ, RZ, UR24 ;  /* 0x00000018ff007e24 */ /* 0x000fca000f8e00ff */
[----:B------:R-:W-:-:S04]  /*43e0*/  SHF.L.U32 R0, R0, 0x1f, RZ ;  /* 0x0000001f00007819 */ /* 0x000fc800000006ff */
[----:B------:R0:W1:Y:S01]  /*43f0*/  SYNCS.PHASECHK.TRANS64.TRYWAIT P2, [UR6+0x30850], R0 ;  /* 0x03085000ff0075a7 */ /* 0x0000620008040146 */
[----:B------:R-:W-:Y:S05]  /*4400*/  @!P0 BRA `(.L_x_22) ;  /* 0x0000000000048947 */ /* 0x000fea0003800000 */
[----:B------:R-:W-:Y:S01]  /*4410*/  BPT.TRAP 0x1 ;  /* 0x000000040000795c */ /* 0x000fe20000300000 */
.L_x_22:
[----:B-1----:R-:W-:Y:S05]  /*4420*/  @P2 BRA `(.L_x_20) ;  /* 0x0000000000082947 */ /* 0x002fea0003800000 */
[----:B------:R-:W1:Y:S02]  /*4430*/  SYNCS.PHASECHK.TRANS64.TRYWAIT P2, [UR6+0x30850], R0 ;  /* 0x03085000ff0075a7 */ /* 0x000e640008040146 */
[----:B-1----:R-:W-:Y:S05]  /*4440*/  @!P2 BRA `(.L_x_23) ;  /* 0x000000740090a947 */ /* 0x002fea0003800000 */
.L_x_20:
[----:B------:R-:W-:Y:S01]  /*4450*/  R2UR UR7, R15 ;  /* 0x000000000f0772ca */ /* 0x000fe200000e0000 */
[----:B------:R-:W-:Y:S01]  /*4460*/  UIADD3 UR6, UR40, 0x400, URZ ;  /* 0x0000040028067890 */ /* 0x000fe2000fffe03f */
[----:B------:R-:W-:Y:S01]  /*4470*/  WARPGROUP.ARRIVE ;  /* 0x00000000000079c5 */ /* 0x000fe20000000000 */
[----:B------:R-:W-:Y:S01]  /*4480*/  UMOV UR19, 0x40000040 ;  /* 0x4000004000137882 */ /* 0x000fe20000000000 */
[----:B------:R-:W-:Y:S01]  /*4490*/  UMOV UR17, 0x40000040 ;  /* 0x4000004000117882 */ /* 0x000fe20000000000 */
[----:B------:R-:W-:-:S03]  /*44a0*/  USHF.R.U32.HI UR6, URZ, 0x4, UR6 ;  /* 0x000000043f067899 */ /* 0x000fc60008011606 */
[----:B------:R-:W1:Y:S01]  /*44b0*/  S2R R5, SR_TID.X ;  /* 0x0000000000057919 */ /* 0x000e620000002100 */
[----:B------:R-:W-:Y:S01]  /*44c0*/  FMNMX.FTZ R8, R24, R9, !PT ;  /* 0x0000000918087209 */ /* 0x000fe20007810000 */
[----:B------:R-:W-:Y:S01]  /*44d0*/  IMAD.U32 R10, RZ, RZ, UR22 ;  /* 0x00000016ff0a7e24 */ /* 0x000fe2000f8e00ff */
[----:B------:R-:W-:Y:S01]  /*44e0*/  ULOP3.LUT UR6, UR6, 0x3fff, URZ, 0xc0, !UPT ;  /* 0x00003fff06067892 */ /* 0x000fe2000f8ec03f */
[----:B------:R-:W-:Y:S01]  /*44f0*/  UMOV UR24, UR38 ;  /* 0x0000002600187c82 */ /* 0x000fe20008000000 */
[----:B------:R-:W-:Y:S02]  /*4500*/  UIADD3 UR7, UR7, 0x1e800, URZ ;  /* 0x0001e80007077890 */ /* 0x000fe4000fffe03f */
[----:B------:R-:W-:Y:S02]  /*4510*/  @!P1 LEA R10, R10, UR40, 0x3 ;  /* 0x000000280a0a9c11 */ /* 0x000fe4000f8e18ff */
[----:B------:R-:W-:-:S03]  /*4520*/  USHF.R.U32.HI UR7, URZ, 0x4, UR7 ;  /* 0x000000043f077899 */ /* 0x000fc60008011607 */
[----:B------:R-:W-:Y:S01]  /*4530*/  @!P1 VIADD R10, R10, 0x30860 ;  /* 0x000308600a0a9836 */ /* 0x000fe20000000000 */
[----:B------:R-:W-:Y:S02]  /*4540*/  ULOP3.LUT UR10, UR7, 0x3fff, URZ, 0xc0, !UPT ;  /* 0x00003fff070a7892 */ /* 0x000fe4000f8ec03f */
[----:B------:R-:W-:Y:S02]  /*4550*/  UIMAD UR7, UR22, 0x600, UR6 ;  /* 0x00000600160778a4 */ /* 0x000fe4000f8e0206 */
[----:B------:R-:W-:Y:S01]  /*4560*/  @!P1 PRMT R10, RZ, 0x654, R10 ;  /* 0x00000654ff0a9816 */ /* 0x000fe2000000000a */
[----:B------:R-:W-:Y:S01]  /*4570*/  ULOP3.LUT UR6, UR10, 0x10000, URZ, 0xfc, !UPT ;  /* 0x000100000a067892 */ /* 0x000fe2000f8efc3f */
[----:B------:R-:W-:-:S03]  /*4580*/  UMOV UR22, UR39 ;  /* 0x0000002700167c82 */ /* 0x000fc60008000000 */
[----:B------:R-:W-:-:S03]  /*4590*/  UMOV UR18, UR7 ;  /* 0x0000000700127c82 */ /* 0x000fc60008000000 */
[----:B------:R-:W-:Y:S02]  /*45a0*/  UMOV UR16, UR6 ;  /* 0x0000000600107c82 */ /* 0x000fe40008000000 */
[----:B------:R-:W-:Y:S01]  /*45b0*/  HGMMA.64x64x16.F32.BF16 R120, gdesc[UR16].tnspB, R120, gsb0 ;  /* 0x40e00000107879f0 */ /* 0x000fe20008001878 */
[----:B------:R-:W-:Y:S02]  /*45c0*/  UIADD3 UR18, UR7, 0x80, URZ ;  /* 0x0000008007127890 */ /* 0x000fe4000fffe03f */
[----:B------:R-:W-:Y:S01]  /*45d0*/  UIADD3 UR16, UR6, 0x2, URZ ;  /* 0x0000000206107890 */ /* 0x000fe2000fffe03f */
[----:B-1----:R-:W-:Y:S01]  /*45e0*/  SHF.R.U32.HI R3, RZ, 0x7, R5 ;  /* 0x00000007ff037819 */ /* 0x002fe20000011605 */
[----:B------:R-:W-:Y:S01]  /*45f0*/  UMOV UR19, 0x40000040 ;  /* 0x4000004000137882 */ /* 0x000fe20000000000 */
[----:B------:R-:W-:Y:S01]  /*4600*/  UMOV UR17, 0x40000040 ;  /* 0x4000004000117882 */ /* 0x000fe20000000000 */
[----:B------:R-:W-:Y:S01]  /*4610*/  ISETP.GE.U32.AND P2, PT, R5, 0x180, PT ;  /* 0x000001800500780c */ /* 0x000fe20003f46070 */
[----:B------:R-:W-:-:S02]  /*4620*/  IMAD.U32 R5, RZ, RZ, UR39 ;  /* 0x00000027ff057e24 */ /* 0x000fc4000f8e00ff */
[----:B0-----:R-:W-:Y:S01]  /*4630*/  VIADD R0, R3, 0x9 ;  /* 0x0000000903007836 */ /* 0x001fe20000000000 */
[----:B------:R-:W-:Y:S02]  /*4640*/  FMNMX.FTZ R3, R25, R8, !PT ;  /* 0x0000000819037209 */ /* 0x000fe40007810000 */
[----:B------:R-:W-:Y:S02]  /*4650*/  @!P1 LEA R5, R5, UR40, 0x3 ;  /* 0x0000002805059c11 */ /* 0x000fe4000f8e18ff */
[----:B------:R-:W-:Y:S02]  /*4660*/  FMNMX.FTZ R8, R28, R3, !PT ;  /* 0x000000031c087209 */ /* 0x000fe40007810000 */
[----:B------:R-:W-:Y:S01]  /*4670*/  SEL R0, R0, 0x9, !P2 ;  /* 0x0000000900007807 */ /* 0x000fe20005000000 */
[----:B------:R-:W-:Y:S01]  /*4680*/  @!P1 VIADD R3, R5, 0x30840 ;  /* 0x0003084005039836 */ /* 0x000fe20000000000 */
[----:B------:R-:W-:Y:S02]  /*4690*/  FMNMX.FTZ R5, R29, R8, !PT ;  /* 0x000000081d057209 */ /* 0x000fe40007810000 */
[----:B------:R-:W-:-:S02]  /*46a0*/  ISETP.LT.AND P2, PT, RZ, UR23, PT ;  /* 0x00000017ff007c0c */ /* 0x000fc4000bf41270 */
[----:B------:R-:W-:Y:S02]  /*46b0*/  @!P1 PRMT R3, RZ, 0x654, R3 ;  /* 0x00000654ff039816 */ /* 0x000fe40000000003 */
[----:B------:R-:W-:Y:S01]  /*46c0*/  FMNMX.FTZ R8, R32, R5, !PT ;  /* 0x0000000520087209 */ /* 0x000fe20007810000 */
[----:B------:R-:W-:Y:S02]  /*46d0*/  WARPGROUP.DEPBAR.LE gsb0, 0x0 ;  /* 0x00008000000079c5 */ /* 0x000fe40000010000 */
[----:B------:R-:W-:-:S06]  /*46e0*/  WARPGROUP.ARRIVE ;  /* 0x00000000000079c5 */ /* 0x000fcc0000000000 */
[----:B------:R-:W-:Y:S01]  /*46f0*/  HGMMA.64x64x16.F32.BF16 R120, gdesc[UR16].tnspB, R120, gsb0 ;  /* 0x40e00000107879f0 */ /* 0x000fe20008001878 */
[----:B------:R-:W-:Y:S02]  /*4700*/  UIADD3 UR18, UR7, 0x100, URZ ;  /* 0x0000010007127890 */ /* 0x000fe4000fffe03f */
[----:B------:R-:W-:Y:S01]  /*4710*/  UIADD3 UR16, UR6, 0x4, URZ ;  /* 0x0000000406107890 */ /* 0x000fe2000fffe03f */
[----:B------:R-:W-:Y:S01]  /*4720*/  UMOV UR19, 0x40000040 ;  /* 0x4000004000137882 */ /* 0x000fe20000000000 */
[----:B------:R-:W-:Y:S01]  /*4730*/  UMOV UR17, 0x40000040 ;  /* 0x4000004000117882 */ /* 0x000fe20000000000 */
        /* <DEDUP_REMOVED lines=63> */
[----:B------:R-:W-:-:S07]  /*4b30*/  UIADD3 UR6, UR23, -0x1, URZ ;  /* 0xffffffff17067890 */ /* 0x000fce000fffe03f */
[----:B------:R-:W-:Y:S01]  /*4b40*/  UMOV UR23, UR6 ;  /* 0x0000000600177c82 */ /* 0x000fe20008000000 */
[----:B------:R-:W-:Y:S02]  /*4b50*/  WARPGROUP.DEPBAR.LE gsb0, 0x0 ;  /* 0x00008000000079c5 */ /* 0x000fe40000010000 */
[----:B------:R-:W-:-:S06]  /*4b60*/  WARPGROUP.ARRIVE ;  /* 0x00000000000079c5 */ /* 0x000fcc0000000000 */
[----:B------:R-:W-:Y:S03]  /*4b70*/  HGMMA.64x64x16.F32.BF16 R120, gdesc[UR16].tnspB, R120, gsb0 ;  /* 0x40e00000107879f0 */ /* 0x000fe60008001878 */
[----:B------:R-:W-:Y:S02]  /*4b80*/  WARPGROUP.DEPBAR.LE gsb0, 0x0 ;  /* 0x00008000000079c5 */ /* 0x000fe40000010000 */
[----:B------:R0:W-:Y:S06]  /*4b90*/  BAR.ARV R0, 0x100 ;  /* 0x000400000000751d */ /* 0x0001ec0000002000 */
[----:B------:R1:W-:Y:S01]  /*4ba0*/  @!P1 SYNCS.ARRIVE.TRANS64.RED.A1T0 RZ, [R3+URZ], RZ ;  /* 0x000000ff03ff99a7 */ /* 0x0003e2000810043f */
[----:B0-----:R-:W-:-:S02]  /*4bb0*/  FMNMX.FTZ R0, R26, R4, !PT ;  /* 0x000000041a007209 */ /* 0x001fc40007810000 */
[----:B-1----:R-:W-:Y:S01]  /*4bc0*/  FMNMX.FTZ R3, R33, R8, !PT ;  /* 0x0000000821037209 */ /* 0x002fe20007810000 */
[----:B------:R0:W-:Y:S03]  /*4bd0*/  @!P1 SYNCS.ARRIVE.TRANS64.RED.A1T0 RZ, [R10+URZ], RZ ;  /* 0x000000ff0aff99a7 */ /* 0x0001e6000810043f */
        /* <DEDUP_REMOVED lines=83> */
[----:B------:R-:W-:-:S03]  /*5110*/  FMNMX.FTZ R8, R110, R5, !PT ;  /* 0x000000056e087209 */ /* 0x000fc60007810000 */
[----:B------:R-:W1:Y:S01]  /*5120*/  SHFL.BFLY PT, R0, R3, 0x2, 0x1f ;  /* 0x0c401f0003007f89 */ /* 0x000e6200000e0000 */
[----:B------:R-:W-:-:S04]  /*5130*/  FMNMX.FTZ R5, R111, R8, !PT ;  /* 0x000000086f057209 */ /* 0x000fc80007810000 */
[----:B------:R-:W-:-:S04]  /*5140*/  FMNMX.FTZ R8, R114, R5, !PT ;  /* 0x0000000572087209 */ /* 0x000fc80007810000 */
[----:B------:R-:W-:-:S04]  /*5150*/  FMNMX.FTZ R5, R115, R8, !PT ;  /* 0x0000000873057209 */ /* 0x000fc80007810000 */
[----:B------:R-:W-:-:S04]  /*5160*/  FMNMX.FTZ R8, R118, R5, !PT ;  /* 0x0000000576087209 */ /* 0x000fc80007810000 */
[----:B0-----:R-:W-:-:S05]  /*5170*/  FMNMX.FTZ R10, R119, R8, !PT ;  /* 0x00000008770a7209 */ /* 0x001fca0007810000 */
[----:B------:R-:W0:Y:S01]  /*5180*/  SHFL.BFLY PT, R5, R10, 0x2, 0x1f ;  /* 0x0c401f000a057f89 */ /* 0x000e2200000e0000 */
[----:B-1----:R-:W-:-:S05]  /*5190*/  FMNMX.FTZ R11, R3, R0, !PT ;  /* 0x00000000030b7209 */ /* 0x002fca0007810000 */
[----:B------:R-:W1:Y:S01]  /*51a0*/  SHFL.BFLY PT, R0, R11, 0x1, 0x1f ;  /* 0x0c201f000b007f89 */ /* 0x000e6200000e0000 */
[----:B0-----:R-:W-:-:S05]  /*51b0*/  FMNMX.FTZ R12, R10, R5, !PT ;  /* 0x000000050a0c7209 */ /* 0x001fca0007810000 */
[----:B------:R-:W0:Y:S01]  /*51c0*/  SHFL.BFLY PT, R3, R12, 0x1, 0x1f ;  /* 0x0c201f000c037f89 */ /* 0x000e2200000e0000 */
[----:B-1----:R-:W-:-:S05]  /*51d0*/  FMNMX.FTZ R0, R11, R0, !PT ;  /* 0x000000000b007209 */ /* 0x002fca0007810000 */
[C---:B------:R-:W-:Y:S01]  /*51e0*/  FMUL.FTZ R5, R0.reuse, UR21 ;  /* 0x0000001500057c20 */ /* 0x040fe20008410000 */
[----:B------:R-:W-:-:S03]  /*51f0*/  FADD.FTZ R8, -R0, R9 ;  /* 0x0000000900087221 */ /* 0x000fc60000010100 */
[--C-:B------:R-:W-:Y:S01]  /*5200*/  FFMA.FTZ R24, R24, UR21, -R5.reuse ;  /* 0x0000001518187c23 */ /* 0x100fe20008010805 */
        /* <DEDUP_REMOVED lines=12> */
[----:B0-----:R-:W-:Y:S01]  /*52d0*/  FMNMX.FTZ R3, R12, R3, !PT ;  /* 0x000000030c037209 */ /* 0x001fe20007810000 */
[--C-:B------:R-:W-:Y:S01]  /*52e0*/  FFMA.FTZ R49, R49, UR21, -R5.reuse ;  /* 0x0000001531317c23 */ /* 0x100fe20008010805 */
[--C-:B------:R-:W-:Y:S01]  /*52f0*/  FFMA.FTZ R52, R52, UR21, -R5.reuse ;  /* 0x0000001534347c23 */ /* 0x100fe20008010805 */
[--C-:B------:R-:W-:Y:S01]  /*5300*/  FFMA.FTZ R53, R53, UR21, -R5.reuse ;  /* 0x0000001535357c23 */ /* 0x100fe20008010805 */
[--C-:B------:R-:W-:Y:S01]  /*5310*/  FFMA.FTZ R56, R56, UR21, -R5.reuse ;  /* 0x0000001538387c23 */ /* 0x100fe20008010805 */
[C---:B------:R-:W-:Y:S01]  /*5320*/  FMUL.FTZ R10, R3.reuse, UR21 ;  /* 0x00000015030a7c20 */ /* 0x040fe20008410000 */
[----:B------:R-:W-:Y:S01]  /*5330*/  FADD.FTZ R4, -R3, R4 ;  /* 0x0000000403047221 */ /* 0x000fe20000010100 */
        /* <DEDUP_REMOVED lines=30> */
[----:B------:R-:W-:Y:S01]  /*5520*/  FFMA.FTZ R117, R117, UR21, -R5 ;  /* 0x0000001575757c23 */ /* 0x000fe20008010805 */
[--C-:B------:R-:W-:Y:S01]  /*5530*/  FFMA.FTZ R5, R26, UR21, -R10.reuse ;  /* 0x000000151a057c23 */ /* 0x100fe2000801080a */
[----:B------:R-:W-:Y:S01]  /*5540*/  FMUL.FTZ R4, R4, UR21 ;  /* 0x0000001504047c20 */ /* 0x000fe20008410000 */
[--C-:B------:R-:W-:Y:S01]  /*5550*/  FFMA.FTZ R20, R27, UR21, -R10.reuse ;  /* 0x000000151b147c23 */ /* 0x100fe2000801080a */
[----:B------:R-:W-:Y:S01]  /*5560*/  FMUL.FTZ R8, R8, UR21 ;  /* 0x0000001508087c20 */ /* 0x000fe20008410000 */
[--C-:B------:R-:W-:Y:S01]  /*5570*/  FFMA.FTZ R11, R30, UR21, -R10.reuse ;  /* 0x000000151e0b7c23 */ /* 0x100fe2000801080a */
[----:B------:R-:W-:Y:S01]  /*5580*/  MUFU.EX2 R9, R4 ;  /* 0x0000000400097308 */ /* 0x000fe20000000800 */
[--C-:B------:R-:W-:Y:S01]  /*5590*/  FFMA.FTZ R12, R31, UR21, -R10.reuse ;  /* 0x000000151f0c7c23 */ /* 0x100fe2000801080a */
[--C-:B------:R-:W-:Y:S01]  /*55a0*/  FFMA.FTZ R21, R35, UR21, -R10.reuse ;  /* 0x0000001523157c23 */ /* 0x100fe2000801080a */
[--C-:B------:R-:W-:Y:S01]  /*55b0*/  FFMA.FTZ R35, R38, UR21, -R10.reuse ;  /* 0x0000001526237c23 */ /* 0x100fe2000801080a */
        /* <DEDUP_REMOVED lines=9> */
[--C-:B------:R-:W-:Y:S01]  /*5650*/  FFMA.FTZ R67, R70, UR21, -R10.reuse ;  /* 0x0000001546437c23 */ /* 0x100fe2000801080a */
[--C-:B------:R-:W-:Y:S01]  /*5660*/  FFMA.FTZ R39, R71, UR21, -R10.reuse ;  /* 0x0000001547277c23 */ /* 0x100fe2000801080a */
[--C-:B------:R-:W-:Y:S01]  /*5670*/  FFMA.FTZ R74, R74, UR21, -R10.reuse ;  /* 0x000000154a4a7c23 */ /* 0x100fe2000801080a */
[----:B------:R-:W1:Y:S01]  /*5680*/  MUFU.EX2 R20, R20 ;  /* 0x0000001400147308 */ /* 0x000e620000000800 */
[--C-:B------:R-:W-:Y:S01]  /*5690*/  FFMA.FTZ R90, R90, UR21, -R10.reuse ;  /* 0x000000155a5a7c23 */ /* 0x100fe2000801080a */
[--C-:B------:R-:W-:Y:S01]  /*56a0*/  FFMA.FTZ R95, R95, UR21, -R10.reuse ;  /* 0x000000155f5f7c23 */ /* 0x100fe2000801080a */
[--C-:B------:R-:W-:Y:S01]  /*56b0*/  FFMA.FTZ R98, R98, UR21, -R10.reuse ;  /* 0x0000001562627c23 */ /* 0x100fe2000801080a */
[--C-:B------:R-:W-:Y:S01]  /*56c0*/  FFMA.FTZ R99, R99, UR21, -R10.reuse ;  /* 0x0000001563637c23 */ /* 0x100fe2000801080a */
[--C-:B------:R-:W-:Y:S01]  /*56d0*/  FFMA.FTZ R102, R102, UR21, -R10.reuse ;  /* 0x0000001566667c23 */ /* 0x100fe2000801080a */
[--C-:B------:R-:W-:Y:S01]  /*56e0*/  FFMA.FTZ R103, R103, UR21, -R10.reuse ;  /* 0x0000001567677c23 */ /* 0x100fe2000801080a */
[--C-:B------:R-:W-:Y:S01]  /*56f0*/  FFMA.FTZ R106, R106, UR21, -R10.reuse ;  /* 0x000000156a6a7c23 */ /* 0x100fe2000801080a */
[----:B------:R-:W-:Y:S01]  /*5700*/  MUFU.EX2 R8, R8 ;  /* 0x0000000800087308 */ /* 0x000fe20000000800 */
[----:B0-----:R-:W-:Y:S01]  /*5710*/  FFMA.FTZ R7, R9, R7, R5 ;  /* 0x0000000709077223 */ /* 0x001fe20000010005 */
[--C-:B------:R-:W-:Y:S01]  /*5720*/  FFMA.FTZ R107, R107, UR21, -R10.reuse ;  /* 0x000000156b6b7c23 */ /* 0x100fe2000801080a */
[--C-:B------:R-:W-:Y:S01]  /*5730*/  FFMA.FTZ R110, R110, UR21, -R10.reuse ;  /* 0x000000156e6e7c23 */ /* 0x100fe2000801080a */
[--C-:B------:R-:W-:Y:S01]  /*5740*/  FFMA.FTZ R111, R111, UR21, -R10.reuse ;  /* 0x000000156f6f7c23 */ /* 0x100fe2000801080a */
[--C-:B------:R-:W-:Y:S01]  /*5750*/  FFMA.FTZ R114, R114, UR21, -R10.reuse ;  /* 0x0000001572727c23 */ /* 0x100fe2000801080a */
[--C-:B------:R-:W-:Y:S01]  /*5760*/  FFMA.FTZ R115, R115, UR21, -R10.reuse ;  /* 0x0000001573737c23 */ /* 0x100fe2000801080a */
[--C-:B------:R-:W-:Y:S01]  /*5770*/  FFMA.FTZ R118, R118, UR21, -R10.reuse ;  /* 0x0000001576767c23 */ /* 0x100fe2000801080a */
[----:B------:R-:W0:Y:S01]  /*5780*/  MUFU.EX2 R24, R24 ;  /* 0x0000001800187308 */ /* 0x000e220000000800 */
[C---:B-1----:R-:W-:Y:S01]  /*5790*/  FADD.FTZ R14, R20.reuse, R7 ;  /* 0x00000007140e7221 */ /* 0x042fe20000010000 */
[----:B------:R-:W-:Y:S01]  /*57a0*/  F2FP.BF16.F32.PACK_AB R5, R20, R5 ;  /* 0x000000051405723e */ /* 0x000fe200000010ff */
[----:B------:R-:W-:Y:S01]  /*57b0*/  FFMA.FTZ R20, R34, UR21, -R10 ;  /* 0x0000001522147c23 */ /* 0x000fe2000801080a */
[-C--:B------:R-:W-:Y:S01]  /*57c0*/  FMUL.FTZ R122, R122, R9.reuse ;  /* 0x000000097a7a7220 */ /* 0x080fe20000410000 */
[-C--:B------:R-:W-:Y:S01]  /*57d0*/  FMUL.FTZ R123, R123, R9.reuse ;  /* 0x000000097b7b7220 */ /* 0x080fe20000410000 */
[-C--:B------:R-:W-:Y:S01]  /*57e0*/  FMUL.FTZ R126, R126, R9.reuse ;  /* 0x000000097e7e7220 */ /* 0x080fe20000410000 */
[-C--:B------:R-:W-:Y:S01]  /*57f0*/  FMUL.FTZ R127, R127, R9.reuse ;  /* 0x000000097f7f7220 */ /* 0x080fe20000410000 */
[----:B------:R-:W1:Y:S01]  /*5800*/  MUFU.EX2 R25, R25 ;  /* 0x0000001900197308 */ /* 0x000e620000000800 */
[-C--:B------:R-:W-:Y:S01]  /*5810*/  FMUL.FTZ R130, R130, R9.reuse ;  /* 0x0000000982827220 */ /* 0x080fe20000410000 */
[-C--:B------:R-:W-:Y:S01]  /*5820*/  FMUL.FTZ R131, R131, R9.reuse ;  /* 0x0000000983837220 */ /* 0x080fe20000410000 */
[-C--:B------:R-:W-:Y:S01]  /*5830*/  FMUL.FTZ R134, R134, R9.reuse ;  /* 0x0000000986867220 */ /* 0x080fe20000410000 */
[-C--:B------:R-:W-:Y:S01]  /*5840*/  FMUL.FTZ R135, R135, R9.reuse ;  /* 0x0000000987877220 */ /* 0x080fe20000410000 */
[-C--:B------:R-:W-:Y:S01]  /*5850*/  FMUL.FTZ R138, R138, R9.reuse ;  /* 0x000000098a8a7220 */ /* 0x080fe20000410000 */
[-C--:B------:R-:W-:Y:S01]  /*5860*/  FMUL.FTZ R139, R139, R9.reuse ;  /* 0x000000098b8b7220 */ /* 0x080fe20000410000 */
[-C--:B------:R-:W-:Y:S01]  /*5870*/  FMUL.FTZ R142, R142, R9.reuse ;  /* 0x000000098e8e7220 */ /* 0x080fe20000410000 */
[----:B------:R-:W2:Y:S01]  /*5880*/  MUFU.EX2 R28, R28 ;  /* 0x0000001c001c7308 */ /* 0x000ea20000000800 */
[----:B0-----:R-:W-:Y:S01]  /*5890*/  FFMA.FTZ R6, R8, R6, R24 ;  /* 0x0000000608067223 */ /* 0x001fe20000010018 */
[-C--:B------:R-:W-:Y:S01]  /*58a0*/  FMUL.FTZ R143, R143, R9.reuse ;  /* 0x000000098f8f7220 */ /* 0x080fe20000410000 */
[-C--:B------:R-:W-:Y:S01]  /*58b0*/  FMUL.FTZ R146, R146, R9.reuse ;  /* 0x0000000992927220 */ /* 0x080fe20000410000 */
[-C--:B------:R-:W-:Y:S01]  /*58c0*/  FMUL.FTZ R147, R147, R9.reuse ;  /* 0x0000000993937220 */ /* 0x080fe20000410000 */
[-C--:B------:R-:W-:Y:S01]  /*58d0*/  FMUL.FTZ R150, R150, R9.reuse ;  /* 0x0000000996967220 */ /* 0x080fe20000410000 */
[----:B------:R-:W-:Y:S01]  /*58e0*/  FMUL.FTZ R151, R151, R9 ;  /* 0x0000000997977220 */ /* 0x000fe20000410000 */
[----:B------:R-:W-:Y:S01]  /*58f0*/  FMUL.FTZ R120, R120, R8 ;  /* 0x0000000878787220 */ /* 0x000fe20000410000 */
[----:B------:R-:W0:Y:S01]  /*5900*/  MUFU.EX2 R29, R29 ;  /* 0x0000001d001d7308 */ /* 0x000e220000000800 */
[C---:B-1----:R-:W-:Y:S01]  /*5910*/  FADD.FTZ R13, R25.reuse, R6 ;  /* 0x00000006190d7221 */ /* 0x042fe20000010000 */
[----:B------:R-:W-:Y:S01]  /*5920*/  F2FP.BF16.F32.PACK_AB R4, R25, R24 ;  /* 0x000000181904723e */ /* 0x000fe200000010ff */
[--C-:B------:R-:W-:Y:S01]  /*5930*/  FFMA.FTZ R24, R43, UR21, -R10.reuse ;  /* 0x000000152b187c23 */ /* 0x100fe2000801080a */
[--C-:B------:R-:W-:Y:S01]  /*5940*/  FFMA.FTZ R43, R46, UR21, -R10.reuse ;  /* 0x000000152e2b7c23 */ /* 0x100fe2000801080a */
[--C-:B------:R-:W-:Y:S01]  /*5950*/  FFMA.FTZ R25, R47, UR21, -R10.reuse ;  /* 0x000000152f197c23 */ /* 0x100fe2000801080a */
[--C-:B------:R-:W-:Y:S01]  /*5960*/  FFMA.FTZ R47, R83, UR21, -R10.reuse ;  /* 0x00000015532f7c23 */ /* 0x100fe2000801080a */
[--C-:B------:R-:W-:Y:S01]  /*5970*/  FFMA.FTZ R83, R86, UR21, -R10.reuse ;  /* 0x0000001556537c23 */ /* 0x100fe2000801080a */
[----:B------:R-:W1:Y:S01]  /*5980*/  MUFU.EX2 R11, R11 ;  /* 0x0000000b000b7308 */ /* 0x000e620000000800 */
[----:B--2---:R-:W-:Y:S01]  /*5990*/  FADD.FTZ R34, R28, R13 ;  /* 0x0000000d1c227221 */ /* 0x004fe20000010000 */
[--C-:B------:R-:W-:Y:S01]  /*59a0*/  FFMA.FTZ R13, R75, UR21, -R10.reuse ;  /* 0x000000154b0d7c23 */ /* 0x100fe2000801080a */
[--C-:B------:R-:W-:Y:S01]  /*59b0*/  FFMA.FTZ R75, R78, UR21, -R10.reuse ;  /* 0x000000154e4b7c23 */ /* 0x100fe2000801080a */
[----:B------:R-:W-:Y:S01]  /*59c0*/  FFMA.FTZ R46, R87, UR21, -R10 ;  /* 0x00000015572e7c23 */ /* 0x000fe2000801080a */
[-C--:B------:R-:W-:Y:S01]  /*59d0*/  FMUL.FTZ R121, R121, R8.reuse ;  /* 0x0000000879797220 */ /* 0x080fe20000410000 */
[-C--:B------:R-:W-:Y:S01]  /*59e0*/  FMUL.FTZ R124, R124, R8.reuse ;  /* 0x000000087c7c7220 */ /* 0x080fe20000410000 */
[----:B------:R-:W-:Y:S01]  /*59f0*/  FMUL.FTZ R125, R125, R8 ;  /* 0x000000087d7d7220 */ /* 0x000fe20000410000 */
[----:B------:R-:W2:Y:S01]  /*5a00*/  MUFU.EX2 R12, R12 ;  /* 0x0000000c000c7308 */ /* 0x000ea20000000800 */
[C---:B0-----:R-:W-:Y:S01]  /*5a10*/  F2FP.BF16.F32.PACK_AB R6, R29.reuse, R28 ;  /* 0x0000001c1d06723e */ /* 0x041fe200000010ff */
[----:B------:R-:W-:Y:S01]  /*5a20*/  FADD.FTZ R34, R29, R34 ;  /* 0x000000221d227221 */ /* 0x000fe20000010000 */
[----:B------:R-:W-:Y:S01]  /*5a30*/  FFMA.FTZ R29, R82, UR21, -R10 ;  /* 0x00000015521d7c23 */ /* 0x000fe2000801080a */
[-C--:B------:R-:W-:Y:S01]  /*5a40*/  FMUL.FTZ R128, R128, R8.reuse ;  /* 0x0000000880807220 */ /* 0x080fe20000410000 */
[-C--:B------:R-:W-:Y:S01]  /*5a50*/  FMUL.FTZ R129, R129, R8.reuse ;  /* 0x0000000881817220 */ /* 0x080fe20000410000 */
[-C--:B------:R-:W-:Y:S01]  /*5a60*/  FMUL.FTZ R132, R132, R8.reuse ;  /* 0x0000000884847220 */ /* 0x080fe20000410000 */
[-C--:B------:R-:W-:Y:S01]  /*5a70*/  FMUL.FTZ R133, R133, R8.reuse ;  /* 0x0000000885857220 */ /* 0x080fe20000410000 */
[----:B------:R-:W0:Y:S01]  /*5a80*/  MUFU.EX2 R32, R32 ;  /* 0x0000002000207308 */ /* 0x000e220000000800 */
[----:B-1----:R-:W-:Y:S01]  /*5a90*/  FADD.FTZ R28, R11, R14 ;  /* 0x0000000e0b1c7221 */ /* 0x002fe20000010000 */
[----:B------:R-:W-:Y:S01]  /*5aa0*/  FFMA.FTZ R14, R79, UR21, -R10 ;  /* 0x000000154f0e7c23 */ /* 0x000fe2000801080a */
[-C--:B------:R-:W-:Y:S01]  /*5ab0*/  FMUL.FTZ R136, R136, R8.reuse ;  /* 0x0000000888887220 */ /* 0x080fe20000410000 */
[-C--:B------:R-:W-:Y:S01]  /*5ac0*/  FMUL.FTZ R137, R137, R8.reuse ;  /* 0x0000000889897220 */ /* 0x080fe20000410000 */
[-C--:B------:R-:W-:Y:S01]  /*5ad0*/  FMUL.FTZ R140, R140, R8.reuse ;  /* 0x000000088c8c7220 */ /* 0x080fe20000410000 */
[-C--:B------:R-:W-:Y:S01]  /*5ae0*/  FMUL.FTZ R141, R141, R8.reuse ;  /* 0x000000088d8d7220 */ /* 0x080fe20000410000 */
[-C--:B------:R-:W-:Y:S01]  /*5af0*/  FMUL.FTZ R144, R144, R8.reuse ;  /* 0x0000000890907220 */ /* 0x080fe20000410000 */
[----:B------:R-:W1:Y:S01]  /*5b00*/  MUFU.EX2 R20, R20 ;  /* 0x0000001400147308 */ /* 0x000e620000000800 */
[C---:B--2---:R-:W-:Y:S01]  /*5b10*/  F2FP.BF16.F32.PACK_AB R7, R12.reuse, R11 ;  /* 0x0000000b0c07723e */ /* 0x044fe200000010ff */
[----:B------:R-:W-:Y:S01]  /*5b20*/  FADD.FTZ R55, R12, R28 ;  /* 0x0000001c0c377221 */ /* 0x000fe20000010000 */
[-C--:B------:R-:W-:Y:S01]  /*5b30*/  FMUL.FTZ R145, R145, R8.reuse ;  /* 0x0000000891917220 */ /* 0x080fe20000410000 */
[-C--:B------:R-:W-:Y:S01]  /*5b40*/  FMUL.FTZ R148, R148, R8.reuse ;  /* 0x0000000894947220 */ /* 0x080fe20000410000 */
[----:B------:R-:W-:Y:S01]  /*5b50*/  FMUL.FTZ R149, R149, R8 ;  /* 0x0000000895957220 */ /* 0x000fe20000410000 */
[----:B------:R2:W-:Y:S01]  /*5b60*/  STSM.16.M88.4 [R2+0x1e800], R4 ;  /* 0x01e8000402007844 */ /* 0x0005e20000000200 */
[----:B------:R-:W-:Y:S01]  /*5b70*/  IMAD.MOV.U32 R9, RZ, RZ, R0 ;  /* 0x000000ffff097224 */ /* 0x000fe200078e0000 */
[----:B------:R-:W3:Y:S01]  /*5b80*/  MUFU.EX2 R33, R33 ;  /* 0x0000002100217308 */ /* 0x000ee20000000800 */
[----:B0-----:R-:W-:-:S07]  /*5b90*/  FADD.FTZ R34, R32, R34 ;  /* 0x0000002220227221 */ /* 0x001fce0000010000 */
[----:B------:R-:W0:Y:S01]  /*5ba0*/  MUFU.EX2 R21, R21 ;  /* 0x0000001500157308 */ /* 0x000e220000000800 */
[----:B-1----:R-:W-:Y:S01]  /*5bb0*/  FADD.FTZ R12, R20, R55 ;  /* 0x00000037140c7221 */ /* 0x002fe20000010000 */
[--C-:B--2---:R-:W-:Y:S01]  /*5bc0*/  FFMA.FTZ R7, R42, UR21, -R10.reuse ;  /* 0x000000152a077c23 */ /* 0x104fe2000801080a */
[----:B------:R-:W-:-:S05]  /*5bd0*/  FFMA.FTZ R6, R50, UR21, -R10 ;  /* 0x0000001532067c23 */ /* 0x000fca000801080a */
[----:B------:R-:W1:Y:S01]  /*5be0*/  MUFU.EX2 R36, R36 ;  /* 0x0000002400247308 */ /* 0x000e620000000800 */
[C---:B---3--:R-:W-:Y:S01]  /*5bf0*/  FADD.FTZ R55, R33.reuse, R34 ;  /* 0x0000002221377221 */ /* 0x048fe20000010000 */
[----:B------:R-:W-:Y:S01]  /*5c00*/  F2FP.BF16.F32.PACK_AB R32, R33, R32 ;  /* 0x000000202120723e */ /* 0x000fe200000010ff */
[--C-:B------:R-:W-:Y:S01]  /*5c10*/  FFMA.FTZ R5, R58, UR21, -R10.reuse ;  /* 0x000000153a057c23 */ /* 0x100fe2000801080a */
[--C-:B------:R-:W-:Y:S01]  /*5c20*/  FFMA.FTZ R4, R66, UR21, -R10.reuse ;  /* 0x0000001542047c23 */ /* 0x100fe2000801080a */
[--C-:B------:R-:W-:Y:S01]  /*5c30*/  FFMA.FTZ R42, R91, UR21, -R10.reuse ;  /* 0x000000155b2a7c23 */ /* 0x100fe2000801080a */
[--C-:B------:R-:W-:Y:S01]  /*5c40*/  FFMA.FTZ R91, R94, UR21, -R10.reuse ;  /* 0x000000155e5b7c23 */ /* 0x100fe2000801080a */
[----:B------:R-:W-:Y:S01]  /*5c50*/  FFMA.FTZ R10, R119, UR21, -R10 ;  /* 0x00000015770a7c23 */ /* 0x000fe2000801080a */
[----:B------:R-:W2:Y:S01]  /*5c60*/  MUFU.EX2 R35, R35 ;  /* 0x0000002300237308 */ /* 0x000ea20000000800 */
[----:B0-----:R-:W-:-:S07]  /*5c70*/  FADD.FTZ R12, R21, R12 ;  /* 0x0000000c150c7221 */ /* 0x001fce0000010000 */
[----:B------:R-:W0:Y:S01]  /*5c80*/  MUFU.EX2 R37, R37 ;  /* 0x0000002500257308 */ /* 0x000e220000000800 */
[----:B-1----:R-:W-:-:S07]  /*5c90*/  FADD.FTZ R28, R36, R55 ;  /* 0x00000037241c7221 */ /* 0x002fce0000010000 */
[----:B------:R-:W1:Y:S01]  /*5ca0*/  MUFU.EX2 R23, R23 ;  /* 0x0000001700177308 */ /* 0x000e620000000800 */
[----:B--2---:R-:W-:-:S07]  /*5cb0*/  FADD.FTZ R12, R35, R12 ;  /* 0x0000000c230c7221 */ /* 0x004fce0000010000 */
[----:B------:R-:W2:Y:S01]  /*5cc0*/  MUFU.EX2 R40, R40 ;  /* 0x0000002800287308 */ /* 0x000ea20000000800 */
[----:B0-----:R-:W-:-:S07]  /*5cd0*/  FADD.FTZ R33, R37, R28 ;  /* 0x0000001c25217221 */ /* 0x001fce0000010000 */
[----:B------:R-:W0:Y:S01]  /*5ce0*/  MUFU.EX2 R7, R7 ;  /* 0x0000000700077308 */ /* 0x000e220000000800 */
[C---:B-1----:R-:W-:Y:S01]  /*5cf0*/  FADD.FTZ R12, R23.reuse, R12 ;  /* 0x0000000c170c7221 */ /* 0x042fe20000010000 */
[----:B------:R-:W-:-:S06]  /*5d00*/  F2FP.BF16.F32.PACK_AB R35, R23, R35 ;  /* 0x000000231723723e */ /* 0x000fcc00000010ff */
        /* <DEDUP_REMOVED lines=8> */
[C---:B--2---:R-:W-:Y:S01]  /*5d90*/  FADD.FTZ R12, R24.reuse, R33 ;  /* 0x00000021180c7221 */ /* 0x044fe20000010000 */
[----:B------:R-:W-:-:S06]  /*5da0*/  F2FP.BF16.F32.PACK_AB R41, R24, R7 ;  /* 0x000000071829723e */ /* 0x000fcc00000010ff */
[----:B------:R-:W2:Y:S01]  /*5db0*/  MUFU.EX2 R45, R45 ;  /* 0x0000002d002d7308 */ /* 0x000ea20000000800 */
[----:B0-----:R-:W-:-:S07]  /*5dc0*/  FADD.FTZ R28, R44, R55 ;  /* 0x000000372c1c7221 */ /* 0x001fce0000010000 */
[----:B------:R-:W0:Y:S01]  /*5dd0*/  MUFU.EX2 R25, R25 ;  /* 0x0000001900197308 */ /* 0x000e220000000800 */
[----:B-1----:R-:W-:-:S07]  /*5de0*/  FADD.FTZ R12, R43, R12 ;  /* 0x0000000c2b0c7221 */ /* 0x002fce0000010000 */
[----:B------:R-:W1:Y:S01]  /*5df0*/  MUFU.EX2 R48, R48 ;  /* 0x0000003000307308 */ /* 0x000e620000000800 */
[----:B--2---:R-:W-:-:S07]  /*5e00*/  FADD.FTZ R33, R45, R28 ;  /* 0x0000001c2d217221 */ /* 0x004fce0000010000 */
[----:B------:R-:W2:Y:S01]  /*5e10*/  MUFU.EX2 R6, R6 ;  /* 0x0000000600067308 */ /* 0x000ea20000000800 */
[C---:B0-----:R-:W-:Y:S01]  /*5e20*/  FADD.FTZ R55, R25.reuse, R12 ;  /* 0x0000000c19377221 */ /* 0x041fe20000010000 */
[----:B------:R-:W-:-:S06]  /*5e30*/  F2FP.BF16.F32.PACK_AB R43, R25, R43 ;  /* 0x0000002b192b723e */ /* 0x000fcc00000010ff */
        /* <DEDUP_REMOVED lines=8> */
[C---:B-1----:R-:W-:Y:S01]  /*5ec0*/  FADD.FTZ R34, R26.reuse, R55 ;  /* 0x000000371a227221 */ /* 0x042fe20000010000 */
[----:B------:R-:W-:-:S06]  /*5ed0*/  F2FP.BF16.F32.PACK_AB R49, R26, R6 ;  /* 0x000000061a31723e */ /* 0x000fcc00000010ff */
[----:B------:R-:W1:Y:S01]  /*5ee0*/  MUFU.EX2 R53, R53 ;  /* 0x0000003500357308 */ /* 0x000e620000000800 */
[----:B--2---:R-:W-:Y:S01]  /*5ef0*/  FADD.FTZ R50, R52, R33 ;  /* 0x0000002134327221 */ /* 0x004fe20000010000 */
[----:B------:R-:W-:-:S06]  /*5f00*/  F2FP.BF16.F32.PACK_AB R33, R21, R20 ;  /* 0x000000141521723e */ /* 0x000fcc00000010ff */
[----:B------:R-:W2:Y:S01]  /*5f10*/  MUFU.EX2 R27, R27 ;  /* 0x0000001b001b7308 */ /* 0x000ea20000000800 */
[----:B0-----:R-:W-:Y:S01]  /*5f20*/  FADD.FTZ R54, R51, R34 ;  /* 0x0000002233367221 */ /* 0x001fe20000010000 */
[----:B------:R-:W-:-:S05]  /*5f30*/  F2FP.BF16.F32.PACK_AB R34, R37, R36 ;  /* 0x000000242522723e */ /* 0x000fca00000010ff */
[----:B------:R3:W-:Y:S01]  /*5f40*/  STSM.16.M88.4 [R22], R32 ;  /* 0x0000002016007844 */ /* 0x0007e20000000200 */
        /* <DEDUP_REMOVED lines=88> */
[----:B------:R2:W4:Y:S01]  /*64d0*/  MUFU.EX2 R28, R42 ;  /* 0x0000002a001c7308 */ /* 0x0005220000000800 */
[----:B0-----:R-:W-:-:S07]  /*64e0*/  FADD.FTZ R5, R12, R5 ;  /* 0x000000050c057221 */ /* 0x001fce0000010000 */
[----:B------:R-:W0:Y:S01]  /*64f0*/  MUFU.EX2 R92, R92 ;  /* 0x0000005c005c7308 */ /* 0x000e220000000800 */
[----:B-1----:R-:W-:Y:S01]  /*6500*/  FADD.FTZ R7, R89, R4 ;  /* 0x0000000459077221 */ /* 0x002fe20000010000 */
[----:B--2---:R-:W-:Y:S02]  /*6510*/  F2FP.BF16.F32.PACK_AB R42, R45, R44 ;  /* 0x0000002c2d2a723e */ /* 0x004fe400000010ff */
[----:B------:R-:W-:-:S03]  /*6520*/  F2FP.BF16.F32.PACK_AB R88, R89, R88 ;  /* 0x000000585958723e */ /* 0x000fc600000010ff */
[----:B------:R3:W-:Y:S01]  /*6530*/  STSM.16.M88.4 [R17], R40 ;  /* 0x0000002811007844 */ /* 0x0007e20000000200 */
[----:B------:R-:W1:Y:S01]  /*6540*/  MUFU.EX2 R91, R91 ;  /* 0x0000005b005b7308 */ /* 0x000e620000000800 */
[C---:B----4-:R-:W-:Y:S01]  /*6550*/  FADD.FTZ R4, R28.reuse, R5 ;  /* 0x000000051c047221 */ /* 0x050fe20000010000 */
[----:B------:R-:W-:Y:S01]  /*6560*/  F2FP.BF16.F32.PACK_AB R89, R28, R12 ;  /* 0x0000000c1c59723e */ /* 0x000fe200000010ff */
[----:B------:R3:W-:Y:S04]  /*6570*/  STSM.16.M88.4 [R16], R48 ;  /* 0x0000003010007844 */ /* 0x0007e80000000200 */
[----:B------:R3:W-:Y:S01]  /*6580*/  STSM.16.M88.4 [R2+0x24800], R56 ;  /* 0x0248003802007844 */ /* 0x0007e20000000200 */
[----:B------:R-:W2:Y:S01]  /*6590*/  MUFU.EX2 R93, R93 ;  /* 0x0000005d005d7308 */ /* 0x000ea20000000800 */
[----:B0-----:R-:W-:-:S02]  /*65a0*/  FADD.FTZ R6, R92, R7 ;  /* 0x000000075c067221 */ /* 0x001fc40000010000 */
[----:B------:R3:W-:Y:S04]  /*65b0*/  STSM.16.M88.4 [R153], R64 ;  /* 0x0000004099007844 */ /* 0x0007e80000000200 */
[----:B------:R3:W-:Y:S01]  /*65c0*/  STSM.16.M88.4 [R17+0x6000], R72 ;  /* 0x0060004811007844 */ /* 0x0007e20000000200 */
[----:B------:R-:W0:Y:S01]  /*65d0*/  MUFU.EX2 R95, R95 ;  /* 0x0000005f005f7308 */ /* 0x000e220000000800 */
[----:B-1----:R-:W-:Y:S02]  /*65e0*/  FADD.FTZ R4, R91, R4 ;  /* 0x000000045b047221 */ /* 0x002fe40000010000 */
[----:B------:R3:W-:Y:S05]  /*65f0*/  STSM.16.M88.4 [R16+0x6000], R80 ;  /* 0x0060005010007844 */ /* 0x0007ea0000000200 */
[----:B------:R-:W1:Y:S01]  /*6600*/  MUFU.EX2 R96, R96 ;  /* 0x0000006000607308 */ /* 0x000e620000000800 */
[C---:B--2---:R-:W-:Y:S01]  /*6610*/  FADD.FTZ R5, R93.reuse, R6 ;  /* 0x000000065d057221 */ /* 0x044fe20000010000 */
[----:B------:R-:W-:-:S06]  /*6620*/  F2FP.BF16.F32.PACK_AB R90, R93, R92 ;  /* 0x0000005c5d5a723e */ /* 0x000fcc00000010ff */
[----:B------:R-:W2:Y:S01]  /*6630*/  MUFU.EX2 R98, R98 ;  /* 0x0000006200627308 */ /* 0x000ea20000000800 */
[C---:B0-----:R-:W-:Y:S01]  /*6640*/  FADD.FTZ R7, R95.reuse, R4 ;  /* 0x000000045f077221 */ /* 0x041fe20000010000 */
[----:B------:R-:W-:-:S05]  /*6650*/  F2FP.BF16.F32.PACK_AB R91, R95, R91 ;  /* 0x0000005b5f5b723e */ /* 0x000fca00000010ff */
[----:B------:R3:W-:Y:S01]  /*6660*/  STSM.16.M88.4 [R2+0x2a800], R88 ;  /* 0x02a8005802007844 */ /* 0x0007e20000000200 */
        /* <DEDUP_REMOVED lines=19> */
[----:B------:R-:W-:-:S05]  /*67a0*/  F2FP.BF16.F32.PACK_AB R99, R103, R102 ;  /* 0x000000666763723e */ /* 0x000fca00000010ff */
[----:B------:R3:W-:Y:S01]  /*67b0*/  STSM.16.M88.4 [R152], R96 ;  /* 0x0000006098007844 */ /* 0x0007e20000000200 */
        /* <DEDUP_REMOVED lines=19> */
[----:B------:R-:W-:-:S05]  /*68f0*/  F2FP.BF16.F32.PACK_AB R107, R111, R11 ;  /* 0x0000000b6f6b723e */ /* 0x000fca00000010ff */
[----:B------:R3:W-:Y:S01]  /*6900*/  STSM.16.M88.4 [R17+0xc000], R104 ;  /* 0x00c0006811007844 */ /* 0x0007e20000000200 */
[----:B------:R-:W1:Y:S01]  /*6910*/  MUFU.EX2 R113, R113 ;  /* 0x0000007100717308 */ /* 0x000e620000000800 */
[----:B--2---:R-:W-:-:S07]  /*6920*/  FADD.FTZ R4, R112, R5 ;  /* 0x0000000570047221 */ /* 0x004fce0000010000 */
[----:B------:R-:W2:Y:S01]  /*6930*/  MUFU.EX2 R115, R115 ;  /* 0x0000007300737308 */ /* 0x000ea20000000800 */
[----:B0-----:R-:W-:-:S07]  /*6940*/  FADD.FTZ R6, R13, R6 ;  /* 0x000000060d067221 */ /* 0x001fce0000010000 */
[----:B------:R-:W-:Y:S01]  /*6950*/  MUFU.EX2 R116, R116 ;  /* 0x0000007400747308 */ /* 0x000fe20000000800 */
[C---:B-1----:R-:W-:Y:S01]  /*6960*/  FADD.FTZ R5, R113.reuse, R4 ;  /* 0x0000000471057221 */ /* 0x042fe20000010000 */
[----:B------:R-:W-:Y:S01]  /*6970*/  F2FP.BF16.F32.PACK_AB R112, R113, R112 ;  /* 0x000000707170723e */ /* 0x000fe200000010ff */
[----:B------:R-:W-:-:S05]  /*6980*/  IMAD.MOV.U32 R4, RZ, RZ, R3 ;  /* 0x000000ffff047224 */ /* 0x000fca00078e0003 */
[----:B------:R-:W0:Y:S01]  /*6990*/  MUFU.EX2 R117, R117 ;  /* 0x0000007500757308 */ /* 0x000e220000000800 */
[C---:B--2---:R-:W-:Y:S01]  /*69a0*/  FADD.FTZ R6, R115.reuse, R6 ;  /* 0x0000000673067221 */ /* 0x044fe20000010000 */
[----:B------:R-:W-:-:S06]  /*69b0*/  F2FP.BF16.F32.PACK_AB R113, R115, R13 ;  /* 0x0000000d7371723e */ /* 0x000fcc00000010ff */
[----:B------:R-:W1:Y:S08]  /*69c0*/  MUFU.EX2 R21, R118 ;  /* 0x0000007600157308 */ /* 0x000e700000000800 */
[----:B------:R-:W2:Y:S01]  /*69d0*/  MUFU.EX2 R10, R10 ;  /* 0x0000000a000a7308 */ /* 0x000ea20000000800 */
[----:B0-----:R-:W-:Y:S01]  /*69e0*/  F2FP.BF16.F32.PACK_AB R114, R117, R116 ;  /* 0x000000747572723e */ /* 0x001fe200000010ff */
[----:B------:R-:W-:Y:S01]  /*69f0*/  FADD.FTZ R116, R116, R5 ;  /* 0x0000000574747221 */ /* 0x000fe20000010000 */
[----:B-1----:R-:W-:-:S03]  /*6a00*/  FADD.FTZ R7, R21, R6 ;  /* 0x0000000615077221 */ /* 0x002fc60000010000 */
[----:B------:R-:W-:Y:S01]  /*6a10*/  FADD.FTZ R6, R117, R116 ;  /* 0x0000007475067221 */ /* 0x000fe20000010000 */
[C---:B--2---:R-:W-:Y:S01]  /*6a20*/  F2FP.BF16.F32.PACK_AB R115, R10.reuse, R21 ;  /* 0x000000150a73723e */ /* 0x044fe200000010ff */
[----:B------:R-:W-:-:S04]  /*6a30*/  FADD.FTZ R7, R10, R7 ;  /* 0x000000070a077221 */ /* 0x000fc80000010000 */
[----:B------:R3:W-:Y:S01]  /*6a40*/  STSM.16.M88.4 [R16+0xc000], R112 ;  /* 0x00c0007010007844 */ /* 0x0007e20000000200 */
[----:B------:R0:W-:Y:S06]  /*6a50*/  MEMBAR.ALL.CTA ;  /* 0x0000000000007992 */ /* 0x0001ec0000008000 */
[----:B0-----:R-:W0:Y:S02]  /*6a60*/  FENCE.VIEW.ASYNC.S ;  /* 0x00000000000073c6 */ /* 0x001e240000000000 */
[----:B0-----:R-:W-:Y:S01]  /*6a70*/  NOP ;  /* 0x0000000000007918 */ /* 0x001fe20000000000 */
[----:B------:R-:W-:Y:S05]  /*6a80*/  @P2 BRA `(.L_x_24) ;  /* 0xffffffd400902947 */ /* 0x000fea000383ffff */
.L_x_15:
[----:B------:R-:W-:Y:S06]  /*6a90*/  BAR.ARV 0x8, 0x200 ;  /* 0x0208000000007b1d */ /* 0x000fec0000002000 */
[----:B------:R-:W-:Y:S05]  /*6aa0*/  @!P0 BRA `(.L_x_25) ;  /* 0x0000000000048947 */ /* 0x000fea0003800000 */
[----:B------:R-:W-:Y:S01]  /*6ab0*/  BPT.TRAP 0x1 ;  /* 0x000000040000795c */ /* 0x000fe20000300000 */
.L_x_25:
[----:B------:R-:W-:Y:S01]  /*6ac0*/  ULEA UR12, UR39, UR40, 0x3 ;  /* 0x00000028270c7291 */ /* 0x000fe2000f8e183f */
[----:B------:R-:W-:-:S05]  /*6ad0*/  IMAD.U32 R4, RZ, RZ, UR38 ;  /* 0x00000026ff047e24 */ /* 0x000fca000f8e00ff */
[----:B------:R-:W-:-:S04]  /*6ae0*/  SHF.L.U32 R4, R4, 0x1f, RZ ;  /* 0x0000001f04047819 */ /* 0x000fc800000006ff */
[----:B------:R1:W2:Y:S01]  /*6af0*/  SYNCS.PHASECHK.TRANS64.TRYWAIT P2, [UR12+0x30850], R4 ;  /* 0x03085004ff0075a7 */ /* 0x0002a2000804014c */
[----:B------:R-:W-:Y:S05]  /*6b00*/  @!P0 BRA `(.L_x_26) ;  /* 0x0000000000048947 */ /* 0x000fea0003800000 */
[----:B------:R-:W-:Y:S01]  /*6b10*/  BPT.TRAP 0x1 ;  /* 0x000000040000795c */ /* 0x000fe20000300000 */
.L_x_26:
[----:B--2---:R-:W-:Y:S05]  /*6b20*/  @P2 BRA `(.L_x_27) ;  /* 0x0000000000082947 */ /* 0x004fea0003800000 */
[----:B------:R-:W2:Y:S02]  /*6b30*/  SYNCS.PHASECHK.TRANS64.TRYWAIT P0, [UR12+0x30850], R4 ;  /* 0x03085004ff0075a7 */ /* 0x000ea4000800014c */
[----:B--2---:R-:W-:Y:S05]  /*6b40*/  @!P0 BRA `(.L_x_28) ;  /* 0x0000004c00e88947 */ /* 0x004fea0003800000 */
.L_x_27:
[----:B------:R-:W-:Y:S01]  /*6b50*/  R2UR UR4, R15 ;  /* 0x000000000f0472ca */ /* 0x000fe200000e0000 */
[----:B------:R-:W-:Y:S01]  /*6b60*/  UIADD3 UR5, UR40, 0x400, URZ ;  /* 0x0000040028057890 */ /* 0x000fe2000fffe03f */
[----:B------:R-:W-:Y:S01]  /*6b70*/  WARPGROUP.ARRIVE ;  /* 0x00000000000079c5 */ /* 0x000fe20000000000 */
[----:B------:R-:W-:Y:S01]  /*6b80*/  UMOV UR7, 0x40000040 ;  /* 0x4000004000077882 */ /* 0x000fe20000000000 */
[----:B------:R-:W-:Y:S01]  /*6b90*/  UMOV UR11, 0x40000040 ;  /* 0x40000040000b7882 */ /* 0x000fe20000000000 */
[----:B------:R-:W-:Y:S01]  /*6ba0*/  USHF.R.U32.HI UR5, URZ, 0x4, UR5 ;  /* 0x000000043f057899 */ /* 0x000fe20008011605 */
[----:B------:R-:W4:Y:S01]  /*6bb0*/  LDL R13, [R1+0xc] ;  /* 0x00000c00010d7983 */ /* 0x000f220000100800 */
[----:B------:R-:W-:Y:S01]  /*6bc0*/  UMOV UR9, 0x40000040 ;  /* 0x4000004000097882 */ /* 0x000fe20000000000 */
[----:B------:R-:W5:Y:S01]  /*6bd0*/  LDC R19, c[0x0][0xbe8] ;  /* 0x0002fa00ff137b82 */ /* 0x000f620000000800 */
[----:B------:R-:W-:Y:S01]  /*6be0*/  ULOP3.LUT UR5, UR5, 0x3fff, URZ, 0xc0, !UPT ;  /* 0x00003fff05057892 */ /* 0x000fe2000f8ec03f */
[----:B---3--:R-:W3:Y:S01]  /*6bf0*/  LDL R32, [R1+0x8] ;  /* 0x0000080001207983 */ /* 0x008ee20000100800 */
[----:B------:R-:W-:Y:S01]  /*6c00*/  IMAD.MOV.U32 R20, RZ, RZ, -0x800000 ;  /* 0xff800000ff147424 */ /* 0x000fe200078e00ff */
[----:B------:R-:W-:Y:S01]  /*6c10*/  CS2R R10, SRZ ;  /* 0x00000000000a7805 */ /* 0x000fe2000001ff00 */
[----:B------:R-:W-:Y:S01]  /*6c20*/  UIADD3 UR4, UR4, 0x1e800, URZ ;  /* 0x0001e80004047890 */ /* 0x000fe2000fffe03f */
[----:B------:R-:W3:Y:S01]  /*6c30*/  LDL R40, [R1+0x4] ;  /* 0x0000040001287983 */ /* 0x000ee20000100800 */
[----:B------:R-:W-:Y:S01]  /*6c40*/  UIMAD UR6, UR39, 0x600, UR5 ;  /* 0x00000600270678a4 */ /* 0x000fe2000f8e0205 */
[----:B------:R-:W-:Y:S01]  /*6c50*/  IMAD.MOV.U32 R21, RZ, RZ, -0x800000 ;  /* 0xff800000ff157424 */ /* 0x000fe200078e00ff */
[----:B------:R-:W-:Y:S01]  /*6c60*/  USHF.R.U32.HI UR4, URZ, 0x4, UR4 ;  /* 0x000000043f047899 */ /* 0x000fe20008011604 */
[----:B--2---:R-:W2:Y:S01]  /*6c70*/  SHFL.BFLY PT, R5, R6, 0x2, 0x1f ;  /* 0x0c401f0006057f89 */ /* 0x004ea200000e0000 */
[----:B------:R-:W-:Y:S01]  /*6c80*/  UMOV UR5, 0x40000040 ;  /* 0x4000004000057882 */ /* 0x000fe20000000000 */
[----:B------:R-:W-:Y:S01]  /*6c90*/  UIADD3 UR10, UR6, 0x80, URZ ;  /* 0x00000080060a7890 */ /* 0x000fe2000fffe03f */
[----:B------:R-:W0:Y:S01]  /*6ca0*/  LDC.64 R36, c[0x0][0xb98] ;  /* 0x0002e600ff247b82 */ /* 0x000e220000000a00 */
[----:B------:R-:W-:Y:S01]  /*6cb0*/  ULOP3.LUT UR4, UR4, 0x3fff, URZ, 0xc0, !UPT ;  /* 0x00003fff04047892 */ /* 0x000fe2000f8ec03f */
[----:B------:R-:W1:Y:S03]  /*6cc0*/  SHFL.BFLY PT, R8, R7, 0x2, 0x1f ;  /* 0x0c401f0007087f89 */ /* 0x000e6600000e0000 */
[----:B------:R-:W-:-:S04]  /*6cd0*/  ULOP3.LUT UR4, UR4, 0x10000, URZ, 0xfc, !UPT ;  /* 0x0001000004047892 */ /* 0x000fc8000f8efc3f */
[----:B------:R-:W-:-:S05]  /*6ce0*/  UIADD3 UR8, UR4, 0x2, URZ ;  /* 0x0000000204087890 */ /* 0x000fca000fffe03f */
[----:B------:R-:W-:Y:S03]  /*6cf0*/  HGMMA.64x64x16.F32.BF16 R120, gdesc[UR4].tnspB, R120, gsb0 ;  /* 0x40e00000047879f0 */ /* 0x000fe60008001878 */
[----:B------:R-:W5:Y:S01]  /*6d00*/  S2UR UR5, SR_SWINHI ;  /* 0x00000000000579c3 */ /* 0x000f620000002f00 */
[----:B------:R-:W-:Y:S01]  /*6d10*/  UIADD3 UR7, -UR45, URZ, URZ ;  /* 0x0000003f2d077290 */ /* 0x000fe2000fffe13f */
[----:B--2---:R-:W-:-:S05]  /*6d20*/  FADD.FTZ R5, R5, R6 ;  /* 0x0000000605057221 */ /* 0x004fca0000010000 */
[----:B-1----:R-:W1:Y:S01]  /*6d30*/  SHFL.BFLY PT, R4, R5, 0x1, 0x1f ;  /* 0x0c201f0005047f89 */ /* 0x002e6200000e0000 */
[----:B------:R-:W-:Y:S02]  /*6d40*/  FADD.FTZ R8, R8, R7 ;  /* 0x0000000708087221 */ /* 0x000fe40000010000 */
[----:B------:R-:W2:Y:S03]  /*6d50*/  LDC R7, c[0x0][0xc38] ;  /* 0x00030e00ff077b82 */ /* 0x000ea60000000800 */
[----:B------:R-:W5:Y:S01]  /*6d60*/  SHFL.BFLY PT, R9, R8, 0x1, 0x1f ;  /* 0x0c201f0008097f89 */ /* 0x000f6200000e0000 */
[----:B-1----:R-:W-:Y:S01]  /*6d70*/  FADD.FTZ R12, R5, R4 ;  /* 0x00000004050c7221 */ /* 0x002fe20000010000 */
[----:B------:R-:W-:-:S04]  /*6d80*/  IMAD.U32 R5, RZ, RZ, UR21 ;  /* 0x00000015ff057e24 */ /* 0x000fc8000f8e00ff */
[----:B------:R-:W-:Y:S01]  /*6d90*/  FSETP.NE.FTZ.AND P0, PT, R12, RZ, PT ;  /* 0x000000ff0c00720b */ /* 0x000fe20003f15000 */
[----:B-----5:R-:W-:-:S05]  /*6da0*/  FADD.FTZ R9, R8, R9 ;  /* 0x0000000908097221 */ /* 0x020fca0000010000 */
[----:B------:R-:W-:-:S07]  /*6db0*/  FSETP.NE.FTZ.AND P2, PT, R9, RZ, PT ;  /* 0x000000ff0900720b */ /* 0x000fce0003f55000 */
[----:B------:R-:W1:Y:S01]  /*6dc0*/  @P0 MUFU.LG2 R4, R12 ;  /* 0x0000000c00040308 */ /* 0x000e620000000c00 */
[----:B------:R-:W-:-:S07]  /*6dd0*/  @P0 FMUL.FTZ R5, R5, 0.69314718246459960938 ;  /* 0x3f31721805050820 */ /* 0x000fce0000410000 */
[----:B------:R-:W5:Y:S08]  /*6de0*/  @P2 MUFU.LG2 R6, R9 ;  /* 0x0000000900062308 */ /* 0x000f700000000c00 */
[----:B------:R0:W-:Y:S01]  /*6df0*/  @P2 MUFU.RCP R10, R9 ;  /* 0x00000009000a2308 */ /* 0x0001e20000001000 */
[----:B-1----:R-:W-:-:S04]  /*6e00*/  @P0 FMUL.FTZ R4, R4, 0.69314718246459960938 ;  /* 0x3f31721804040820 */ /* 0x002fc80000410000 */
[----:B------:R-:W-:Y:S01]  /*6e10*/  @P0 FFMA.FTZ R20, R5, R0, R4 ;  /* 0x0000000005140223 */ /* 0x000fe20000010004 */
[----:B------:R-:W-:Y:S02]  /*6e20*/  WARPGROUP.DEPBAR.LE gsb0, 0x0 ;  /* 0x00008000000079c5 */ /* 0x000fe40000010000 */
[----:B------:R-:W-:Y:S01]  /*6e30*/  WARPGROUP.ARRIVE ;  /* 0x00000000000079c5 */ /* 0x000fe20000000000 */
[----:B------:R-:W-:Y:S02]  /*6e40*/  IMAD.U32 R5, RZ, RZ, UR21 ;  /* 0x00000015ff057e24 */ /* 0x000fe4000f8e00ff */
[----:B-----5:R-:W-:Y:S01]  /*6e50*/  @P2 FMUL.FTZ R6, R6, 0.69314718246459960938 ;  /* 0x3f31721806062820 */ /* 0x020fe20000410000 */
[----:B------:R-:W-:Y:S01]  /*6e60*/  IMAD.SHL.U32 R0, R154, 0x8, RZ ;  /* 0x000000089a007824 */ /* 0x000fe200078e00ff */
[----:B------:R1:W5:Y:S01]  /*6e70*/  @P0 MUFU.RCP R11, R12 ;  /* 0x0000000c000b0308 */ /* 0x0003620000001000 */
[----:B------:R-:W-:Y:S01]  /*6e80*/  @P2 FMUL.FTZ R5, R5, 0.69314718246459960938 ;  /* 0x3f31721805052820 */ /* 0x000fe20000410000 */
[----:B------:R-:W-:Y:S01]  /*6e90*/  HGMMA.64x64x16.F32.BF16 R120, gdesc[UR8].tnspB, R120, gsb0 ;  /* 0x40e00000087879f0 */ /* 0x000fe20008001878 */
[----:B------:R-:W-:Y:S01]  /*6ea0*/  UIADD3 UR10, UR6, 0x100, URZ ;  /* 0x00000100060a7890 */ /* 0x000fe2000fffe03f */
[----:B------:R-:W-:Y:S01]  /*6eb0*/  IMAD R15, R155, 0x40, R0 ;  /* 0x000000409b0f7824 */ /* 0x000fe200078e0200 */
[----:B------:R-:W-:Y:S01]  /*6ec0*/  UIADD3 UR8, UR4, 0x4, URZ ;  /* 0x0000000404087890 */ /* 0x000fe2000fffe03f */
[----:B------:R-:W-:Y:S01]  /*6ed0*/  @P2 FFMA.FTZ R21, R5, R3, R6 ;  /* 0x0000000305152223 */ /* 0x000fe20000010006 */
[----:B------:R-:W-:Y:S01]  /*6ee0*/  UMOV UR11, 0x40000040 ;  /* 0x40000040000b7882 */ /* 0x000fe20000000000 */
[----:B------:R-:W-:Y:S01]  /*6ef0*/  UMOV UR9, 0x40000040 ;  /* 0x4000004000097882 */ /* 0x000fe20000000000 */
[----:B------:R-:W-:-:S02]  /*6f00*/  WARPGROUP.DEPBAR.LE gsb0, 0x0 ;  /* 0x00008000000079c5 */ /* 0x000fc40000010000 */
        /* <DEDUP_REMOVED lines=60> */
[----:B------:R-:W-:Y:S01]  /*72d0*/  ULDC UR10, c[0x0][0xc44] ;  /* 0x00031100000a7ab9 */ /* 0x000fe20000000800 */
[----:B------:R-:W-:Y:S01]  /*72e0*/  UMOV UR8, UR40 ;  /* 0x0000002800087c82 */ /* 0x000fe20008000000 */
[----:B------:R-:W-:Y:S01]  /*72f0*/  UMOV UR9, UR5 ;  /* 0x0000000500097c82 */ /* 0x000fe20008000000 */
[----:B------:R-:W-:Y:S01]  /*7300*/  UIMAD UR10, UR10, UR7, UR43 ;  /* 0x000000070a0a72a4 */ /* 0x000fe2000f8e022b */
[----:B------:R-:W-:Y:S01]  /*7310*/  IMAD.U32 R28, RZ, RZ, UR8 ;  /* 0x00000008ff1c7e24 */ /* 0x000fe2000f8e00ff */
[----:B------:R-:W-:Y:S01]  /*7320*/  UMOV UR5, 0x40000040 ;  /* 0x4000004000057882 */ /* 0x000fe20000000000 */
[----:B------:R-:W-:Y:S01]  /*7330*/  UMOV UR7, 0x40000040 ;  /* 0x4000004000077882 */ /* 0x000fe20000000000 */
[----:B------:R-:W-:Y:S01]  /*7340*/  IMAD.U32 R29, RZ, RZ, UR9 ;  /* 0x00000009ff1d7e24 */ /* 0x000fe2000f8e00ff */
[----:B------:R-:W-:Y:S01]  /*7350*/  ISETP.NE.AND P2, PT, R19, 0x1, PT ;  /* 0x000000011300780c */ /* 0x000fe20003f45270 */
[----:B------:R-:W-:Y:S01]  /*7360*/  USHF.R.S32.HI UR11, URZ, 0x1f, UR10 ;  /* 0x0000001f3f0b7899 */ /* 0x000fe2000801140a */
[----:B------:R-:W-:Y:S01]  /*7370*/  IMAD.WIDE R14, R15, 0x2, R28 ;  /* 0x000000020f0e7825 */ /* 0x000fe200078e021c */
[----:B------:R-:W-:-:S03]  /*7380*/  ULDC.64 UR8, c[0x0][0xb90] ;  /* 0x0002e40000087ab9 */ /* 0x000fc60000000a00 */
[----:B----4-:R-:W-:-:S03]  /*7390*/  IMAD.WIDE R28, R13, 0x2, R28 ;  /* 0x000000020d1c7825 */ /* 0x010fc600078e021c */
[----:B------:R-:W-:-:S04]  /*73a0*/  LOP3.LUT R3, R28, 0x380, RZ, 0xc0, !PT ;  /* 0x000003801c037812 */ /* 0x000fc800078ec0ff */
[----:B------:R-:W4:Y:S01]  /*73b0*/  @P2 LDC R23, c[0x0][0xbec] ;  /* 0x0002fb00ff172b82 */ /* 0x000f220000000800 */
[C---:B------:R-:W-:Y:S02]  /*73c0*/  IADD3 R8, P0, R28.reuse, 0x60, RZ ;  /* 0x000000601c087810 */ /* 0x040fe40007f1e0ff */
[----:B------:R-:W-:Y:S02]  /*73d0*/  SHF.R.U64 R3, R3, 0x3, RZ ;  /* 0x0000000303037819 */ /* 0x000fe400000012ff */
[C---:B------:R-:W-:Y:S02]  /*73e0*/  IADD3 R6, P3, R28.reuse, 0x40, RZ ;  /* 0x000000401c067810 */ /* 0x040fe40007f7e0ff */
[----:B------:R-:W-:Y:S01]  /*73f0*/  IADD3 R4, P4, R28, 0x20, RZ ;  /* 0x000000201c047810 */ /* 0x000fe20007f9e0ff */
[----:B------:R-:W5:Y:S01]  /*7400*/  @P2 LDC R33, c[0x0][0xbf0] ;  /* 0x0002fc00ff212b82 */ /* 0x000f620000000800 */
[----:B------:R-:W-:Y:S01]  /*7410*/  LOP3.LUT R28, R3, R28, RZ, 0x3c, !PT ;  /* 0x0000001c031c7212 */ /* 0x000fe200078e3cff */
[----:B------:R-:W-:-:S02]  /*7420*/  WARPGROUP.DEPBAR.LE gsb0, 0x0 ;  /* 0x00008000000079c5 */ /* 0x000fc40000010000 */
[----:B------:R-:W-:-:S06]  /*7430*/  WARPGROUP.ARRIVE ;  /* 0x00000000000079c5 */ /* 0x000fcc0000000000 */
[----:B------:R-:W-:Y:S01]  /*7440*/  HGMMA.64x64x16.F32.BF16 R120, gdesc[UR4].tnspB, R120, gsb0 ;  /* 0x40e00000047879f0 */ /* 0x000fe20008001878 */
[----:B------:R-:W-:Y:S01]  /*7450*/  LOP3.LUT R3, R8, 0x380, RZ, 0xc0, !PT ;  /* 0x0000038008037812 */ /* 0x000fe200078ec0ff */
[----:B------:R-:W-:-:S03]  /*7460*/  IMAD R18, RZ, RZ, -UR43 ;  /* 0x8000002bff127e24 */ /* 0x000fc6000f8e02ff */
[----:B------:R-:W-:Y:S01]  /*7470*/  SHF.R.U64 R3, R3, 0x3, RZ ;  /* 0x0000000303037819 */ /* 0x000fe200000012ff */
[----:B------:R-:W-:Y:S01]  /*7480*/  UIMAD UR4, UR11, UR8, URZ ;  /* 0x000000080b0472a4 */ /* 0x000fe2000f8e023f */
[----:B--2---:R-:W-:Y:S02]  /*7490*/  IMAD R18, R7, R18, UR41 ;  /* 0x0000002907127e24 */ /* 0x004fe4000f8e0212 */
[----:B------:R-:W-:Y:S02]  /*74a0*/  LOP3.LUT R26, R3, R8, RZ, 0x3c, !PT ;  /* 0x00000008031a7212 */ /* 0x000fe400078e3cff */
[----:B------:R-:W-:Y:S01]  /*74b0*/  LOP3.LUT R3, R4, 0x380, RZ, 0xc0, !PT ;  /* 0x0000038004037812 */ /* 0x000fe200078ec0ff */
[----:B------:R-:W-:Y:S01]  /*74c0*/  UIMAD.WIDE.U32 UR6, UR10, UR8, URZ ;  /* 0x000000080a0672a5 */ /* 0x000fe2000f8e003f */
[----:B---3--:R-:W-:Y:S01]  /*74d0*/  IMAD R38, R18, 0xc0, R32 ;  /* 0x000000c012267824 */ /* 0x008fe200078e0220 */
[----:B------:R-:W-:Y:S01]  /*74e0*/  UIMAD UR4, UR10, UR9, UR4 ;  /* 0x000000090a0472a4 */ /* 0x000fe2000f8e0204 */
[----:B------:R-:W-:Y:S01]  /*74f0*/  SHF.R.U64 R3, R3, 0x3, RZ ;  /* 0x0000000303037819 */ /* 0x000fe200000012ff */
[----:B------:R-:W-:Y:S01]  /*7500*/  IMAD.X R27, RZ, RZ, R29, P0 ;  /* 0x000000ffff1b7224 */ /* 0x000fe200000e061d */
[----:B------:R-:W-:Y:S01]  /*7510*/  IADD3 R13, P0, R14, 0x1800, RZ ;  /* 0x000018000e0d7810 */ /* 0x000fe20007f1e0ff */
[----:B------:R-:W-:Y:S01]  /*7520*/  UIADD3 UR4, UR7, UR4, URZ ;  /* 0x0000000407047290 */ /* 0x000fe2000fffe03f */
[----:B------:R-:W-:Y:S01]  /*7530*/  LOP3.LUT R8, R3, R4, RZ, 0x3c, !PT ;  /* 0x0000000403087212 */ /* 0x000fe200078e3cff */
[----:B----4-:R-:W-:-:S04]  /*7540*/  @P2 IMAD.HI.U32 R4, R38, R23, RZ ;  /* 0x0000001726042227 */ /* 0x010fc800078e00ff */
[--C-:B0-----:R-:W-:Y:S01]  /*7550*/  IMAD.X R9, RZ, RZ, R29.reuse, P4 ;  /* 0x000000ffff097224 */ /* 0x101fe200020e061d */
[----:B------:R-:W-:Y:S01]  /*7560*/  IADD3 R23, P4, R14, 0x4800, RZ ;  /* 0x000048000e177810 */ /* 0x000fe20007f9e0ff */
[----:B------:R-:W-:Y:S01]  /*7570*/  IMAD.MOV.U32 R3, RZ, RZ, R38 ;  /* 0x000000ffff037224 */ /* 0x000fe200078e0026 */
[----:B-1----:R-:W-:Y:S01]  /*7580*/  LOP3.LUT R12, R13, 0x380, RZ, 0xc0, !PT ;  /* 0x000003800d0c7812 */ /* 0x002fe200078ec0ff */
[----:B------:R-:W-:Y:S01]  /*7590*/  IMAD.U32 R31, RZ, RZ, UR7 ;  /* 0x00000007ff1f7e24 */ /* 0x000fe2000f8e00ff */
[----:B-----5:R-:W-:Y:S01]  /*75a0*/  @P2 SHF.R.U32.HI R3, RZ, R33, R4 ;  /* 0x00000021ff032219 */ /* 0x020fe20000011604 */
[----:B------:R-:W-:Y:S01]  /*75b0*/  IMAD.U32 R30, RZ, RZ, UR6 ;  /* 0x00000006ff1e7e24 */ /* 0x000fe2000f8e00ff */
[----:B------:R-:W-:Y:S01]  /*75c0*/  LOP3.LUT R4, R23, 0x380, RZ, 0xc0, !PT ;  /* 0x0000038017047812 */ /* 0x000fe200078ec0ff */
[----:B------:R-:W-:Y:S01]  /*75d0*/  IMAD.U32 R31, RZ, RZ, UR4 ;  /* 0x00000004ff1f7e24 */ /* 0x000fe2000f8e00ff */
[----:B------:R-:W-:Y:S01]  /*75e0*/  SHF.R.U64 R12, R12, 0x3, RZ ;  /* 0x000000030c0c7819 */ /* 0x000fe200000012ff */
[----:B------:R-:W-:Y:S01]  /*75f0*/  IMAD.X R25, RZ, RZ, R29, P3 ;  /* 0x000000ffff197224 */ /* 0x000fe200018e061d */
[----:B------:R-:W-:Y:S01]  /*7600*/  USHF.R.S32.HI UR7, URZ, 0x1f, UR45 ;  /* 0x0000001f3f077899 */ /* 0x000fe2000801142d */
[----:B------:R-:W-:Y:S01]  /*7610*/  MOV R59, R28 ;  /* 0x0000001c003b7202 */ /* 0x000fe20000000f00 */
[----:B------:R-:W-:Y:S01]  /*7620*/  IMAD.WIDE.U32 R28, R36, UR45, R30 ;  /* 0x0000002d241c7c25 */ /* 0x000fe2000f8e001e */
[----:B------:R-:W-:Y:S01]  /*7630*/  SHF.R.U64 R4, R4, 0x3, RZ ;  /* 0x0000000304047819 */ /* 0x000fe200000012ff */
[----:B------:R-:W-:Y:S01]  /*7640*/  ULDC.64 UR4, c[0x0][0xb88] ;  /* 0x0002e20000047ab9 */ /* 0x000fe20000000a00 */
[----:B------:R-:W-:Y:S01]  /*7650*/  LOP3.LUT R5, R6, 0x380, RZ, 0xc0, !PT ;  /* 0x0000038006057812 */ /* 0x000fe200078ec0ff */
[--C-:B------:R-:W-:Y:S01]  /*7660*/  IMAD.MOV R34, RZ, RZ, -R3.reuse ;  /* 0x000000ffff227224 */ /* 0x100fe200078e0a03 */
[----:B------:R-:W-:Y:S01]  /*7670*/  LOP3.LUT R12, R12, R13, RZ, 0x3c, !PT ;  /* 0x0000000d0c0c7212 */ /* 0x000fe200078e3cff */
[----:B------:R-:W-:Y:S01]  /*7680*/  IMAD.U32 R33, RZ, RZ, UR12 ;  /* 0x0000000cff217e24 */ /* 0x000fe2000f8e00ff */
[----:B------:R-:W-:Y:S01]  /*7690*/  IADD3.X R13, RZ, R15, RZ, P0, !PT ;  /* 0x0000000fff0d7210 */ /* 0x000fe200007fe4ff */
[----:B------:R-:W-:Y:S01]  /*76a0*/  IMAD R32, R36, UR7, RZ ;  /* 0x0000000724207c24 */ /* 0x000fe2000f8e02ff */
[----:B------:R-:W-:Y:S01]  /*76b0*/  LOP3.LUT R4, R4, R23, RZ, 0x3c, !PT ;  /* 0x0000001704047212 */ /* 0x000fe200078e3cff */
[----:B------:R-:W-:Y:S01]  /*76c0*/  IMAD R23, R19, R34, R38 ;  /* 0x0000002213177224 */ /* 0x000fe200078e0226 */
[----:B------:R-:W-:Y:S01]  /*76d0*/  SHF.R.S32.HI R31, RZ, 0x1f, R3 ;  /* 0x0000001fff1f7819 */ /* 0x000fe20000011403 */
[----:B------:R-:W-:Y:S01]  /*76e0*/  IMAD R54, R18, 0xc0, R40 ;  /* 0x000000c012367824 */ /* 0x000fe200078e0228 */
[----:B------:R-:W-:Y:S01]  /*76f0*/  IADD3 R28, P0, R3, R28, RZ ;  /* 0x0000001c031c7210 */ /* 0x000fe20007f1e0ff */
[----:B------:R-:W-:Y:S01]  /*7700*/  @!P1 VIADD R3, R33, 0x30860 ;  /* 0x0003086021039836 */ /* 0x000fe20000000000 */
[----:B------:R-:W-:Y:S01]  /*7710*/  SHF.R.U64 R5, R5, 0x3, RZ ;  /* 0x0000000305057819 */ /* 0x000fe200000012ff */
[----:B------:R-:W-:Y:S01]  /*7720*/  IMAD R32, R37, UR45, R32 ;  /* 0x0000002d25207c24 */ /* 0x000fe2000f8e0220 */
[----:B------:R-:W-:Y:S01]  /*7730*/  SHF.R.S32.HI R30, RZ, 0x1f, R23 ;  /* 0x0000001fff1e7819 */ /* 0x000fe20000011417 */
[----:B------:R-:W-:Y:S01]  /*7740*/  ULDC.64 UR8, c[0x0][0xae8] ;  /* 0x0002ba0000087ab9 */ /* 0x000fe20000000a00 */
[----:B------:R-:W-:-:S02]  /*7750*/  @!P1 PRMT R3, RZ, 0x654, R3 ;  /* 0x00000654ff039816 */ /* 0x000fc40000000003 */
[----:B------:R-:W-:Y:S01]  /*7760*/  LOP3.LUT R24, R5, R6, RZ, 0x3c, !PT ;  /* 0x0000000605187212 */ /* 0x000fe200078e3cff */
[----:B------:R-:W-:Y:S01]  /*7770*/  IMAD R30, R30, UR4, RZ ;  /* 0x000000041e1e7c24 */ /* 0x000fe2000f8e02ff */
[----:B------:R-:W-:Y:S02]  /*7780*/  IADD3.X R29, R31, R29, R32, P0, !PT ;  /* 0x0000001d1f1d7210 */ /* 0x000fe400007fe420 */
[----:B------:R-:W-:Y:S01]  /*7790*/  MOV R56, R26 ;  /* 0x0000001a00387202 */ /* 0x000fe20000000f00 */
[C---:B------:R-:W-:Y:S01]  /*77a0*/  IMAD R27, R23.reuse, UR5, R30 ;  /* 0x00000005171b7c24 */ /* 0x040fe2000f8e021e */
[----:B------:R-:W-:Y:S01]  /*77b0*/  MOV R57, R24 ;  /* 0x0000001800397202 */ /* 0x000fe20000000f00 */
[----:B------:R-:W-:Y:S01]  /*77c0*/  IMAD.WIDE.U32 R24, R23, UR4, R28 ;  /* 0x0000000417187c25 */ /* 0x000fe2000f8e001c */
[----:B------:R-:W-:Y:S01]  /*77d0*/  ULDC.64 UR4, c[0x0][0xb50] ;  /* 0x0002d40000047ab9 */ /* 0x000fe20000000a00 */
[----:B------:R-:W-:Y:S02]  /*77e0*/  WARPGROUP.DEPBAR.LE gsb0, 0x0 ;  /* 0x00008000000079c5 */ /* 0x000fe40000010000 */
[----:B------:R0:W-:Y:S01]  /*77f0*/  @!P1 SYNCS.ARRIVE.TRANS64.RED.A1T0 RZ, [R3+URZ], RZ ;  /* 0x000000ff03ff99a7 */ /* 0x0001e2000810043f */
[----:B------:R-:W-:Y:S01]  /*7800*/  LEA R47, P0, R24, UR4, 0x2 ;  /* 0x00000004182f7c11 */ /* 0x000fe2000f8010ff */
[----:B------:R-:W-:Y:S01]  /*7810*/  FMUL.FTZ R23, R125, R11 ;  /* 0x0000000b7d177220 */ /* 0x000fe20000410000 */
[----:B------:R-:W-:Y:S01]  /*7820*/  MOV R58, R8 ;  /* 0x00000008003a7202 */ /* 0x000fe20000000f00 */
[----:B0-----:R-:W-:-:S02]  /*7830*/  IMAD.IADD R3, R25, 0x1, R27 ;  /* 0x0000000119037824 */ /* 0x001fc400078e021b */
[-C--:B------:R-:W-:Y:S01]  /*7840*/  FMUL.FTZ R8, R121, R11.reuse ;  /* 0x0000000b79087220 */ /* 0x080fe20000410000 */
        /* <DEDUP_REMOVED lines=13> */
[----:B------:R-:W-:Y:S01]  /*7920*/  FMUL.FTZ R45, R148, R11 ;  /* 0x0000000b942d7220 */ /* 0x000fe20000410000 */
[----:B------:R-:W-:Y:S01]  /*7930*/  LEA.HI.X R60, R24, UR5, R3, 0x2, P0 ;  /* 0x00000005183c7c11 */ /* 0x000fe200080f1403 */
        /* <DEDUP_REMOVED lines=16> */
[----:B------:R-:W-:Y:S01]  /*7a40*/  F2FP.BF16.F32.PACK_AB R8, R8, R9 ;  /* 0x000000090808723e */ /* 0x000fe200000010ff */
[----:B------:R-:W-:Y:S01]  /*7a50*/  ULDC UR4, c[0x0][0xa88] ;  /* 0x0002a20000047ab9 */ /* 0x000fe20000000800 */
[----:B------:R-:W-:-:S02]  /*7a60*/  F2FP.BF16.F32.PACK_AB R9, R11, R24 ;  /* 0x000000180b09723e */ /* 0x000fc400000010ff */
[----:B------:R-:W-:Y:S02]  /*7a70*/  F2FP.BF16.F32.PACK_AB R10, R23, R26 ;  /* 0x0000001a170a723e */ /* 0x000fe400000010ff */
[----:B------:R-:W-:Y:S01]  /*7a80*/  F2FP.BF16.F32.PACK_AB R11, R25, R28 ;  /* 0x0000001c190b723e */ /* 0x000fe200000010ff */
[----:B------:R-:W-:Y:S01]  /*7a90*/  BAR.SYNC.DEFER_BLOCKING 0x1, 0x180 ;  /* 0x0046000000007b1d */ /* 0x000fe20000010000 */
[----:B------:R-:W-:Y:S01]  /*7aa0*/  F2FP.BF16.F32.PACK_AB R24, R27, R30 ;  /* 0x0000001e1b18723e */ /* 0x000fe200000010ff */
[----:B------:R-:W-:Y:S01]  /*7ab0*/  IMAD R3, R19, UR4, RZ ;  /* 0x0000000413037c24 */ /* 0x000fe2000f8e02ff */
[----:B------:R-:W-:Y:S02]  /*7ac0*/  F2FP.BF16.F32.PACK_AB R25, R29, R32 ;  /* 0x000000201d19723e */ /* 0x000fe400000010ff */
[----:B------:R-:W-:Y:S02]  /*7ad0*/  F2FP.BF16.F32.PACK_AB R26, R31, R34 ;  /* 0x000000221f1a723e */ /* 0x000fe400000010ff */
[----:B------:R-:W-:Y:S01]  /*7ae0*/  F2FP.BF16.F32.PACK_AB R27, R33, R36 ;  /* 0x00000024211b723e */ /* 0x000fe200000010ff */
[----:B------:R-:W-:Y:S01]  /*7af0*/  VIADD R52, R54, 0x8 ;  /* 0x0000000836347836 */ /* 0x000fe20000000000 */
[----:B------:R-:W-:-:S02]  /*7b00*/  F2FP.BF16.F32.PACK_AB R28, R35, R38 ;  /* 0x00000026231c723e */ /* 0x000fc400000010ff */
[----:B------:R-:W-:Y:S02]  /*7b10*/  F2FP.BF16.F32.PACK_AB R29, R37, R40 ;  /* 0x00000028251d723e */ /* 0x000fe400000010ff */
[----:B------:R-:W-:Y:S02]  /*7b20*/  F2FP.BF16.F32.PACK_AB R30, R39, R42 ;  /* 0x0000002a271e723e */ /* 0x000fe400000010ff */
[----:B------:R-:W-:Y:S02]  /*7b30*/  F2FP.BF16.F32.PACK_AB R31, R41, R44 ;  /* 0x0000002c291f723e */ /* 0x000fe400000010ff */
[----:B------:R-:W-:Y:S02]  /*7b40*/  LOP3.LUT P0, RZ, R156, 0x3, RZ, 0xc0, !PT ;  /* 0x000000039cff7812 */ /* 0x000fe4000780c0ff */
[----:B------:R-:W-:Y:S02]  /*7b50*/  F2FP.BF16.F32.PACK_AB R48, R48, R43 ;  /* 0x0000002b3030723e */ /* 0x000fe400000010ff */
[----:B------:R-:W-:-:S02]  /*7b60*/  F2FP.BF16.F32.PACK_AB R49, R49, R46 ;  /* 0x0000002e3131723e */ /* 0x000fc400000010ff */
[----:B------:R-:W-:Y:S02]  /*7b70*/  F2FP.BF16.F32.PACK_AB R50, R50, R45 ;  /* 0x0000002d3232723e */ /* 0x000fe400000010ff */
[----:B------:R-:W-:Y:S01]  /*7b80*/  F2FP.BF16.F32.PACK_AB R51, R51, R150 ;  /* 0x000000963333723e */ /* 0x000fe200000010ff */
[----:B------:R0:W-:Y:S01]  /*7b90*/  STSM.16.M88.4 [R59], R8 ;  /* 0x000000083b007844 */ /* 0x0001e20000000200 */
[----:B------:R-:W-:-:S03]  /*7ba0*/  ISETP.GE.OR P1, PT, R54, R3, P0 ;  /* 0x000000033600720c */ /* 0x000fc60000726670 */
[----:B------:R1:W-:Y:S01]  /*7bb0*/  STSM.16.M88.4 [R58], R24 ;  /* 0x000000183a007844 */ /* 0x0003e20000000200 */
[----:B------:R-:W-:-:S03]  /*7bc0*/  ISETP.GE.OR P0, PT, R52, R3, P0 ;  /* 0x000000033400720c */ /* 0x000fc60000706670 */
[----:B------:R-:W-:Y:S04]  /*7bd0*/  STSM.16.M88.4 [R57], R28 ;  /* 0x0000001c39007844 */ /* 0x000fe80000000200 */
[----:B------:R-:W-:Y:S04]  /*7be0*/  STSM.16.M88.4 [R56], R48 ;  /* 0x0000003038007844 */ /* 0x000fe80000000200 */
[----:B------:R-:W-:Y:S01]  /*7bf0*/  SHFL.IDX PT, R52, R47, RZ, 0x1c1f ;  /* 0x001c1fff2f347589 */ /* 0x000fe200000e0000 */
[C---:B------:R-:W-:Y:S01]  /*7c00*/  IADD3 R7, P3, R14.reuse, 0x3000, RZ ;  /* 0x000030000e077810 */ /* 0x040fe20007f7e0ff */
[----:B0-----:R-:W0:Y:S02]  /*7c10*/  @P2 LDC R8, c[0x0][0xbec] ;  /* 0x0002fb00ff082b82 */ /* 0x001e240000000800 */
[----:B------:R-:W2:Y:S06]  /*7c20*/  SHFL.IDX PT, R53, R60, RZ, 0x1c1f ;  /* 0x001c1fff3c357589 */ /* 0x000eac00000e0000 */
[----:B------:R-:W-:Y:S06]  /*7c30*/  BAR.SYNC.DEFER_BLOCKING 0x1, 0x180 ;  /* 0x0046000000007b1d */ /* 0x000fec0000010000 */
[----:B------:R-:W-:Y:S01]  /*7c40*/  SHFL.IDX PT, R55, R60, 0x1, 0x1c1f ;  /* 0x003c1f003c377f89 */ /* 0x000fe200000e0000 */
[----:B------:R-:W-:Y:S01]  /*7c50*/  LOP3.LUT R5, R14, 0x380, RZ, 0xc0, !PT ;  /* 0x000003800e057812 */ /* 0x000fe200078ec0ff */
[----:B-1----:R-:W1:Y:S02]  /*7c60*/  @P2 LDC R24, c[0x0][0xbf0] ;  /* 0x0002fc00ff182b82 */ /* 0x002e640000000800 */
[----:B------:R-:W3:Y:S01]  /*7c70*/  SHFL.IDX PT, R54, R47, 0x1, 0x1c1f ;  /* 0x003c1f002f367f89 */ /* 0x000ee200000e0000 */
[----:B------:R-:W-:-:S02]  /*7c80*/  LOP3.LUT R6, R7, 0x380, RZ, 0xc0, !PT ;  /* 0x0000038007067812 */ /* 0x000fc400078ec0ff */
[----:B------:R-:W-:Y:S02]  /*7c90*/  SHF.R.U64 R5, R5, 0x3, RZ ;  /* 0x0000000305057819 */ /* 0x000fe400000012ff */
[----:B------:R-:W-:Y:S01]  /*7ca0*/  SHF.R.U64 R6, R6, 0x3, RZ ;  /* 0x0000000306067819 */ /* 0x000fe200000012ff */
[----:B------:R-:W4:Y:S01]  /*7cb0*/  LDC.64 R10, c[0x0][0xae0] ;  /* 0x0002b800ff0a7b82 */ /* 0x000f220000000a00 */
[----:B------:R-:W-:Y:S02]  /*7cc0*/  LOP3.LUT R14, R5, R14, RZ, 0x3c, !PT ;  /* 0x0000000e050e7212 */ /* 0x000fe400078e3cff */
[----:B------:R-:W-:Y:S01]  /*7cd0*/  LOP3.LUT R6, R6, R7, RZ, 0x3c, !PT ;  /* 0x0000000706067212 */ /* 0x000fe200078e3cff */
[--C-:B------:R-:W-:Y:S02]  /*7ce0*/  IMAD.X R7, RZ, RZ, R15.reuse, P3 ;  /* 0x000000ffff077224 */ /* 0x100fe400018e060f */
[----:B------:R-:W-:Y:S01]  /*7cf0*/  IMAD.X R5, RZ, RZ, R15, P4 ;  /* 0x000000ffff057224 */ /* 0x000fe200020e060f */
[----:B--2---:R2:W-:Y:S04]  /*7d00*/  @!P1 ST.E desc[UR46][R52.64], R20 ;  /* 0x0000001434009985 */ /* 0x0045e8000c10192e */
[----:B---3--:R-:W-:Y:S04]  /*7d10*/  @!P0 ST.E desc[UR46][R54.64], R21 ;  /* 0x0000001536008985 */ /* 0x008fe8000c10192e */
[----:B------:R-:W3:Y:S04]  /*7d20*/  LD.E.128 R32, desc[UR46][R14.64] ;  /* 0x0000002e0e207980 */ /* 0x000ee8000c101d00 */
[----:B------:R-:W5:Y:S04]  /*7d30*/  LD.E.128 R36, desc[UR46][R12.64] ;  /* 0x0000002e0c247980 */ /* 0x000f68000c101d00 */
[----:B------:R-:W5:Y:S04]  /*7d40*/  LD.E.128 R40, desc[UR46][R6.64] ;  /* 0x0000002e06287980 */ /* 0x000f68000c101d00 */
[----:B------:R0:W5:Y:S01]  /*7d50*/  LD.E.128 R44, desc[UR46][R4.64] ;  /* 0x0000002e042c7980 */ /* 0x000162000c101d00 */
[----:B------:R-:W-:Y:S01]  /*7d60*/  IMAD R9, R154, 0x30, R155 ;  /* 0x000000309a097824 */ /* 0x000fe200078e029b */
[----:B------:R-:W-:-:S02]  /*7d70*/  UIMAD UR6, UR11, UR8, URZ ;  /* 0x000000080b0672a4 */ /* 0x000fc4000f8e023f */
[----:B------:R-:W-:Y:S01]  /*7d80*/  UIMAD.WIDE.U32 UR4, UR10, UR8, URZ ;  /* 0x000000080a0472a5 */ /* 0x000fe2000f8e003f */
[C---:B------:R-:W-:Y:S01]  /*7d90*/  IMAD R9, R18.reuse, 0xc0, R9 ;  /* 0x000000c012097824 */ /* 0x040fe200078e0209 */
[----:B------:R-:W-:Y:S01]  /*7da0*/  UIMAD UR6, UR10, UR9, UR6 ;  /* 0x000000090a0672a4 */ /* 0x000fe2000f8e0206 */
[----:B--2---:R-:W-:Y:S01]  /*7db0*/  IMAD R20, R18, 0xc0, R155 ;  /* 0x000000c012147824 */ /* 0x004fe200078e029b */
[----:B------:R-:W-:Y:S01]  /*7dc0*/  @!PT LDS RZ, [RZ] ;  /* 0x00000000fffff984 */ /* 0x000fe20000000800 */
[----:B------:R-:W-:Y:S01]  /*7dd0*/  @!PT LDS RZ, [RZ] ;  /* 0x00000000fffff984 */ /* 0x000fe20000000800 */
[----:B------:R-:W-:Y:S01]  /*7de0*/  @!PT LDS RZ, [RZ] ;  /* 0x00000000fffff984 */ /* 0x000fe20000000800 */
[----:B------:R-:W-:Y:S01]  /*7df0*/  @!PT LDS RZ, [RZ] ;  /* 0x00000000fffff984 */ /* 0x000fe20000000800 */
[----:B------:R2:W-:Y:S06]  /*7e00*/  MEMBAR.ALL.CTA ;  /* 0x0000000000007992 */ /* 0x0005ec0000008000 */
[----:B--2---:R-:W2:Y:S01]  /*7e10*/  FENCE.VIEW.ASYNC.S ;  /* 0x00000000000073c6 */ /* 0x004ea20000000000 */
[----:B------:R-:W-:Y:S01]  /*7e20*/  ULDC.64 UR8, c[0x0][0xaf0] ;  /* 0x0002bc0000087ab9 */ /* 0x000fe20000000a00 */
[----:B0-----:R-:W-:Y:S01]  /*7e30*/  @P2 IMAD.HI.U32 R5, R9, R8, RZ ;  /* 0x0000000809052227 */ /* 0x001fe200078e00ff */
[----:B------:R-:W-:-:S03]  /*7e40*/  UIADD3 UR5, UR5, UR6, URZ ;  /* 0x0000000605057290 */ /* 0x000fc6000fffe03f */
[----:B------:R-:W-:Y:S01]  /*7e50*/  IMAD.MOV.U32 R4, RZ, RZ, R9 ;  /* 0x000000ffff047224 */ /* 0x000fe200078e0009 */
[----:B-1----:R-:W-:Y:S01]  /*7e60*/  @P2 SHF.R.U32.HI R4, RZ, R24, R5 ;  /* 0x00000018ff042219 */ /* 0x002fe20000011605 */
[----:B------:R-:W-:Y:S02]  /*7e70*/  UIMAD UR6, UR7, UR8, URZ ;  /* 0x00000008070672a4 */ /* 0x000fe4000f8e023f */
[----:B------:R-:W-:Y:S01]  /*7e80*/  UIMAD.WIDE.U32 UR4, UR45, UR8, UR4 ;  /* 0x000000082d0472a5 */ /* 0x000fe2000f8e0004 */
[--C-:B------:R-:W-:Y:S01]  /*7e90*/  SHF.R.S32.HI R5, RZ, 0x1f, R4.reuse ;  /* 0x0000001fff057819 */ /* 0x100fe20000011404 */
[----:B------:R-:W-:Y:S01]  /*7ea0*/  UIMAD UR6, UR45, UR9, UR6 ;  /* 0x000000092d0672a4 */ /* 0x000fe2000f8e0206 */
[----:B------:R-:W-:-:S03]  /*7eb0*/  IMAD.MOV R6, RZ, RZ, -R4 ;  /* 0x000000ffff067224 */ /* 0x000fc600078e0a04 */
[----:B------:R-:W-:Y:S01]  /*7ec0*/  UIADD3 UR5, UR5, UR6, URZ ;  /* 0x0000000605057290 */ /* 0x000fe2000fffe03f */
[----:B------:R-:W-:Y:S02]  /*7ed0*/  IMAD R19, R19, R6, R9 ;  /* 0x0000000613137224 */ /* 0x000fe400078e0209 */
[----:B----4-:R-:W-:-:S03]  /*7ee0*/  IMAD R5, R5, R10, RZ ;  /* 0x0000000a05057224 */ /* 0x010fc600078e02ff */
[----:B------:R-:W-:Y:S01]  /*7ef0*/  SHF.R.S32.HI R6, RZ, 0x1f, R19 ;  /* 0x0000001fff067819 */ /* 0x000fe20000011413 */
[C---:B------:R-:W-:Y:S02]  /*7f00*/  IMAD R7, R4.reuse, R11, R5 ;  /* 0x0000000b04077224 */ /* 0x040fe400078e0205 */
[----:B------:R-:W-:Y:S01]  /*7f10*/  IMAD.WIDE.U32 R4, R4, R10, UR4 ;  /* 0x0000000404047e25 */ /* 0x000fe2000f8e000a */
[----:B------:R-:W-:-:S03]  /*7f20*/  ULDC.64 UR4, c[0x0][0xad8] ;  /* 0x0002b60000047ab9 */ /* 0x000fc60000000a00 */
[----:B------:R-:W-:Y:S02]  /*7f30*/  IMAD.IADD R5, R5, 0x1, R7 ;  /* 0x0000000105057824 */ /* 0x000fe400078e0207 */
[----:B------:R-:W-:Y:S02]  /*7f40*/  IMAD R6, R6, UR4, RZ ;  /* 0x0000000406067c24 */ /* 0x000fe4000f8e02ff */
[----:B------:R-:W-:-:S04]  /*7f50*/  IMAD.WIDE.U32 R4, R19, UR4, R4 ;  /* 0x0000000413047c25 */ /* 0x000fc8000f8e0004 */
[----:B------:R-:W-:Y:S01]  /*7f60*/  IMAD R7, R19, UR5, R6 ;  /* 0x0000000513077c24 */ /* 0x000fe2000f8e0206 */
[----:B------:R-:W-:Y:S02]  /*7f70*/  ULDC.64 UR4, c[0x0][0xa80] ;  /* 0x0002a00000047ab9 */ /* 0x000fe40000000a00 */
[----:B------:R-:W-:Y:S01]  /*7f80*/  LEA R13, P0, R4, UR4, 0x1 ;  /* 0x00000004040d7c11 */ /* 0x000fe2000f8008ff */
[----:B------:R-:W-:Y:S01]  /*7f90*/  IMAD.IADD R5, R5, 0x1, R7 ;  /* 0x0000000105057824 */ /* 0x000fe200078e0207 */
[----:B------:R-:W-:-:S04]  /*7fa0*/  ULDC UR4, c[0x0][0xac8] ;  /* 0x0002b20000047ab9 */ /* 0x000fc80000000800 */
[----:B------:R-:W-:Y:S01]  /*7fb0*/  LEA.HI.X R15, R4, UR5, R5, 0x1, P0 ;  /* 0x00000005040f7c11 */ /* 0x000fe200080f0c05 */
[----:B--2---:R-:W-:Y:S01]  /*7fc0*/  SHFL.IDX PT, R6, R13, 0x1, 0x181f ;  /* 0x00381f000d067f89 */ /* 0x004fe200000e0000 */
[----:B------:R-:W-:-:S03]  /*7fd0*/  VIADD R12, R20, 0x30 ;  /* 0x00000030140c7836 */ /* 0x000fc60000000000 */
[----:B------:R-:W-:Y:S01]  /*7fe0*/  SHFL.IDX PT, R4, R13, RZ, 0x181f ;  /* 0x00181fff0d047589 */ /* 0x000fe200000e0000 */
[----:B------:R-:W-:-:S03]  /*7ff0*/  VIADD R14, R20, 0x60 ;  /* 0x00000060140e7836 */ /* 0x000fc60000000000 */
[----:B------:R-:W0:Y:S01]  /*8000*/  SHFL.IDX PT, R5, R15, RZ, 0x181f ;  /* 0x00181fff0f057589 */ /* 0x000e2200000e0000 */
[----:B------:R-:W-:Y:S01]  /*8010*/  ISETP.GE.AND P0, PT, R0, UR4, PT ;  /* 0x0000000400007c0c */ /* 0x000fe2000bf06270 */
[C---:B------:R-:W-:Y:S02]  /*8020*/  VIADD R18, R20.reuse, 0x90 ;  /* 0x0000009014127836 */ /* 0x040fe40000000000 */
[----:B------:R-:W1:Y:S04]  /*8030*/  SHFL.IDX PT, R7, R15, 0x1, 0x181f ;  /* 0x00381f000f077f89 */ /* 0x000e6800000e0000 */
[----:B------:R-:W-:Y:S04]  /*8040*/  SHFL.IDX PT, R8, R13, 0x2, 0x181f ;  /* 0x00581f000d087f89 */ /* 0x000fe800000e0000 */
[----:B------:R-:W2:Y:S04]  /*8050*/  SHFL.IDX PT, R9, R15, 0x2, 0x181f ;  /* 0x00581f000f097f89 */ /* 0x000ea800000e0000 */
[----:B------:R-:W-:Y:S04]  /*8060*/  SHFL.IDX PT, R10, R13, 0x3, 0x181f ;  /* 0x00781f000d0a7f89 */ /* 0x000fe800000e0000 */
[----:B------:R-:W4:Y:S01]  /*8070*/  SHFL.IDX PT, R11, R15, 0x3, 0x181f ;  /* 0x00781f000f0b7f89 */ /* 0x000f2200000e0000 */
[----:B------:R-:W-:-:S02]  /*8080*/  ISETP.GE.OR P1, PT, R20, R3, P0 ;  /* 0x000000031400720c */ /* 0x000fc40000726670 */
[-C--:B------:R-:W-:Y:S02]  /*8090*/  ISETP.GE.OR P2, PT, R12, R3.reuse, P0 ;  /* 0x000000030c00720c */ /* 0x080fe40000746670 */
[-C--:B------:R-:W-:Y:S02]  /*80a0*/  ISETP.GE.OR P3, PT, R14, R3.reuse, P0 ;  /* 0x000000030e00720c */ /* 0x080fe40000766670 */
[----:B------:R-:W-:Y:S02]  /*80b0*/  ISETP.GE.OR P0, PT, R18, R3, P0 ;  /* 0x000000031200720c */ /* 0x000fe40000706670 */
[----:B------:R-:W5:Y:S01]  /*80c0*/  LDC R3, c[0x0][0xc34] ;  /* 0x00030d00ff037b82 */ /* 0x000f620000000800 */
[----:B------:R-:W-:-:S04]  /*80d0*/  UIADD3 UR4, UR40, 0x30820, URZ ;  /* 0x0003082028047890 */ /* 0x000fc8000fffe03f */
[----:B------:R-:W-:Y:S01]  /*80e0*/  UPRMT UR4, URZ, 0x654, UR4 ;  /* 0x000006543f047896 */ /* 0x000fe20008000004 */
[----:B0-----:R-:W-:-:S04]  /*80f0*/  @!P1 IMAD.WIDE R4, R0, 0x2, R4 ;  /* 0x0000000200049825 */ /* 0x001fc800078e0204 */
[----:B-1----:R-:W-:-:S04]  /*8100*/  @!P2 IMAD.WIDE R6, R0, 0x2, R6 ;  /* 0x000000020006a825 */ /* 0x002fc800078e0206 */
[----:B------:R-:W-:Y:S01]  /*8110*/  SYNCS.ARRIVE.TRANS64.RED.A1T0 RZ, [UR4], RZ ;  /* 0x000000ffffff79a7 */ /* 0x000fe20008100404 */
[----:B------:R-:W-:Y:S01]  /*8120*/  ULDC UR4, c[0x0][0xc] ;  /* 0x0000030000047ab9 */ /* 0x000fe20000000800 */
[----:B--2---:R-:W-:Y:S01]  /*8130*/  @!P3 IMAD.WIDE R8, R0, 0x2, R8 ;  /* 0x000000020008b825 */ /* 0x004fe200078e0208 */
[----:B------:R-:W-:-:S03]  /*8140*/  UIADD3 UR41, UR4, UR41, URZ ;  /* 0x0000002904297290 */ /* 0x000fc6000fffe03f */
[----:B----4-:R-:W-:Y:S01]  /*8150*/  @!P0 IMAD.WIDE R10, R0, 0x2, R10 ;  /* 0x00000002000a8825 */ /* 0x010fe200078e020a */
[----:B------:R-:W-:-:S04]  /*8160*/  UIADD3 UR39, UR39, 0x1, URZ ;  /* 0x0000000127277890 */ /* 0x000fc8000fffe03f */
[----:B------:R-:W-:-:S04]  /*8170*/  UISETP.NE.AND UP0, UPT, UR39, 0x2, UPT ;  /* 0x000000022700788c */ /* 0x000fc8000bf05270 */
[----:B------:R-:W-:Y:S02]  /*8180*/  USEL UR4, URZ, 0x1, UP0 ;  /* 0x000000013f047887 */ /* 0x000fe40008000000 */
[----:B------:R-:W-:Y:S02]  /*8190*/  UIADD3 UR37, UR37, 0x1, URZ ;  /* 0x0000000125257890 */ /* 0x000fe4000fffe03f */
[----:B------:R-:W-:Y:S02]  /*81a0*/  ULOP3.LUT UR38, UR38, UR4, URZ, 0x3c, !UPT ;  /* 0x0000000426267292 */ /* 0x000fe4000f8e3c3f */
[----:B------:R-:W-:Y:S01]  /*81b0*/  USEL UR39, UR39, URZ, UP0 ;  /* 0x0000003f27277287 */ /* 0x000fe20008000000 */
[----:B---3--:R1:W-:Y:S04]  /*81c0*/  @!P1 ST.E.128 desc[UR46][R4.64], R32 ;  /* 0x0000002004009985 */ /* 0x0083e8000c101d2e */
[----:B-----5:R1:W-:Y:S04]  /*81d0*/  @!P2 ST.E.128 desc[UR46][R6.64], R36 ;  /* 0x000000240600a985 */ /* 0x0203e8000c101d2e */
[----:B------:R1:W-:Y:S04]  /*81e0*/  @!P3 ST.E.128 desc[UR46][R8.64], R40 ;  /* 0x000000280800b985 */ /* 0x0003e8000c101d2e */
[----:B------:R1:W-:Y:S01]  /*81f0*/  @!P0 ST.E.128 desc[UR46][R10.64], R44 ;  /* 0x0000002c0a008985 */ /* 0x0003e2000c101d2e */
[----:B------:R-:W-:-:S13]  /*8200*/  ISETP.LE.AND P0, PT, R3, UR41, PT ;  /* 0x0000002903007c0c */ /* 0x000fda000bf03270 */
[----:B------:R-:W-:Y:S05]  /*8210*/  @!P0 BRA `(.L_x_29) ;  /* 0xffffff8c00508947 */ /* 0x000fea000383ffff */
[----:B------:R-:W-:Y:S05]  /*8220*/  EXIT ;  /* 0x000000000000794d */ /* 0x000fea0003800000 */
.L_x_7:
[----:B------:R-:W-:-:S08]  /*8230*/  NOP ;  /* 0x0000000000007918 */ /* 0x000fd00000000000 */
[----:B------:R-:W0:-:S00]  /*8240*/  USETMAXREG.DEALLOC.CTAPOOL 0x20 ;  /* 0x00000020000079c8 */ /* 0x000e0000080e0500 */
[----:B------:R-:W1:Y:S01]  /*8250*/  S2UR UR5, SR_CTAID.X ;  /* 0x00000000000579c3 */ /* 0x000e620000002500 */
[----:B0-----:R-:W-:Y:S02]  /*8260*/  IMAD.MOV.U32 R0, RZ, RZ, 0x1 ;  /* 0x00000001ff007424 */ /* 0x001fe400078e00ff */
[----:B------:R-:W-:Y:S02]  /*8270*/  IMAD.MOV.U32 R16, RZ, RZ, RZ ;  /* 0x000000ffff107224 */ /* 0x000fe400078e00ff */
[----:B------:R-:W-:-:S03]  /*8280*/  IMAD.MOV.U32 R23, RZ, RZ, 0x1 ;  /* 0x00000001ff177424 */ /* 0x000fc600078e00ff */
[----:B------:R-:W1:Y:S02]  /*8290*/  LDC R2, c[0x0][0xc34] ;  /* 0x00030d00ff027b82 */ /* 0x000e640000000800 */
[----:B-1----:R-:W-:-:S13]  /*82a0*/  ISETP.LE.AND P0, PT, R2, UR5, PT ;  /* 0x0000000502007c0c */ /* 0x002fda000bf03270 */
[----:B------:R-:W-:Y:S05]  /*82b0*/  @P0 BRA `(.L_x_30) ;  /* 0x0000003000dc0947 */ /* 0x000fea0003800000 */
[----:B------:R-:W0:Y:S01]  /*82c0*/  S2R R5, SR_TID.X ;  /* 0x0000000000057919 */ /* 0x000e220000002100 */
[----:B------:R-:W1:Y:S01]  /*82d0*/  S2UR UR4, SR_CgaCtaId ;  /* 0x00000000000479c3 */ /* 0x000e620000008800 */
[----:B------:R-:W-:Y:S01]  /*82e0*/  UMOV UR37, 0x400 ;  /* 0x0000040000257882 */ /* 0x000fe20000000000 */
[----:B------:R-:W-:Y:S01]  /*82f0*/  IMAD.MOV.U32 R23, RZ, RZ, 0x1 ;  /* 0x00000001ff177424 */ /* 0x000fe200078e00ff */
[----:B------:R-:W-:Y:S01]  /*8300*/  ULDC.64 UR40, c[0x0][0x198] ;  /* 0x0000660000287ab9 */ /* 0x000fe20000000a00 */
[----:B------:R-:W-:Y:S01]  /*8310*/  IMAD.MOV.U32 R16, RZ, RZ, RZ ;  /* 0x000000ffff107224 */ /* 0x000fe200078e00ff */
[----:B------:R-:W-:Y:S01]  /*8320*/  ULDC UR38, c[0x0][0xc] ;  /* 0x0000030000267ab9 */ /* 0x000fe20000000800 */
[----:B-1----:R-:W-:Y:S01]  /*8330*/  ULEA UR37, UR4, UR37, 0x18 ;  /* 0x0000002504257291 */ /* 0x002fe2000f8ec03f */
[C---:B0-----:R-:W-:Y:S01]  /*8340*/  IMAD.SHL.U32 R0, R5.reuse, 0x8, RZ ;  /* 0x0000000805007824 */ /* 0x041fe200078e00ff */
[----:B------:R-:W-:-:S04]  /*8350*/  LOP3.LUT R4, R5, 0x7f, RZ, 0xc0, !PT ;  /* 0x0000007f05047812 */ /* 0x000fc800078ec0ff */
[----:B------:R-:W-:Y:S01]  /*8360*/  LOP3.LUT R2, R0, 0x1f8, RZ, 0xc0, !PT ;  /* 0x000001f800027812 */ /* 0x000fe200078ec0ff */
[----:B------:R-:W-:Y:S02]  /*8370*/  IMAD.U32 R0, RZ, RZ, UR5 ;  /* 0x00000005ff007e24 */ /* 0x000fe4000f8e00ff */
[----:B------:R-:W-:Y:S01]  /*8380*/  IMAD.SHL.U32 R3, R4, 0x8, RZ ;  /* 0x0000000804037824 */ /* 0x000fe200078e00ff */
[----:B------:R-:W-:Y:S02]  /*8390*/  LOP3.LUT R2, R2, 0x38, R5, 0x78, !PT ;  /* 0x0000003802027812 */ /* 0x000fe400078e7805 */
[----:B------:R0:W-:Y:S01]  /*83a0*/  STL [R1+0x4], R0 ;  /* 0x0000040001007387 */ /* 0x0001e20000100800 */
[----:B------:R-:W-:Y:S02]  /*83b0*/  SHF.R.U32.HI R4, RZ, 0x3, R4 ;  /* 0x00000003ff047819 */ /* 0x000fe40000011604 */
[----:B------:R-:W-:Y:S01]  /*83c0*/  LOP3.LUT R2, R2, 0x200, R3, 0xf8, !PT ;  /* 0x0000020002027812 */ /* 0x000fe200078ef803 */
[----:B------:R1:W-:Y:S01]  /*83d0*/  STL [R1+0x18], RZ ;  /* 0x000018ff01007387 */ /* 0x0003e20000100800 */
[----:B------:R-:W-:-:S02]  /*83e0*/  IMAD.SHL.U32 R3, R5, 0x10, RZ ;  /* 0x0000001005037824 */ /* 0x000fc400078e00ff */
[----:B------:R-:W-:-:S03]  /*83f0*/  LEA R26, R2, UR37, 0x1 ;  /* 0x00000025021a7c11 */ /* 0x000fc6000f8e08ff */
[----:B0-----:R-:W-:-:S07]  /*8400*/  LOP3.LUT R0, R4, 0x70, R3, 0xf8, !PT ;  /* 0x0000007004007812 */ /* 0x001fce00078ef803 */
.L_x_94:
[----:B------:R-:W2:Y:S01]  /*8410*/  LDL R4, [R1+0x4] ;  /* 0x0000040001047983 */ /* 0x000ea20000100800 */
[----:B------:R-:W0:Y:S01]  /*8420*/  LDC R0, c[0x0][0xc38] ;  /* 0x00030e00ff007b82 */ /* 0x000e220000000800 */
[----:B------:R-:W-:Y:S05]  /*8430*/  YIELD ;  /* 0x0000000000007946 */ /* 0x000fea0003800000 */
[----:B------:R-:W-:Y:S02]  /*8440*/  ULDC.64 UR4, c[0x0][0x418] ;  /* 0x0001060000047ab9 */ /* 0x000fe40000000a00 */
[----:B------:R-:W3:Y:S01]  /*8450*/  LDC R17, c[0x0][0xc44] ;  /* 0x00031100ff117b82 */ /* 0x000ee20000000800 */
[----:B------:R-:W-:-:S03]  /*8460*/  UISETP.NE.U32.AND UP0, UPT, UR4, URZ, UPT ;  /* 0x0000003f0400728c */ /* 0x000fc6000bf05070 */
[----:B------:R-:W-:Y:S01]  /*8470*/  ULDC UR4, c[0x0][0x424] ;  /* 0x0001090000047ab9 */ /* 0x000fe20000000800 */
[----:B------:R-:W-:-:S04]  /*8480*/  UISETP.NE.AND.EX UP0, UPT, UR5, URZ, UPT, UP0 ;  /* 0x0000003f0500728c */ /* 0x000fc8000bf05300 */
[----:B------:R-:W-:Y:S01]  /*8490*/  USEL UR4, UR4, 0x1, UP0 ;  /* 0x0000000104047887 */ /* 0x000fe20008000000 */
[----:B0-----:R-:W-:Y:S02]  /*84a0*/  ISETP.NE.AND P0, PT, R0, 0x1, PT ;  /* 0x000000010000780c */ /* 0x001fe40003f05270 */
[----:B---3--:R-:W-:-:S11]  /*84b0*/  ISETP.NE.AND P1, PT, R17, 0x1, PT ;  /* 0x000000011100780c */ /* 0x008fd60003f25270 */
[----:B------:R-:W2:Y:S08]  /*84c0*/  @P0 LDC R0, c[0x0][0xc3c] ;  /* 0x00030f00ff000b82 */ /* 0x000eb00000000800 */
[----:B------:R-:W0:Y:S08]  /*84d0*/  @P0 LDC R5, c[0x0][0xc40] ;  /* 0x00031000ff050b82 */ /* 0x000e300000000800 */
[----:B------:R-:W3:Y:S01]  /*84e0*/  @P1 LDC.64 R2, c[0x0][0xc48] ;  /* 0x00031200ff021b82 */ /* 0x000ee20000000a00 */
[----:B--2---:R-:W-:-:S04]  /*84f0*/  @P0 IMAD.HI.U32 R0, R4, R0, RZ ;  /* 0x0000000004000227 */ /* 0x004fc800078e00ff */
[----:B------:R-:W-:Y:S01]  /*8500*/  IMAD.MOV.U32 R29, RZ, RZ, R4 ;  /* 0x000000ffff1d7224 */ /* 0x000fe200078e0004 */
[----:B0-----:R-:W-:Y:S02]  /*8510*/  @P0 SHF.R.U32.HI R29, RZ, R5, R0 ;  /* 0x00000005ff1d0219 */ /* 0x001fe40000011600 */
[----:B------:R-:W0:Y:S03]  /*8520*/  LDC R0, c[0x0][0x2f0] ;  /* 0x0000bc00ff007b82 */ /* 0x000e260000000800 */
[----:B---3--:R-:W-:-:S04]  /*8530*/  @P1 IMAD.HI.U32 R2, R29, R2, RZ ;  /* 0x000000021d021227 */ /* 0x008fc800078e00ff */
[--C-:B------:R-:W-:Y:S01]  /*8540*/  IMAD.MOV.U32 R27, RZ, RZ, R29.reuse ;  /* 0x000000ffff1b7224 */ /* 0x100fe200078e001d */
[----:B------:R-:W-:Y:S01]  /*8550*/  @P1 SHF.R.U32.HI R27, RZ, R3, R2 ;  /* 0x00000003ff1b1219 */ /* 0x000fe20000011602 */
[----:B0-----:R-:W-:Y:S01]  /*8560*/  IMAD R4, R0, UR4, RZ ;  /* 0x0000000400047c24 */ /* 0x001fe2000f8e02ff */
[----:B------:R-:W-:Y:S02]  /*8570*/  UIADD3 UR4, UR37, 0x12400, URZ ;  /* 0x0001240025047890 */ /* 0x000fe4000fffe03f */
[----:B------:R-:W-:Y:S01]  /*8580*/  IADD3 R0, -R27, RZ, RZ ;  /* 0x000000ff1b007210 */ /* 0x000fe20007ffe1ff */
[----:B------:R-:W-:Y:S01]  /*8590*/  VIADD R2, R4, 0xbf ;  /* 0x000000bf04027836 */ /* 0x000fe20000000000 */
[----:B------:R0:W-:Y:S01]  /*85a0*/  STL [R1+0xc], R4 ;  /* 0x00000c0401007387 */ /* 0x0001e20000100800 */
[----:B------:R-:W-:Y:S02]  /*85b0*/  ULOP3.LUT UP0, URZ, UR4, 0x3ff, URZ, 0xc0, !UPT ;  /* 0x000003ff043f7892 */ /* 0x000fe4000f80c03f */
[----:B------:R-:W-:-:S02]  /*85c0*/  IMAD R17, R17, R0, R29 ;  /* 0x0000000011117224 */ /* 0x000fc400078e021d */
[----:B------:R-:W-:Y:S02]  /*85d0*/  IMAD.HI R2, R2, 0x2aaaaaab, RZ ;  /* 0x2aaaaaab02027827 */ /* 0x000fe400078e02ff */
[----:B------:R-:W-:-:S03]  /*85e0*/  PLOP3.LUT P0, PT, PT, PT, UP0, 0x80, 0x0 ;  /* 0x000000000000781c */ /* 0x000fc60003f0f008 */
[----:B------:R-:W-:-:S04]  /*85f0*/  SHF.R.U32.HI R3, RZ, 0x1f, R2 ;  /* 0x0000001fff037819 */ /* 0x000fc80000011602 */
[----:B------:R-:W-:-:S05]  /*8600*/  LEA.HI.SX32 R25, R2, R3, 0x1b ;  /* 0x0000000302197211 */ /* 0x000fca00078fdaff */
[----:B------:R0:W-:Y:S01]  /*8610*/  STL [R1], R25 ;  /* 0x0000001901007387 */ /* 0x0001e20000100800 */
[----:B------:R-:W-:Y:S05]  /*8620*/  @!P0 BRA `(.L_x_31) ;  /* 0x0000000000408947 */ /* 0x000fea0003800000 */
[----:B------:R-:W-:Y:S01]  /*8630*/  MOV R2, 0x0 ;  /* 0x0000000000027802 */ /* 0x000fe20000000f00 */
[----:B------:R-:W-:Y:S01]  /*8640*/  ULDC.64 UR6, c[0x4][0xa8] ;  /* 0x01002a0000067ab9 */ /* 0x000fe20000000a00 */
[----:B------:R-:W-:Y:S01]  /*8650*/  ULDC.64 UR8, c[0x4][0xb0] ;  /* 0x01002c0000087ab9 */ /* 0x000fe20000000a00 */
[----:B------:R-:W-:Y:S01]  /*8660*/  ULDC.64 UR4, c[0x4][0x30] ;  /* 0x01000c0000047ab9 */ /* 0x000fe20000000a00 */
[----:B0-----:R-:W-:Y:S02]  /*8670*/  IMAD.U32 R4, RZ, RZ, UR6 ;  /* 0x00000006ff047e24 */ /* 0x001fe4000f8e00ff */
[----:B------:R-:W0:Y:S01]  /*8680*/  LDC.64 R2, c[0x4][R2] ;  /* 0x0100000002027b82 */ /* 0x000e220000000a00 */
[----:B------:R-:W-:Y:S02]  /*8690*/  IMAD.U32 R5, RZ, RZ, UR7 ;  /* 0x00000007ff057e24 */ /* 0x000fe4000f8e00ff */
[----:B------:R-:W-:Y:S02]  /*86a0*/  IMAD.U32 R6, RZ, RZ, UR8 ;  /* 0x00000008ff067e24 */ /* 0x000fe4000f8e00ff */
[----:B------:R-:W-:-:S02]  /*86b0*/  IMAD.U32 R7, RZ, RZ, UR9 ;  /* 0x00000009ff077e24 */ /* 0x000fc4000f8e00ff */
[----:B------:R-:W-:Y:S02]  /*86c0*/  IMAD.U32 R10, RZ, RZ, UR4 ;  /* 0x00000004ff0a7e24 */ /* 0x000fe4000f8e00ff */
[----:B------:R-:W-:Y:S02]  /*86d0*/  IMAD.U32 R11, RZ, RZ, UR5 ;  /* 0x00000005ff0b7e24 */ /* 0x000fe4000f8e00ff */
[----:B------:R-:W-:Y:S02]  /*86e0*/  IMAD.MOV.U32 R8, RZ, RZ, 0x70 ;  /* 0x00000070ff087424 */ /* 0x000fe400078e00ff */
[----:B------:R-:W-:Y:S02]  /*86f0*/  IMAD.MOV.U32 R12, RZ, RZ, 0x1 ;  /* 0x00000001ff0c7424 */ /* 0x000fe400078e00ff */
[----:B------:R-:W-:-:S07]  /*8700*/  IMAD.MOV.U32 R13, RZ, RZ, RZ ;  /* 0x000000ffff0d7224 */ /* 0x000fce00078e00ff */
[----:B------:R-:W-:-:S07]  /*8710*/  LEPC R20, `(.L_x_31) ;  /* 0x000000001014794e */ /* 0x000fce0000000000 */
[----:B01----:R-:W-:Y:S05]  /*8720*/  CALL.ABS.NOINC R2 ;  /* 0x0000000002007343 */ /* 0x003fea0003c00000 */
.L_x_31:
[----:B------:R-:W-:-:S04]  /*8730*/  UIADD3 UR4, UR37, 0x400, URZ ;  /* 0x0000040025047890 */ /* 0x000fc8000fffe03f */
[----:B------:R-:W-:-:S06]  /*8740*/  ULOP3.LUT UP0, URZ, UR4, 0x3ff, URZ, 0xc0, !UPT ;  /* 0x000003ff043f7892 */ /* 0x000fcc000f80c03f */
[----:B------:R-:W-:-:S13]  /*8750*/  PLOP3.LUT P0, PT, PT, PT, UP0, 0x80, 0x0 ;  /* 0x000000000000781c */ /* 0x000fda0003f0f008 */
[----:B------:R-:W-:Y:S05]  /*8760*/  @!P0 BRA `(.L_x_32) ;  /* 0x00000000007c8947 */ /* 0x000fea0003800000 */
[----:B------:R-:W-:Y:S01]  /*8770*/  MOV R18, 0x0 ;  /* 0x0000000000127802 */ /* 0x000fe20000000f00 */
[----:B------:R-:W-:Y:S01]  /*8780*/  ULDC.64 UR6, c[0x4][0xa8] ;  /* 0x01002a0000067ab9 */ /* 0x000fe20000000a00 */
[----:B------:R-:W-:Y:S01]  /*8790*/  ULDC.64 UR8, c[0x4][0xb0] ;  /* 0x01002c0000087ab9 */ /* 0x000fe20000000a00 */
[----:B------:R-:W-:Y:S01]  /*87a0*/  ULDC.64 UR4, c[0x4][0x38] ;  /* 0x01000e0000047ab9 */ /* 0x000fe20000000a00 */
[----:B------:R2:W3:Y:S01]  /*87b0*/  LDC.64 R2, c[0x4][R18] ;  /* 0x0100000012027b82 */ /* 0x0004e20000000a00 */
[----:B0-----:R-:W-:Y:S02]  /*87c0*/  IMAD.U32 R4, RZ, RZ, UR6 ;  /* 0x00000006ff047e24 */ /* 0x001fe4000f8e00ff */
[----:B------:R-:W-:Y:S02]  /*87d0*/  IMAD.U32 R5, RZ, RZ, UR7 ;  /* 0x00000007ff057e24 */ /* 0x000fe4000f8e00ff */
[----:B------:R-:W-:Y:S02]  /*87e0*/  IMAD.U32 R6, RZ, RZ, UR8 ;  /* 0x00000008ff067e24 */ /* 0x000fe4000f8e00ff */
[----:B------:R-:W-:-:S02]  /*87f0*/  IMAD.U32 R7, RZ, RZ, UR9 ;  /* 0x00000009ff077e24 */ /* 0x000fc4000f8e00ff */
[----:B------:R-:W-:Y:S02]  /*8800*/  IMAD.U32 R10, RZ, RZ, UR4 ;  /* 0x00000004ff0a7e24 */ /* 0x000fe4000f8e00ff */
[----:B------:R-:W-:Y:S02]  /*8810*/  IMAD.U32 R11, RZ, RZ, UR5 ;  /* 0x00000005ff0b7e24 */ /* 0x000fe4000f8e00ff */
[----:B------:R-:W-:Y:S02]  /*8820*/  IMAD.MOV.U32 R8, RZ, RZ, 0x70 ;  /* 0x00000070ff087424 */ /* 0x000fe400078e00ff */
[----:B------:R-:W-:Y:S02]  /*8830*/  IMAD.MOV.U32 R12, RZ, RZ, 0x1 ;  /* 0x00000001ff0c7424 */ /* 0x000fe400078e00ff */
[----:B--2---:R-:W-:-:S07]  /*8840*/  IMAD.MOV.U32 R13, RZ, RZ, RZ ;  /* 0x000000ffff0d7224 */ /* 0x004fce00078e00ff */
[----:B------:R-:W-:-:S07]  /*8850*/  LEPC R20, `(.L_x_33) ;  /* 0x000000001014794e */ /* 0x000fce0000000000 */
[----:B-1-3--:R-:W-:Y:S05]  /*8860*/  CALL.ABS.NOINC R2 ;  /* 0x0000000002007343 */ /* 0x00afea0003c00000 */
.L_x_33:
[----:B------:R0:W1:Y:S01]  /*8870*/  LDC.64 R2, c[0x4][R18] ;  /* 0x0100000012027b82 */ /* 0x0000620000000a00 */
[----:B------:R-:W-:Y:S01]  /*8880*/  ULDC.64 UR6, c[0x4][0xa8] ;  /* 0x01002a0000067ab9 */ /* 0x000fe20000000a00 */
[----:B------:R-:W-:Y:S01]  /*8890*/  ULDC.64 UR8, c[0x4][0xb0] ;  /* 0x01002c0000087ab9 */ /* 0x000fe20000000a00 */
[----:B------:R-:W-:Y:S01]  /*88a0*/  ULDC.64 UR4, c[0x4][0x40] ;  /* 0x0100100000047ab9 */ /* 0x000fe20000000a00 */
[----:B------:R-:W-:Y:S01]  /*88b0*/  IMAD.U32 R4, RZ, RZ, UR6 ;  /* 0x00000006ff047e24 */ /* 0x000fe2000f8e00ff */
[----:B------:R-:W-:Y:S01]  /*88c0*/  MOV R13, RZ ;  /* 0x000000ff000d7202 */ /* 0x000fe20000000f00 */
[----:B------:R-:W-:Y:S02]  /*88d0*/  IMAD.U32 R5, RZ, RZ, UR7 ;  /* 0x00000007ff057e24 */ /* 0x000fe4000f8e00ff */
[----:B------:R-:W-:Y:S02]  /*88e0*/  IMAD.U32 R6, RZ, RZ, UR8 ;  /* 0x00000008ff067e24 */ /* 0x000fe4000f8e00ff */
[----:B------:R-:W-:-:S02]  /*88f0*/  IMAD.U32 R7, RZ, RZ, UR9 ;  /* 0x00000009ff077e24 */ /* 0x000fc4000f8e00ff */
[----:B------:R-:W-:Y:S02]  /*8900*/  IMAD.U32 R10, RZ, RZ, UR4 ;  /* 0x00000004ff0a7e24 */ /* 0x000fe4000f8e00ff */
[----:B------:R-:W-:Y:S02]  /*8910*/  IMAD.U32 R11, RZ, RZ, UR5 ;  /* 0x00000005ff0b7e24 */ /* 0x000fe4000f8e00ff */
[----:B------:R-:W-:Y:S02]  /*8920*/  IMAD.MOV.U32 R8, RZ, RZ, 0x70 ;  /* 0x00000070ff087424 */ /* 0x000fe400078e00ff */
[----:B0-----:R-:W-:-:S07]  /*8930*/  IMAD.MOV.U32 R12, RZ, RZ, 0x1 ;  /* 0x00000001ff0c7424 */ /* 0x001fce00078e00ff */
[----:B------:R-:W-:-:S07]  /*8940*/  LEPC R20, `(.L_x_32) ;  /* 0x000000001014794e */ /* 0x000fce0000000000 */
[----:B-1----:R-:W-:Y:S05]  /*8950*/  CALL.ABS.NOINC R2 ;  /* 0x0000000002007343 */ /* 0x002fea0003c00000 */
.L_x_32:
[----:B------:R-:W-:Y:S01]  /*8960*/  ULDC.64 UR4, c[0x0][0x9f8] ;  /* 0x00027e0000047ab9 */ /* 0x000fe20000000a00 */
[----:B------:R-:W-:Y:S01]  /*8970*/  IMAD.MOV.U32 R22, RZ, RZ, R27 ;  /* 0x000000ffff167224 */ /* 0x000fe200078e001b */
[----:B------:R-:W-:-:S04]  /*8980*/  ISETP.NE.U32.AND P0, PT, RZ, UR4, PT ;  /* 0x00000004ff007c0c */ /* 0x000fc8000bf05070 */
[----:B------:R-:W-:-:S13]  /*8990*/  ISETP.NE.AND.EX P0, PT, RZ, UR5, PT, P0 ;  /* 0x00000005ff007c0c */ /* 0x000fda000bf05300 */
[----:B------:R-:W2:Y:S02]  /*89a0*/  @P0 LDC.64 R2, c[0x0][0x9f8] ;  /* 0x00027e00ff020b82 */ /* 0x000ea40000000a00 */
[----:B--2---:R-:W-:-:S05]  /*89b0*/  @P0 IMAD.WIDE R2, R27, 0x4, R2 ;  /* 0x000000041b020825 */ /* 0x004fca00078e0202 */
[----:B------:R2:W0:Y:S01]  /*89c0*/  @P0 LDG.E R22, desc[UR46][R2.64] ;  /* 0x0000002e02160981 */ /* 0x000422000c1e1900 */
[----:B------:R-:W-:Y:S01]  /*89d0*/  UMOV UR4, 0xffffffff ;  /* 0xffffffff00047882 */ /* 0x000fe20000000000 */
[----:B------:R-:W-:Y:S01]  /*89e0*/  LOP3.LUT R19, R19, 0xfffffffe, RZ, 0xc0, !PT ;  /* 0xfffffffe13137812 */ /* 0x000fe200078ec0ff */
[----:B------:R-:W-:Y:S01]  /*89f0*/  VIADD R28, R25, 0xffffffff ;  /* 0xffffffff191c7836 */ /* 0x000fe20000000000 */
[----:B--2---:R-:W2:Y:S02]  /*8a00*/  LDC.64 R2, c[0x0][0x418] ;  /* 0x00010600ff027b82 */ /* 0x004ea40000000a00 */
[----:B--2---:R-:W-:-:S04]  /*8a10*/  ISETP.NE.U32.AND P0, PT, R2, RZ, PT ;  /* 0x000000ff0200720c */ /* 0x004fc80003f05070 */
[----:B------:R-:W-:-:S13]  /*8a20*/  ISETP.NE.AND.EX P1, PT, R3, RZ, PT, P0 ;  /* 0x000000ff0300720c */ /* 0x000fda0003f25300 */
[----:B------:R-:W-:Y:S02]  /*8a30*/  @P1 LOP3.LUT R19, R19, 0x1, RZ, 0xfc, !PT ;  /* 0x0000000113131812 */ /* 0x000fe400078efcff */
[----:B0-----:R-:W-:Y:S02]  /*8a40*/  SHF.R.S32.HI R25, RZ, 0x1f, R22 ;  /* 0x0000001fff197819 */ /* 0x001fe40000011416 */
[----:B------:R-:W-:Y:S01]  /*8a50*/  SEL R18, R22, RZ, !P1 ;  /* 0x000000ff16127207 */ /* 0x000fe20004800000 */
[----:B------:R-:W-:Y:S06]  /*8a60*/  BRA.DIV UR4, `(.L_x_34) ;  /* 0x0000003204387947 */ /* 0x000fec000b800000 */
[----:B------:R-:W0:Y:S02]  /*8a70*/  S2R R0, SR_TID.X ;  /* 0x0000000000007919 */ /* 0x000e240000002100 */
[----:B0-----:R-:W-:-:S04]  /*8a80*/  SHF.R.U32.HI R0, RZ, 0x5, R0 ;  /* 0x00000005ff007819 */ /* 0x001fc80000011600 */
[----:B------:R-:W-:-:S05]  /*8a90*/  LOP3.LUT R0, R0, 0x3, RZ, 0xc0, !PT ;  /* 0x0000000300007812 */ /* 0x000fca00078ec0ff */
[----:B------:R0:W2:Y:S02]  /*8aa0*/  SHFL.IDX PT, R14, R0, RZ, 0x1f ;  /* 0x00001fff000e7589 */ /* 0x0000a400000e0000 */
.L_x_110:
[----:B--2---:R-:W-:Y:S02]  /*8ab0*/  ISETP.NE.AND P0, PT, R14, RZ, PT ;  /* 0x000000ff0e00720c */ /* 0x004fe40003f05270 */
[----:B------:R-:W-:Y:S02]  /*8ac0*/  PLOP3.LUT P2, PT, PT, PT, PT, 0x8, 0x0 ;  /* 0x000000000000781c */ /* 0x000fe40003f4e170 */
[----:B------:R-:W-:-:S11]  /*8ad0*/  LOP3.LUT R19, R19, 0xfffffffd, RZ, 0xc0, !PT ;  /* 0xfffffffd13137812 */ /* 0x000fd600078ec0ff */
[----:B------:R-:W-:Y:S01]  /*8ae0*/  @P2 LOP3.LUT R19, R19, 0x2, RZ, 0xfc, !PT ;  /* 0x0000000213132812 */ /* 0x000fe200078efcff */
[----:B------:R-:W-:Y:S06]  /*8af0*/  @P0 BRA `(.L_x_35) ;  /* 0x0000000000ec0947 */ /* 0x000fec0003800000 */
[----:B------:R-:W-:-:S03]  /*8b00*/  UMOV UR4, 0xffffffff ;  /* 0xffffffff00047882 */ /* 0x000fc60000000000 */
[----:B------:R-:W-:Y:S05]  /*8b10*/  BRA.DIV UR4, `(.L_x_36) ;  /* 0x0000003204407947 */ /* 0x000fea000b800000 */
[----:B------:R-:W-:-:S13]  /*8b20*/  ELECT P6, URZ, PT ;  /* 0x00000000003f782f */ /* 0x000fda00038c0000 */
.L_x_113:
[----:B------:R-:W-:Y:S05]  /*8b30*/  @!P6 BRA `(.L_x_35) ;  /* 0x0000000000dce947 */ /* 0x000fea0003800000 */
[----:B------:R-:W-:Y:S02]  /*8b40*/  IMAD.MOV.U32 R24, RZ, RZ, R28 ;  /* 0x000000ffff187224 */ /* 0x000fe400078e001c */
[----:B------:R-:W-:Y:S01]  /*8b50*/  IMAD.MOV.U32 R18, RZ, RZ, R22 ;  /* 0x000000ffff127224 */ /* 0x000fe200078e0016 */
[----:B------:R-:W-:Y:S06]  /*8b60*/  @!P1 BRA `(.L_x_37) ;  /* 0x0000000000489947 */ /* 0x000fec0003800000 */
[----:B------:R-:W2:Y:S01]  /*8b70*/  LDC R24, c[0x0][0x43c] ;  /* 0x00010f00ff187b82 */ /* 0x000ea20000000800 */
[----:B0-----:R-:W-:Y:S01]  /*8b80*/  IMAD.MOV.U32 R0, RZ, RZ, R28 ;  /* 0x000000ffff007224 */ /* 0x001fe200078e001c */
[----:B------:R-:W-:Y:S02]  /*8b90*/  ULDC.64 UR4, c[0x0][0x428] ;  /* 0x00010a0000047ab9 */ /* 0x000fe40000000a00 */
[----:B------:R-:W-:-:S04]  /*8ba0*/  IMAD R7, R25, UR4, RZ ;  /* 0x0000000419077c24 */ /* 0x000fc8000f8e02ff */
[----:B------:R-:W-:Y:S01]  /*8bb0*/  IMAD R7, R22, UR5, R7 ;  /* 0x0000000516077c24 */ /* 0x000fe2000f8e0207 */
[----:B--2---:R-:W-:-:S13]  /*8bc0*/  ISETP.NE.AND P0, PT, R24, 0x1, PT ;  /* 0x000000011800780c */ /* 0x004fda0003f05270 */
[----:B------:R-:W0:Y:S02]  /*8bd0*/  @P0 LDC.64 R4, c[0x0][0x440] ;  /* 0x00011000ff040b82 */ /* 0x000e240000000a00 */
[----:B0-----:R-:W-:-:S05]  /*8be0*/  @P0 IMAD.HI.U32 R4, R28, R4, RZ ;  /* 0x000000041c040227 */ /* 0x001fca00078e00ff */
[----:B------:R-:W-:-:S04]  /*8bf0*/  @P0 SHF.R.U32.HI R0, RZ, R5, R4 ;  /* 0x00000005ff000219 */ /* 0x000fc80000011604 */
[--C-:B------:R-:W-:Y:S01]  /*8c00*/  SHF.R.S32.HI R5, RZ, 0x1f, R0.reuse ;  /* 0x0000001fff057819 */ /* 0x100fe20000011400 */
[----:B------:R-:W-:-:S04]  /*8c10*/  IMAD.MOV.U32 R4, RZ, RZ, R0 ;  /* 0x000000ffff047224 */ /* 0x000fc800078e0000 */
[----:B------:R-:W-:-:S04]  /*8c20*/  IMAD.WIDE.U32 R4, R22, UR4, R4 ;  /* 0x0000000416047c25 */ /* 0x000fc8000f8e0004 */
[----:B------:R-:W-:Y:S01]  /*8c30*/  IMAD.IADD R5, R5, 0x1, R7 ;  /* 0x0000000105057824 */ /* 0x000fe200078e0207 */
[----:B------:R-:W-:-:S04]  /*8c40*/  LEA R2, P0, R4, R2, 0x2 ;  /* 0x0000000204027211 */ /* 0x000fc800078010ff */
[----:B------:R-:W-:-:S05]  /*8c50*/  LEA.HI.X R3, R4, R3, R5, 0x2, P0 ;  /* 0x0000000304037211 */ /* 0x000fca00000f1405 */
[----:B------:R2:W5:Y:S01]  /*8c60*/  LDG.E R18, desc[UR46][R2.64] ;  /* 0x0000002e02127981 */ /* 0x000562000c1e1900 */
[----:B------:R-:W-:-:S04]  /*8c70*/  IMAD.MOV R5, RZ, RZ, -R0 ;  /* 0x000000ffff057224 */ /* 0x000fc800078e0a00 */
[----:B------:R-:W-:-:S07]  /*8c80*/  IMAD R24, R24, R5, R28 ;  /* 0x0000000518187224 */ /* 0x000fce00078e021c */
.L_x_37:
[----:B0-----:R-:W0:Y:S01]  /*8c90*/  S2R R0, SR_TID.X ;  /* 0x0000000000007919 */ /* 0x001e220000002100 */
[----:B--2---:R-:W-:Y:S02]  /*8ca0*/  LEA R3, R16, UR37, 0x3 ;  /* 0x0000002510037c11 */ /* 0x004fe4000f8e18ff */
[----:B0-----:R-:W-:Y:S02]  /*8cb0*/  LOP3.LUT R2, R0, 0x7f, RZ, 0xc0, !PT ;  /* 0x0000007f00027812 */ /* 0x001fe400078ec0ff */
[----:B------:R-:W-:Y:S02]  /*8cc0*/  SHF.L.U32 R0, R23, 0x1f, RZ ;  /* 0x0000001f17007819 */ /* 0x000fe400000006ff */
[----:B------:R-:W-:Y:S02]  /*8cd0*/  ISETP.NE.AND P1, PT, R2, RZ, PT ;  /* 0x000000ff0200720c */ /* 0x000fe40003f25270 */
[----:B------:R-:W0:Y:S02]  /*8ce0*/  SYNCS.PHASECHK.TRANS64.TRYWAIT P0, [R3+URZ+0x30840], R0 ;  /* 0x03084000030075a7 */ /* 0x000e24000800017f */
[----:B0-----:R-:W-:Y:S09]  /*8cf0*/  @!P0 BRA `(.L_x_38) ;  /* 0x0000002c00e88947 */ /* 0x001ff20003800000 */
.L_x_114:
[----:B------:R-:W-:Y:S05]  /*8d00*/  @P1 BRA `(.L_x_39) ;  /* 0x00000000001c1947 */ /* 0x000fea0003800000 */
[----:B------:R-:W2:Y:S01]  /*8d10*/  S2R R2, SR_TID.X ;  /* 0x0000000000027919 */ /* 0x000ea20000002100 */
[----:B0-----:R-:W-:-:S04]  /*8d20*/  IMAD.MOV.U32 R0, RZ, RZ, 0x6000 ;  /* 0x00006000ff007424 */ /* 0x001fc800078e00ff */
[----:B------:R3:W-:Y:S01]  /*8d30*/  SYNCS.ARRIVE.TRANS64 RZ, [R3+URZ+0x30830], R0 ;  /* 0x0308300003ff79a7 */ /* 0x0007e2000800003f */
[----:B--2---:R-:W-:-:S04]  /*8d40*/  LOP3.LUT R2, R2, 0x1f, RZ, 0xc0, !PT ;  /* 0x0000001f02027812 */ /* 0x004fc800078ec0ff */
[----:B------:R-:W-:-:S13]  /*8d50*/  ISETP.NE.AND P0, PT, R2, RZ, PT ;  /* 0x000000ff0200720c */ /* 0x000fda0003f05270 */
[----:B---3--:R-:W-:Y:S05]  /*8d60*/  @!P0 BRA `(.L_x_39) ;  /* 0x0000000000048947 */ /* 0x008fea0003800000 */
[----:B------:R-:W-:Y:S01]  /*8d70*/  BPT.TRAP 0x1 ;  /* 0x000000040000795c */ /* 0x000fe20000300000 */
.L_x_39:
[----:B------:R-:W-:Y:S01]  /*8d80*/  R2UR UR8, R16 ;  /* 0x00000000100872ca */ /* 0x000fe200000e0000 */
[----:B------:R-:W-:Y:S01]  /*8d90*/  UIADD3 UR4, UP0, UR40, 0x370, URZ ;  /* 0x0000037028047890 */ /* 0x000fe2000ff1e03f */
[----:B------:R-:W-:Y:S01]  /*8da0*/  R2UR UR9, R3 ;  /* 0x00000000030972ca */ /* 0x000fe200000e0000 */
[----:B------:R-:W-:Y:S01]  /*8db0*/  UMOV UR6, 0x0 ;  /* 0x0000000000067882 */ /* 0x000fe20000000000 */
[----:B------:R-:W-:Y:S01]  /*8dc0*/  R2UR UR11, R24 ;  /* 0x00000000180b72ca */ /* 0x000fe200000e0000 */
[----:B------:R-:W-:Y:S01]  /*8dd0*/  UIADD3.X UR5, URZ, UR41, URZ, UP0, !UPT ;  /* 0x000000293f057290 */ /* 0x000fe200087fe43f */
[----:B------:R-:W-:Y:S01]  /*8de0*/  R2UR UR12, R17 ;  /* 0x00000000110c72ca */ /* 0x000fe200000e0000 */
[----:B------:R-:W-:Y:S01]  /*8df0*/  UMOV UR7, 0x14f00000 ;  /* 0x14f0000000077882 */ /* 0x000fe20000000000 */
[----:B-----5:R-:W-:Y:S01]  /*8e00*/  R2UR UR13, R18 ;  /* 0x00000000120d72ca */ /* 0x020fe200000e0000 */
[----:B------:R-:W-:Y:S01]  /*8e10*/  UMOV UR10, URZ ;  /* 0x0000003f000a7c82 */ /* 0x000fe20008000000 */
[----:B------:R-:W-:-:S02]  /*8e20*/  PLOP3.LUT P0, PT, PT, PT, PT, 0x80, 0x0 ;  /* 0x000000000000781c */ /* 0x000fc40003f0f070 */
[----:B------:R-:W-:Y:S01]  /*8e30*/  LOP3.LUT R19, R19, 0xfffffffd, RZ, 0xc0, !PT ;  /* 0xfffffffd13137812 */ /* 0x000fe200078ec0ff */
[----:B------:R-:W-:Y:S02]  /*8e40*/  UIMAD UR8, UR8, 0x6000, UR37 ;  /* 0x00006000080878a4 */ /* 0x000fe4000f8e0225 */
[----:B------:R-:W-:Y:S02]  /*8e50*/  UIADD3 UR9, UR9, 0x30830, URZ ;  /* 0x0003083009097890 */ /* 0x000fe4000fffe03f */
[----:B------:R-:W-:Y:S02]  /*8e60*/  UIMAD UR11, UR11, 0xc0, URZ ;  /* 0x000000c00b0b78a4 */ /* 0x000fe4000f8e023f */
[----:B------:R-:W-:-:S04]  /*8e70*/  UIADD3 UR8, UR8, 0x12400, URZ ;  /* 0x0001240008087890 */ /* 0x000fc8000fffe03f */
[----:B------:R-:W-:-:S05]  /*8e80*/  @P0 LOP3.LUT R19, R19, 0x2, RZ, 0xfc, !PT ;  /* 0x0000000213130812 */ /* 0x000fca00078efcff */
[----:B------:R2:W-:Y:S02]  /*8e90*/  UTMALDG.4D [UR8], [UR4], desc[UR6] ;  /* 0x00000608040075b4 */ /* 0x0005e40008019000 */
[----:B--2---:R-:W-:Y:S01]  /*8ea0*/  NOP ;  /* 0x0000000000007918 */ /* 0x004fe20000000000 */
.L_x_35:
[----:B------:R-:W-:Y:S05]  /*8eb0*/  WARPSYNC.ALL ;  /* 0x0000000000007948 */ /* 0x000fea0003800000 */
[----:B------:R-:W-:Y:S01]  /*8ec0*/  UIADD3 UR4, UR37, 0xc400, URZ ;  /* 0x0000c40025047890 */ /* 0x000fe2000fffe03f */
[----:B0-----:R-:W-:Y:S01]  /*8ed0*/  SHF.R.S32.HI R0, RZ, 0x1f, R17 ;  /* 0x0000001fff007819 */ /* 0x001fe20000011411 */
[----:B------:R-:W-:Y:S02]  /*8ee0*/  BAR.SYNC.DEFER_BLOCKING 0x8, 0x200 ;  /* 0x0208000000007b1d */ /* 0x000fe40000010000 */
[----:B------:R-:W-:-:S04]  /*8ef0*/  ULOP3.LUT UP0, URZ, UR4, 0x3ff, URZ, 0xc0, !UPT ;  /* 0x000003ff043f7892 */ /* 0x000fc8000f80c03f */
[----:B------:R-:W-:Y:S02]  /*8f00*/  ULDC.64 UR4, c[0x0][0x2d8] ;  /* 0x0000b60000047ab9 */ /* 0x000fe40000000a00 */
[----:B------:R-:W-:Y:S01]  /*8f10*/  IMAD R0, R0, UR4, RZ ;  /* 0x0000000400007c24 */ /* 0x000fe2000f8e02ff */
[----:B------:R-:W-:Y:S01]  /*8f20*/  PLOP3.LUT P0, PT, PT, PT, UP0, 0x80, 0x0 ;  /* 0x000000000000781c */ /* 0x000fe20003f0f008 */
[----:B------:R-:W-:-:S04]  /*8f30*/  IMAD.WIDE.U32 R2, R17, UR4, RZ ;  /* 0x0000000411027c25 */ /* 0x000fc8000f8e00ff */
[----:B------:R-:W-:Y:S01]  /*8f40*/  IMAD R0, R17, UR5, R0 ;  /* 0x0000000511007c24 */ /* 0x000fe2000f8e0200 */
[----:B------:R0:W-:Y:S03]  /*8f50*/  STL.64 [R1+0x10], R2 ;  /* 0x0000100201007387 */ /* 0x0001e60000100a00 */
[----:B0-----:R-:W-:Y:S01]  /*8f60*/  IMAD.IADD R2, R3, 0x1, R0 ;  /* 0x0000000103027824 */ /* 0x001fe200078e0200 */
[----:B------:R-:W-:-:S05]  /*8f70*/  SHF.R.S32.HI R0, RZ, 0x1f, R27 ;  /* 0x0000001fff007819 */ /* 0x000fca000001141b */
[----:B------:R0:W-:Y:S04]  /*8f80*/  STL [R1+0x20], R0 ;  /* 0x0000200001007387 */ /* 0x0001e80000100800 */
[----:B------:R0:W-:Y:S01]  /*8f90*/  STL [R1+0x1c], R2 ;  /* 0x00001c0201007387 */ /* 0x0001e20000100800 */
[----:B------:R-:W-:Y:S05]  /*8fa0*/  @!P0 BRA `(.L_x_40) ;  /* 0x0000000000408947 */ /* 0x000fea0003800000 */
[----:B0-----:R-:W-:Y:S01]  /*8fb0*/  MOV R2, 0x0 ;  /* 0x0000000000027802 */ /* 0x001fe20000000f00 */
[----:B------:R-:W-:Y:S01]  /*8fc0*/  ULDC.64 UR6, c[0x4][0xa8] ;  /* 0x01002a0000067ab9 */ /* 0x000fe20000000a00 */
[----:B------:R-:W-:Y:S01]  /*8fd0*/  ULDC.64 UR8, c[0x4][0xb0] ;  /* 0x01002c0000087ab9 */ /* 0x000fe20000000a00 */
[----:B------:R-:W-:Y:S01]  /*8fe0*/  ULDC.64 UR4, c[0x4][0x20] ;  /* 0x0100080000047ab9 */ /* 0x000fe20000000a00 */
[----:B------:R-:W-:Y:S02]  /*8ff0*/  IMAD.U32 R4, RZ, RZ, UR6 ;  /* 0x00000006ff047e24 */ /* 0x000fe4000f8e00ff */
        /* <DEDUP_REMOVED lines=11> */
.L_x_40:
[----:B------:R-:W2:Y:S01]  /*90b0*/  LDL.LU R20, [R1+0x1c] ;  /* 0x00001c0001147983 */ /* 0x000ea20000300800 */
[----:B------:R-:W3:Y:S01]  /*90c0*/  LDC R9, c[0x0][0x448] ;  /* 0x00011200ff097b82 */ /* 0x000ee20000000800 */
[----:B------:R-:W-:Y:S01]  /*90d0*/  ULDC.64 UR4, c[0x0][0x2e0] ;  /* 0x0000b80000047ab9 */ /* 0x000fe20000000a00 */
[----:B------:R-:W-:Y:S01]  /*90e0*/  ULDC.64 UR6, c[0x0][0x2c8] ;  /* 0x0000b20000067ab9 */ /* 0x000fe20000000a00 */
[----:B0-----:R-:W2:Y:S01]  /*90f0*/  LDL.LU.64 R2, [R1+0x10] ;  /* 0x0000100001027983 */ /* 0x001ea20000300a00 */
[----:B------:R-:W-:-:S03]  /*9100*/  ULDC.64 UR8, c[0x0][0x280] ;  /* 0x0000a00000087ab9 */ /* 0x000fc60000000a00 */
[----:B------:R-:W4:Y:S04]  /*9110*/  LDL.LU R0, [R1+0x20] ;  /* 0x0000200001007983 */ /* 0x000f280000300800 */
[----:B------:R-:W5:Y:S01]  /*9120*/  LDL R21, [R1+0x4] ;  /* 0x0000040001157983 */ /* 0x000f620000100800 */
[----:B------:R-:W0:Y:S01]  /*9130*/  S2R R12, SR_TID.X ;  /* 0x00000000000c7919 */ /* 0x000e220000002100 */
[----:B---3--:R-:W-:-:S13]  /*9140*/  ISETP.NE.AND P0, PT, R9, 0x1, PT ;  /* 0x000000010900780c */ /* 0x008fda0003f05270 */
[----:B------:R-:W3:Y:S08]  /*9150*/  @P0 LDC R4, c[0x0][0x450] ;  /* 0x00011400ff040b82 */ /* 0x000ef00000000800 */
[----:B------:R-:W1:Y:S01]  /*9160*/  @P0 LDC R10, c[0x0][0x44c] ;  /* 0x00011300ff0a0b82 */ /* 0x000e620000000800 */
[----:B--2---:R-:W-:Y:S02]  /*9170*/  IMAD.MOV.U32 R3, RZ, RZ, R20 ;  /* 0x000000ffff037224 */ /* 0x004fe400078e0014 */
[----:B------:R-:W2:Y:S01]  /*9180*/  S2R R20, SR_TID.X ;  /* 0x0000000000147919 */ /* 0x000ea20000002100 */
[----:B----4-:R-:W-:-:S02]  /*9190*/  IMAD R0, R0, UR4, RZ ;  /* 0x0000000400007c24 */ /* 0x010fc4000f8e02ff */
[----:B------:R-:W-:Y:S01]  /*91a0*/  IMAD.WIDE.U32 R2, R27, UR4, R2 ;  /* 0x000000041b027c25 */ /* 0x000fe2000f8e0002 */
[----:B------:R-:W-:-:S03]  /*91b0*/  ULDC UR4, c[0x0][0xc38] ;  /* 0x00030e0000047ab9 */ /* 0x000fc60000000800 */
[----:B------:R-:W-:Y:S02]  /*91c0*/  IMAD R5, R27, UR5, R0 ;  /* 0x000000051b057c24 */ /* 0x000fe4000f8e0200 */
[----:B------:R-:W4:Y:S02]  /*91d0*/  @P0 LDC R0, c[0x0][0x44c] ;  /* 0x00011300ff000b82 */ /* 0x000f240000000800 */
[----:B------:R-:W-:Y:S01]  /*91e0*/  IMAD.IADD R3, R3, 0x1, R5 ;  /* 0x0000000103037824 */ /* 0x000fe200078e0205 */
[C---:B--2---:R-:W-:Y:S01]  /*91f0*/  LOP3.LUT R6, R20.reuse, 0x7f, RZ, 0xc0, !PT ;  /* 0x0000007f14067812 */ /* 0x044fe200078ec0ff */
[----:B------:R-:W-:-:S03]  /*9200*/  IMAD.SHL.U32 R20, R20, 0x10, RZ ;  /* 0x0000001014147824 */ /* 0x000fc600078e00ff */
[----:B------:R-:W-:Y:S01]  /*9210*/  SHF.R.U32.HI R7, RZ, 0x3, R6 ;  /* 0x00000003ff077819 */ /* 0x000fe20000011606 */
[----:B------:R-:W-:-:S03]  /*9220*/  IMAD.MOV R6, RZ, RZ, -R29 ;  /* 0x000000ffff067224 */ /* 0x000fc600078e0a1d */
[----:B------:R-:W-:Y:S01]  /*9230*/  LOP3.LUT R20, R7, 0x70, R20, 0xf8, !PT ;  /* 0x0000007007147812 */ /* 0x000fe200078ef814 */
[----:B-----5:R-:W-:Y:S01]  /*9240*/  IMAD R6, R6, UR4, R21 ;  /* 0x0000000406067c24 */ /* 0x020fe2000f8e0215 */
[----:B------:R-:W-:Y:S01]  /*9250*/  ULDC.64 UR4, c[0x0][0x2d0] ;  /* 0x0000b40000047ab9 */ /* 0x000fe20000000a00 */
[----:B0-----:R-:W-:Y:S02]  /*9260*/  LOP3.LUT R21, R12, 0x7f, RZ, 0xc0, !PT ;  /* 0x0000007f0c157812 */ /* 0x001fe400078ec0ff */
[----:B------:R-:W-:Y:S02]  /*9270*/  IMAD R7, R6, 0xc0, R20 ;  /* 0x000000c006077824 */ /* 0x000fe400078e0214 */
[----:B------:R-:W-:Y:S01]  /*9280*/  IMAD.SHL.U32 R20, R12, 0x8, RZ ;  /* 0x000000080c147824 */ /* 0x000fe200078e00ff */
[----:B------:R-:W-:Y:S01]  /*9290*/  SHF.R.U32.HI R21, RZ, 0x3, R21 ;  /* 0x00000003ff157819 */ /* 0x000fe20000011615 */
[----:B----4-:R-:W-:-:S03]  /*92a0*/  @P0 IMAD.HI.U32 R11, R7, R0, RZ ;  /* 0x00000000070b0227 */ /* 0x010fc600078e00ff */
[----:B------:R-:W-:Y:S01]  /*92b0*/  LOP3.LUT R20, R20, 0x38, RZ, 0xc0, !PT ;  /* 0x0000003814147812 */ /* 0x000fe200078ec0ff */
[----:B------:R-:W-:Y:S01]  /*92c0*/  IMAD.MOV.U32 R5, RZ, RZ, R7 ;  /* 0x000000ffff057224 */ /* 0x000fe200078e0007 */
[----:B---3--:R-:W-:-:S04]  /*92d0*/  @P0 SHF.R.U32.HI R5, RZ, R4, R11 ;  /* 0x00000004ff050219 */ /* 0x008fc8000001160b */
[----:B------:R-:W-:-:S05]  /*92e0*/  SHF.R.S32.HI R0, RZ, 0x1f, R5 ;  /* 0x0000001fff007819 */ /* 0x000fca0000011405 */
[----:B------:R-:W-:-:S04]  /*92f0*/  IMAD R0, R0, UR4, RZ ;  /* 0x0000000400007c24 */ /* 0x000fc8000f8e02ff */
[C---:B------:R-:W-:Y:S02]  /*9300*/  IMAD R11, R5.reuse, UR5, R0 ;  /* 0x00000005050b7c24 */ /* 0x040fe4000f8e0200 */
[----:B------:R-:W-:Y:S02]  /*9310*/  IMAD.MOV R0, RZ, RZ, -R5 ;  /* 0x000000ffff007224 */ /* 0x000fe400078e0a05 */
[----:B------:R-:W-:-:S04]  /*9320*/  IMAD.WIDE.U32 R4, R5, UR4, R2 ;  /* 0x0000000405047c25 */ /* 0x000fc8000f8e0002 */
[----:B------:R-:W-:Y:S02]  /*9330*/  IMAD R0, R9, R0, R7 ;  /* 0x0000000009007224 */ /* 0x000fe400078e0207 */
[----:B------:R-:W-:-:S03]  /*9340*/  IMAD.IADD R5, R5, 0x1, R11 ;  /* 0x0000000105057824 */ /* 0x000fc600078e020b */
[----:B------:R-:W-:Y:S01]  /*9350*/  SHF.R.S32.HI R8, RZ, 0x1f, R0 ;  /* 0x0000001fff087819 */ /* 0x000fe20000011400 */
[----:B------:R-:W-:-:S04]  /*9360*/  IMAD.WIDE.U32 R4, R0, UR6, R4 ;  /* 0x0000000600047c25 */ /* 0x000fc8000f8e0004 */
[----:B------:R-:W-:-:S04]  /*9370*/  IMAD R8, R8, UR6, RZ ;  /* 0x0000000608087c24 */ /* 0x000fc8000f8e02ff */
[----:B------:R-:W-:Y:S01]  /*9380*/  IMAD R11, R0, UR7, R8 ;  /* 0x00000007000b7c24 */ /* 0x000fe2000f8e0208 */
[----:B------:R-:W-:Y:S01]  /*9390*/  LEA R0, P1, R4, UR8, 0x1 ;  /* 0x0000000804007c11 */ /* 0x000fe2000f8208ff */
[----:B------:R-:W-:-:S03]  /*93a0*/  VIADD R8, R7, 0x80 ;  /* 0x0000008007087836 */ /* 0x000fc60000000000 */
[----:B------:R-:W-:Y:S01]  /*93b0*/  IADD3 R5, R5, R11, RZ ;  /* 0x0000000b05057210 */ /* 0x000fe20007ffe0ff */
[----:B-1----:R-:W-:-:S03]  /*93c0*/  @P0 IMAD.HI.U32 R10, R8, R10, RZ ;  /* 0x0000000a080a0227 */ /* 0x002fc600078e00ff */
[----:B------:R-:W-:Y:S01]  /*93d0*/  LEA.HI.X R4, R4, UR9, R5, 0x1, P1 ;  /* 0x0000000904047c11 */ /* 0x000fe200088f0c05 */
[----:B------:R-:W-:Y:S01]  /*93e0*/  IMAD.MOV.U32 R7, RZ, RZ, R8 ;  /* 0x000000ffff077224 */ /* 0x000fe200078e0008 */
[----:B------:R-:W0:Y:S02]  /*93f0*/  @P0 LDC R5, c[0x0][0x450] ;  /* 0x00011400ff050b82 */ /* 0x000e240000000800 */
[----:B0-----:R-:W-:-:S05]  /*9400*/  @P0 SHF.R.U32.HI R7, RZ, R5, R10 ;  /* 0x00000005ff070219 */ /* 0x001fca000001160a */
[----:B------:R-:W-:Y:S02]  /*9410*/  IMAD.MOV R5, RZ, RZ, -R7 ;  /* 0x000000ffff057224 */ /* 0x000fe400078e0a07 */
[----:B------:R-:W-:-:S04]  /*9420*/  IMAD.WIDE.U32 R2, R7, UR4, R2 ;  /* 0x0000000407027c25 */ /* 0x000fc8000f8e0002 */
[----:B------:R-:W-:Y:S01]  /*9430*/  IMAD R5, R9, R5, R8 ;  /* 0x0000000509057224 */ /* 0x000fe200078e0208 */
[----:B------:R-:W-:-:S05]  /*9440*/  SHF.R.S32.HI R8, RZ, 0x1f, R7 ;  /* 0x0000001fff087819 */ /* 0x000fca0000011407 */
[----:B------:R-:W-:Y:S01]  /*9450*/  IMAD R8, R8, UR4, RZ ;  /* 0x0000000408087c24 */ /* 0x000fe2000f8e02ff */
[----:B------:R-:W-:Y:S02]  /*9460*/  ULDC UR4, c[0x0][0x2b8] ;  /* 0x0000ae0000047ab9 */ /* 0x000fe40000000800 */
[----:B------:R-:W-:Y:S01]  /*9470*/  ISETP.GE.AND P0, PT, R20, UR4, PT ;  /* 0x0000000414007c0c */ /* 0x000fe2000bf06270 */
[----:B------:R-:W-:Y:S01]  /*9480*/  IMAD R7, R7, UR5, R8 ;  /* 0x0000000507077c24 */ /* 0x000fe2000f8e0208 */
[----:B------:R-:W-:-:S03]  /*9490*/  UMOV UR4, 0xffffffff ;  /* 0xffffffff00047882 */ /* 0x000fc60000000000 */
[----:B------:R-:W-:Y:S01]  /*94a0*/  IMAD.IADD R3, R3, 0x1, R7 ;  /* 0x0000000103037824 */ /* 0x000fe200078e0207 */
[----:B------:R-:W-:Y:S01]  /*94b0*/  SHF.R.S32.HI R7, RZ, 0x1f, R5 ;  /* 0x0000001fff077819 */ /* 0x000fe20000011405 */
[----:B------:R-:W-:-:S04]  /*94c0*/  IMAD.WIDE.U32 R2, R5, UR6, R2 ;  /* 0x0000000605027c25 */ /* 0x000fc8000f8e0002 */
[----:B------:R-:W-:-:S04]  /*94d0*/  IMAD R7, R7, UR6, RZ ;  /* 0x0000000607077c24 */ /* 0x000fc8000f8e02ff */
[----:B------:R-:W-:Y:S01]  /*94e0*/  IMAD R7, R5, UR7, R7 ;  /* 0x0000000705077c24 */ /* 0x000fe2000f8e0207 */
[----:B------:R-:W-:-:S03]  /*94f0*/  LEA R5, P1, R2, UR8, 0x1 ;  /* 0x0000000802057c11 */ /* 0x000fc6000f8208ff */
[----:B------:R-:W-:-:S05]  /*9500*/  IMAD.IADD R3, R3, 0x1, R7 ;  /* 0x0000000103037824 */ /* 0x000fca00078e0207 */
[----:B------:R-:W-:Y:S01]  /*9510*/  LEA.HI.X R8, R2, UR9, R3, 0x1, P1 ;  /* 0x0000000902087c11 */ /* 0x000fe200088f0c03 */
[----:B------:R-:W-:Y:S06]  /*9520*/  BRA.DIV UR4, `(.L_x_41) ;  /* 0x0000002604f07947 */ /* 0x000fec000b800000 */
[----:B------:R-:W0:Y:S01]  /*9530*/  SHFL.IDX PT, R3, R0, RZ, 0x181f ;  /* 0x00181fff00037589 */ /* 0x000e2200000e0000 */
[----:B------:R-:W-:Y:S01]  /*9540*/  ULDC UR4, c[0x0][0x288] ;  /* 0x0000a20000047ab9 */ /* 0x000fe20000000800 */
[----:B------:R-:W-:Y:S02]  /*9550*/  IMAD R7, R6, 0xc0, R21 ;  /* 0x000000c006077824 */ /* 0x000fe400078e0215 */
[----:B------:R-:W1:Y:S01]  /*9560*/  SHFL.IDX PT, R2, R4, RZ, 0x181f ;  /* 0x00181fff04027589 */ /* 0x000e6200000e0000 */
[----:B------:R-:W-:Y:S02]  /*9570*/  IMAD R6, R9, UR4, RZ ;  /* 0x0000000409067c24 */ /* 0x000fe4000f8e02ff */
[C---:B------:R-:W-:Y:S01]  /*9580*/  IADD3 R11, R7.reuse, 0x80, RZ ;  /* 0x00000080070b7810 */ /* 0x040fe20007ffe0ff */
[----:B------:R-:W2:Y:S02]  /*9590*/  SHFL.IDX PT, R14, R0, 0x1, 0x181f ;  /* 0x00381f00000e7f89 */ /* 0x000ea400000e0000 */
[----:B------:R-:W-:-:S13]  /*95a0*/  ISETP.GE.AND P1, PT, R7, R6, PT ;  /* 0x000000060700720c */ /* 0x000fda0003f26270 */
[----:B0-----:R-:W-:-:S05]  /*95b0*/  @!P1 LEA R9, P2, R20, R3, 0x1 ;  /* 0x0000000314099211 */ /* 0x001fca00078408ff */
[----:B-1----:R-:W-:Y:S02]  /*95c0*/  @!P1 IMAD.X R3, RZ, RZ, R2, P2 ;  /* 0x000000ffff039224 */ /* 0x002fe400010e0602 */
[----:B------:R-:W-:Y:S02]  /*95d0*/  @!P1 IMAD.MOV.U32 R2, RZ, RZ, R9 ;  /* 0x000000ffff029224 */ /* 0x000fe400078e0009 */
[----:B------:R-:W-:-:S03]  /*95e0*/  VIADD R9, R7, 0x10 ;  /* 0x0000001007097836 */ /* 0x000fc60000000000 */
[----:B------:R0:W-:Y:S02]  /*95f0*/  @!P1 LDGSTS.E.BYPASS.LTC128B.128 [R26+0xc400], desc[UR46][R2.64], !P0 ;  /* 0x0c400000021a9fae */ /* 0x0001e4000c101d6e */
[----:B------:R-:W-:Y:S01]  /*9600*/  ISETP.GE.AND P1, PT, R9, R6, PT ;  /* 0x000000060900720c */ /* 0x000fe20003f26270 */
[----:B------:R-:W-:Y:S01]  /*9610*/  VIADD R9, R7, 0x20 ;  /* 0x0000002007097836 */ /* 0x000fe20000000000 */
[----:B0-----:R-:W0:Y:S11]  /*9620*/  SHFL.IDX PT, R2, R4, 0x1, 0x181f ;  /* 0x00381f0004027f89 */ /* 0x001e3600000e0000 */
[----:B--2---:R-:W-:-:S05]  /*9630*/  @!P1 LEA R14, P2, R20, R14, 0x1 ;  /* 0x0000000e140e9211 */ /* 0x004fca00078408ff */
[----:B0-----:R-:W-:Y:S02]  /*9640*/  @!P1 IMAD.X R3, RZ, RZ, R2, P2 ;  /* 0x000000ffff039224 */ /* 0x001fe400010e0602 */
[----:B------:R-:W-:Y:S02]  /*9650*/  @!P1 IMAD.MOV.U32 R2, RZ, RZ, R14 ;  /* 0x000000ffff029224 */ /* 0x000fe400078e000e */
[----:B------:R-:W0:Y:S04]  /*9660*/  SHFL.IDX PT, R14, R0, 0x2, 0x181f ;  /* 0x00581f00000e7f89 */ /* 0x000e2800000e0000 */
[----:B------:R1:W-:Y:S01]  /*9670*/  @!P1 LDGSTS.E.BYPASS.LTC128B.128 [R26+0xcc00], desc[UR46][R2.64], !P0 ;  /* 0x0cc00000021a9fae */ /* 0x0003e2000c101d6e */
[----:B------:R-:W-:Y:S01]  /*9680*/  ISETP.GE.AND P1, PT, R9, R6, PT ;  /* 0x000000060900720c */ /* 0x000fe20003f26270 */
[----:B------:R-:W-:-:S02]  /*9690*/  VIADD R9, R7, 0x30 ;  /* 0x0000003007097836 */ /* 0x000fc40000000000 */
[----:B-1----:R-:W1:Y:S10]  /*96a0*/  SHFL.IDX PT, R2, R4, 0x2, 0x181f ;  /* 0x00581f0004027f89 */ /* 0x002e7400000e0000 */
[----:B0-----:R-:W-:-:S05]  /*96b0*/  @!P1 LEA R14, P2, R20, R14, 0x1 ;  /* 0x0000000e140e9211 */ /* 0x001fca00078408ff */
[----:B-1----:R-:W-:Y:S02]  /*96c0*/  @!P1 IMAD.X R3, RZ, RZ, R2, P2 ;  /* 0x000000ffff039224 */ /* 0x002fe400010e0602 */
        /* <DEDUP_REMOVED lines=27> */
[----:B------:R-:W-:-:S03]  /*9880*/  ISETP.GE.AND P1, PT, R9, R6, PT ;  /* 0x000000060900720c */ /* 0x000fc60003f26270 */
[----:B------:R-:W-:Y:S04]  /*9890*/  SHFL.IDX PT, R9, R0, 0x7, 0x181f ;  /* 0x00f81f0000097f89 */ /* 0x000fe800000e0000 */
[----:B------:R-:W-:Y:S04]  /*98a0*/  SHFL.IDX PT, R0, R8, RZ, 0x181f ;  /* 0x00181fff08007589 */ /* 0x000fe800000e0000 */
[----:B-1----:R-:W1:Y:S04]  /*98b0*/  SHFL.IDX PT, R2, R4, 0x6, 0x181f ;  /* 0x00d81f0004027f89 */ /* 0x002e6800000e0000 */
[----:B------:R-:W2:Y:S01]  /*98c0*/  SHFL.IDX PT, R4, R4, 0x7, 0x181f ;  /* 0x00f81f0004047f89 */ /* 0x000ea200000e0000 */
[----:B0-----:R-:W-:-:S05]  /*98d0*/  @!P1 LEA R14, P2, R20, R14, 0x1 ;  /* 0x0000000e140e9211 */ /* 0x001fca00078408ff */
[----:B-1----:R-:W-:Y:S01]  /*98e0*/  @!P1 IMAD.X R3, RZ, RZ, R2, P2 ;  /* 0x000000ffff039224 */ /* 0x002fe200010e0602 */
[-C--:B------:R-:W-:Y:S01]  /*98f0*/  ISETP.GE.AND P2, PT, R11, R6.reuse, PT ;  /* 0x000000060b00720c */ /* 0x080fe20003f46270 */
[----:B------:R-:W-:Y:S02]  /*9900*/  @!P1 IMAD.MOV.U32 R2, RZ, RZ, R14 ;  /* 0x000000ffff029224 */ /* 0x000fe400078e000e */
[----:B------:R-:W-:Y:S01]  /*9910*/  VIADD R11, R7, 0x70 ;  /* 0x00000070070b7836 */ /* 0x000fe20000000000 */
[----:B------:R-:W0:Y:S04]  /*9920*/  SHFL.IDX PT, R14, R5, RZ, 0x181f ;  /* 0x00181fff050e7589 */ /* 0x000e2800000e0000 */
[----:B------:R1:W-:Y:S01]  /*9930*/  @!P1 LDGSTS.E.BYPASS.LTC128B.128 [R26+0xf400], desc[UR46][R2.64], !P0 ;  /* 0x0f400000021a9fae */ /* 0x0003e2000c101d6e */
[----:B------:R-:W-:-:S13]  /*9940*/  ISETP.GE.AND P1, PT, R11, R6, PT ;  /* 0x000000060b00720c */ /* 0x000fda0003f26270 */
[----:B-1----:R-:W-:Y:S01]  /*9950*/  @!P1 LEA R2, P3, R20, R9, 0x1 ;  /* 0x0000000914029211 */ /* 0x002fe200078608ff */
[----:B------:R-:W-:-:S04]  /*9960*/  VIADD R9, R7, 0x90 ;  /* 0x0000009007097836 */ /* 0x000fc80000000000 */
[----:B--2---:R-:W-:-:S05]  /*9970*/  @!P1 IMAD.X R3, RZ, RZ, R4, P3 ;  /* 0x000000ffff039224 */ /* 0x004fca00018e0604 */
[----:B------:R0:W-:Y:S02]  /*9980*/  @!P1 LDGSTS.E.BYPASS.LTC128B.128 [R26+0xfc00], desc[UR46][R2.64], !P0 ;  /* 0x0fc00000021a9fae */ /* 0x0001e4000c101d6e */
[C---:B0-----:R-:W-:Y:S02]  /*9990*/  @!P2 LEA R2, P1, R20.reuse, R14, 0x1 ;  /* 0x0000000e1402a211 */ /* 0x041fe400078208ff */
[----:B------:R-:W0:Y:S03]  /*99a0*/  SHFL.IDX PT, R14, R5, 0x1, 0x181f ;  /* 0x00381f00050e7f89 */ /* 0x000e2600000e0000 */
[----:B------:R-:W-:Y:S01]  /*99b0*/  @!P2 IMAD.X R3, RZ, RZ, R0, P1 ;  /* 0x000000ffff03a224 */ /* 0x000fe200008e0600 */
[----:B------:R-:W-:Y:S01]  /*99c0*/  ISETP.GE.AND P1, PT, R9, R6, PT ;  /* 0x000000060900720c */ /* 0x000fe20003f26270 */
[----:B------:R-:W1:Y:S04]  /*99d0*/  SHFL.IDX PT, R0, R8, 0x1, 0x181f ;  /* 0x00381f0008007f89 */ /* 0x000e6800000e0000 */
[----:B------:R2:W-:Y:S08]  /*99e0*/  @!P2 LDGSTS.E.BYPASS.LTC128B.128 [R26+0x10400], desc[UR46][R2.64], !P0 ;  /* 0x10400000021aafae */ /* 0x0005f0000c101d6e */
[----:B0-----:R-:W-:-:S05]  /*99f0*/  @!P1 LEA R14, P2, R20, R14, 0x1 ;  /* 0x0000000e140e9211 */ /* 0x001fca00078408ff */
[----:B--2---:R-:W-:Y:S02]  /*9a00*/  @!P1 IMAD.MOV.U32 R2, RZ, RZ, R14 ;  /* 0x000000ffff029224 */ /* 0x004fe400078e000e */
[----:B------:R-:W0:Y:S01]  /*9a10*/  SHFL.IDX PT, R14, R5, 0x2, 0x181f ;  /* 0x00581f00050e7f89 */ /* 0x000e2200000e0000 */
[----:B-1----:R-:W-:-:S03]  /*9a20*/  @!P1 IMAD.X R9, RZ, RZ, R0, P2 ;  /* 0x000000ffff099224 */ /* 0x002fc600010e0600 */
[----:B------:R-:W1:Y:S01]  /*9a30*/  SHFL.IDX PT, R0, R8, 0x2, 0x181f ;  /* 0x00581f0008007f89 */ /* 0x000e6200000e0000 */
[----:B------:R-:W-:Y:S02]  /*9a40*/  @!P1 IMAD.MOV.U32 R3, RZ, RZ, R9 ;  /* 0x000000ffff039224 */ /* 0x000fe400078e0009 */
[----:B------:R-:W-:Y:S01]  /*9a50*/  VIADD R9, R7, 0xa0 ;  /* 0x000000a007097836 */ /* 0x000fe20000000000 */
[----:B------:R-:W2:Y:S04]  /*9a60*/  SHFL.IDX PT, R8, R8, 0x3, 0x181f ;  /* 0x00781f0008087f89 */ /* 0x000ea800000e0000 */
[----:B------:R0:W-:Y:S01]  /*9a70*/  @!P1 LDGSTS.E.BYPASS.LTC128B.128 [R26+0x10c00], desc[UR46][R2.64], !P0 ;  /* 0x10c00000021a9fae */ /* 0x0001e2000c101d6e */
[----:B------:R-:W-:-:S13]  /*9a80*/  ISETP.GE.AND P1, PT, R9, R6, PT ;  /* 0x000000060900720c */ /* 0x000fda0003f26270 */
[----:B0-----:R-:W-:Y:S02]  /*9a90*/  @!P1 LEA R2, P2, R20, R14, 0x1 ;  /* 0x0000000e14029211 */ /* 0x001fe400078408ff */
[----:B------:R0:W3:Y:S03]  /*9aa0*/  SHFL.IDX PT, R14, R5, 0x3, 0x181f ;  /* 0x00781f00050e7f89 */ /* 0x0000e600000e0000 */
[----:B-1----:R-:W-:-:S05]  /*9ab0*/  @!P1 IMAD.X R3, RZ, RZ, R0, P2 ;  /* 0x000000ffff039224 */ /* 0x002fca00010e0600 */
[----:B--2---:R0:W-:Y:S03]  /*9ac0*/  @!P1 LDGSTS.E.BYPASS.LTC128B.128 [R26+0x11400], desc[UR46][R2.64], !P0 ;  /* 0x11400000021a9fae */ /* 0x0041e6000c101d6e */
.L_x_139:
[----:B------:R-:W2:Y:S01]  /*9ad0*/  LDL R0, [R1+0x18] ;  /* 0x0000180001007983 */ /* 0x000ea20000100800 */
[----:B------:R-:W-:-:S05]  /*9ae0*/  VIADD R7, R7, 0xb0 ;  /* 0x000000b007077836 */ /* 0x000fca0000000000 */
[----:B------:R-:W-:-:S13]  /*9af0*/  ISETP.GE.AND P1, PT, R7, R6, PT ;  /* 0x000000060700720c */ /* 0x000fda0003f26270 */
[----:B0--3--:R-:W-:-:S05]  /*9b00*/  @!P1 LEA R2, P2, R20, R14, 0x1 ;  /* 0x0000000e14029211 */ /* 0x009fca00078408ff */
[----:B------:R-:W-:-:S05]  /*9b10*/  @!P1 IMAD.X R3, RZ, RZ, R8, P2 ;  /* 0x000000ffff039224 */ /* 0x000fca00010e0608 */
[----:B------:R-:W-:Y:S01]  /*9b20*/  @!PT LDS RZ, [RZ] ;  /* 0x00000000fffff984 */ /* 0x000fe20000000800 */
[----:B------:R-:W-:Y:S01]  /*9b30*/  @!PT LDS RZ, [RZ] ;  /* 0x00000000fffff984 */ /* 0x000fe20000000800 */
[----:B------:R-:W-:Y:S01]  /*9b40*/  @!PT LDS RZ, [RZ] ;  /* 0x00000000fffff984 */ /* 0x000fe20000000800 */
[----:B------:R0:W-:Y:S01]  /*9b50*/  @!P1 LDGSTS.E.BYPASS.LTC128B.128 [R26+0x11c00], desc[UR46][R2.64], !P0 ;  /* 0x11c00000021a9fae */ /* 0x0001e2000c101d6e */
[----:B------:R-:W-:Y:S01]  /*9b60*/  NOP ;  /* 0x0000000000007918 */ /* 0x000fe20000000000 */
[----:B------:R-:W-:Y:S02]  /*9b70*/  SYNCS.ARRIVE.TRANS64.RED.A0T1 RZ, [UR37+0x30800], RZ ;  /* 0x030800ffffff79a7 */ /* 0x000fe40008200425 */
[----:B------:R-:W-:Y:S01]  /*9b80*/  ARRIVES.LDGSTSBAR.64.TRANSCNT [UR37+0x30800] ;  /* 0x03080000ff0079b0 */ /* 0x000fe20008000aa5 */
[----:B--2---:R-:W-:-:S04]  /*9b90*/  LOP3.LUT R0, R0, 0x1, RZ, 0xc, !PT ;  /* 0x0000000100007812 */ /* 0x004fc800078e0cff */
[----:B------:R-:W-:Y:S01]  /*9ba0*/  SHF.L.U32 R0, R0, 0x1f, RZ ;  /* 0x0000001f00007819 */ /* 0x000fe200000006ff */
[----:B------:R-:W-:Y:S01]  /*9bb0*/  NOP ;  /* 0x0000000000007918 */ /* 0x000fe20000000000 */
[----:B------:R-:W2:Y:S01]  /*9bc0*/  LDL.LU R5, [R1+0xc] ;  /* 0x00000c0001057983 */ /* 0x000ea20000300800 */
[----:B------:R-:W-:Y:S01]  /*9bd0*/  SYNCS.ARRIVE.TRANS64.A1T0 RZ, [UR37+0x30800], RZ ;  /* 0x030800ffffff79a7 */ /* 0x000fe20008100025 */
[----:B------:R-:W-:Y:S01]  /*9be0*/  BSSY B0, `(.L_x_42) ;  /* 0x0000005000007945 */ /* 0x000fe20003800000 */
[----:B------:R-:W-:Y:S01]  /*9bf0*/  IMAD.U32 R9, RZ, RZ, UR37 ;  /* 0x00000025ff097e24 */ /* 0x000fe2000f8e00ff */
[----:B------:R-:W1:Y:S01]  /*9c00*/  SYNCS.PHASECHK.TRANS64.TRYWAIT P0, [UR37+0x30820], R0 ;  /* 0x03082000ff0075a7 */ /* 0x000e620008000165 */
[----:B--2---:R-:W-:Y:S01]  /*9c10*/  ISETP.GE.AND P1, PT, R5, 0xc1, PT ;  /* 0x000000c10500780c */ /* 0x004fe20003f26270 */
[----:B01----:R-:W-:-:S12]  /*9c20*/  @!P0 BRA `(.L_x_43) ;  /* 0x0000002c00b08947 */ /* 0x003fd80003800000 */
.L_x_140:
[----:B------:R-:W-:Y:S05]  /*9c30*/  BSYNC B0 ;  /* 0x0000000000007941 */ /* 0x000fea0003800000 */
.L_x_42:
[----:B------:R-:W-:Y:S01]  /*9c40*/  VIADD R8, R9, 0x30800 ;  /* 0x0003080009087836 */ /* 0x000fe20000000000 */
[----:B------:R-:W-:Y:S06]  /*9c50*/  @!P1 BRA `(.L_x_44) ;  /* 0x00000014008c9947 */ /* 0x000fec0003800000 */
[----:B------:R-:W2:Y:S01]  /*9c60*/  LDL R2, [R1] ;  /* 0x0000000001027983 */ /* 0x000ea20000100800 */
[----:B------:R-:W-:Y:S02]  /*9c70*/  IMAD.MOV.U32 R3, RZ, RZ, 0x1 ;  /* 0x00000001ff037424 */ /* 0x000fe400078e00ff */
[----:B--2---:R-:W-:-:S05]  /*9c80*/  IMAD.MOV R6, RZ, RZ, -R2 ;  /* 0x000000ffff067224 */ /* 0x004fca00078e0a02 */
[----:B------:R-:W-:-:S05]  /*9c90*/  VIADDMNMX R6, R6, R3, 0xffffffff, !PT ;  /* 0xffffffff06067446 */ /* 0x000fca0007800103 */
[----:B0-----:R-:W-:-:S05]  /*9ca0*/  IMAD.IADD R0, R2, 0x1, R6 ;  /* 0x0000000102007824 */ /* 0x001fca00078e0206 */
[----:B------:R-:W-:-:S04]  /*9cb0*/  LOP3.LUT R0, R0, 0x1, RZ, 0xc0, !PT ;  /* 0x0000000100007812 */ /* 0x000fc800078ec0ff */
[----:B------:R-:W-:Y:S01]  /*9cc0*/  ISETP.NE.U32.AND P0, PT, R0, 0x1, PT ;  /* 0x000000010000780c */ /* 0x000fe20003f05070 */
[----:B------:R-:W-:-:S12]  /*9cd0*/  VIADD R0, R2, 0xfffffffe ;  /* 0xfffffffe02007836 */ /* 0x000fd80000000000 */
[----:B------:R-:W-:Y:S05]  /*9ce0*/  @P0 BRA `(.L_x_45) ;  /* 0x0000000400d00947 */ /* 0x000fea0003800000 */
[----:B------:R-:W-:Y:S01]  /*9cf0*/  LOP3.LUT P2, RZ, R19, 0x2, RZ, 0xc0, !PT ;  /* 0x0000000213ff7812 */ /* 0x000fe2000784c0ff */
[----:B------:R-:W-:Y:S01]  /*9d00*/  VIADD R7, R16, 0x1 ;  /* 0x0000000110077836 */ /* 0x000fe20000000000 */
[----:B------:R-:W-:Y:S04]  /*9d10*/  BSSY B0, `(.L_x_46) ;  /* 0x000006d000007945 */ /* 0x000fe80003800000 */
[----:B------:R-:W-:-:S04]  /*9d20*/  ISETP.NE.AND P0, PT, R7, 0x2, PT ;  /* 0x000000020700780c */ /* 0x000fc80003f05270 */
[----:B------:R-:W-:Y:S02]  /*9d30*/  SEL R10, RZ, 0x1, P0 ;  /* 0x00000001ff0a7807 */ /* 0x000fe40000000000 */
[----:B------:R-:W-:Y:S02]  /*9d40*/  SEL R7, R7, RZ, P0 ;  /* 0x000000ff07077207 */ /* 0x000fe40000000000 */
[----:B------:R-:W-:Y:S01]  /*9d50*/  LOP3.LUT R10, R23, R10, RZ, 0x3c, !PT ;  /* 0x0000000a170a7212 */ /* 0x000fe200078e3cff */
[----:B------:R-:W-:Y:S06]  /*9d60*/  @!P2 BRA `(.L_x_47) ;  /* 0x00000004009ca947 */ /* 0x000fec0003800000 */
[----:B------:R-:W-:Y:S01]  /*9d70*/  LOP3.LUT P2, RZ, R19, 0x1, RZ, 0xc0, !PT ;  /* 0x0000000113ff7812 */ /* 0x000fe2000784c0ff */
[----:B------:R-:W-:-:S12]  /*9d80*/  IMAD.MOV.U32 R4, RZ, RZ, R18 ;  /* 0x000000ffff047224 */ /* 0x000fd800078e0012 */
[----:B------:R-:W-:Y:S05]  /*9d90*/  @!P2 BRA `(.L_x_48) ;  /* 0x000000000048a947 */ /* 0x000fea0003800000 */
[----:B------:R-:W0:Y:S01]  /*9da0*/  LDC R5, c[0x0][0x43c] ;  /* 0x00010f00ff057b82 */ /* 0x000e220000000800 */
[----:B------:R-:W-:Y:S01]  /*9db0*/  ULDC.64 UR4, c[0x0][0x428] ;  /* 0x00010a0000047ab9 */ /* 0x000fe20000000a00 */
[----:B0-----:R-:W-:-:S13]  /*9dc0*/  ISETP.NE.AND P0, PT, R5, 0x1, PT ;  /* 0x000000010500780c */ /* 0x001fda0003f05270 */
[----:B------:R-:W0:Y:S02]  /*9dd0*/  @P0 LDC.64 R2, c[0x0][0x440] ;  /* 0x00011000ff020b82 */ /* 0x000e240000000a00 */
[----:B0-----:R-:W-:-:S04]  /*9de0*/  @P0 IMAD.HI.U32 R4, R0, R2, RZ ;  /* 0x0000000200040227 */ /* 0x001fc800078e00ff */
[----:B------:R-:W-:Y:S01]  /*9df0*/  IMAD.MOV.U32 R2, RZ, RZ, R0 ;  /* 0x000000ffff027224 */ /* 0x000fe200078e0000 */
[----:B------:R-:W-:-:S05]  /*9e00*/  @P0 SHF.R.U32.HI R2, RZ, R3, R4 ;  /* 0x00000003ff020219 */ /* 0x000fca0000011604 */
[----:B------:R-:W-:-:S04]  /*9e10*/  IMAD.MOV R3, RZ, RZ, -R2 ;  /* 0x000000ffff037224 */ /* 0x000fc800078e0a02 */
[----:B------:R-:W-:Y:S01]  /*9e20*/  IMAD R0, R5, R3, R0 ;  /* 0x0000000305007224 */ /* 0x000fe200078e0200 */
[----:B------:R-:W-:Y:S01]  /*9e30*/  SHF.R.S32.HI R3, RZ, 0x1f, R2 ;  /* 0x0000001fff037819 */ /* 0x000fe20000011402 */
[----:B------:R-:W-:-:S04]  /*9e40*/  IMAD R5, R25, UR4, RZ ;  /* 0x0000000419057c24 */ /* 0x000fc8000f8e02ff */
[C---:B------:R-:W-:Y:S02]  /*9e50*/  IMAD R4, R22.reuse, UR5, R5 ;  /* 0x0000000516047c24 */ /* 0x040fe4000f8e0205 */
[----:B------:R-:W-:Y:S01]  /*9e60*/  IMAD.WIDE.U32 R2, R22, UR4, R2 ;  /* 0x0000000416027c25 */ /* 0x000fe2000f8e0002 */
[----:B------:R-:W-:-:S03]  /*9e70*/  ULDC.64 UR4, c[0x0][0x418] ;  /* 0x0001060000047ab9 */ /* 0x000fc60000000a00 */
[----:B------:R-:W-:Y:S01]  /*9e80*/  IMAD.IADD R3, R4, 0x1, R3 ;  /* 0x0000000104037824 */ /* 0x000fe200078e0203 */
[----:B------:R-:W-:-:S04]  /*9e90*/  LEA R4, P0, R2, UR4, 0x2 ;  /* 0x0000000402047c11 */ /* 0x000fc8000f8010ff */
[----:B------:R-:W-:-:S05]  /*9ea0*/  LEA.HI.X R5, R2, UR5, R3, 0x2, P0 ;  /* 0x0000000502057c11 */ /* 0x000fca00080f1403 */
[----:B------:R0:W5:Y:S04]  /*9eb0*/  LDG.E R4, desc[UR46][R4.64] ;  /* 0x0000002e04047981 */ /* 0x000168000c1e1900 */
.L_x_48:
[----:B------:R-:W-:Y:S01]  /*9ec0*/  LEA R3, R7, UR37, 0x3 ;  /* 0x0000002507037c11 */ /* 0x000fe2000f8e18ff */
[----:B------:R-:W-:Y:S01]  /*9ed0*/  BSSY B1, `(.L_x_49) ;  /* 0x0000004000017945 */ /* 0x000fe20003800000 */
[----:B------:R-:W-:-:S04]  /*9ee0*/  SHF.L.U32 R2, R10, 0x1f, RZ ;  /* 0x0000001f0a027819 */ /* 0x000fc800000006ff */
[----:B------:R-:W1:Y:S02]  /*9ef0*/  SYNCS.PHASECHK.TRANS64.TRYWAIT P0, [R3+URZ+0x30840], R2 ;  /* 0x03084002030075a7 */ /* 0x000e64000800017f */
[----:B-1----:R-:W-:Y:S05]  /*9f00*/  @!P0 BRA `(.L_x_50) ;  /* 0x0000002c000c8947 */ /* 0x002fea0003800000 */
.L_x_141:
[----:B------:R-:W-:Y:S05]  /*9f10*/  BSYNC B1 ;  /* 0x0000000000017941 */ /* 0x000fea0003800000 */
.L_x_49:
[----:B0-----:R-:W0:Y:S01]  /*9f20*/  S2R R5, SR_TID.X ;  /* 0x0000000000057919 */ /* 0x001e220000002100 */
[----:B------:R-:W-:Y:S01]  /*9f30*/  BSSY B1, `(.L_x_51) ;  /* 0x000000b000017945 */ /* 0x000fe20003800000 */
[----:B0-----:R-:W-:-:S04]  /*9f40*/  LOP3.LUT R5, R5, 0x7f, RZ, 0xc0, !PT ;  /* 0x0000007f05057812 */ /* 0x001fc800078ec0ff */
[----:B------:R-:W-:-:S13]  /*9f50*/  ISETP.NE.AND P1, PT, R5, RZ, PT ;  /* 0x000000ff0500720c */ /* 0x000fda0003f25270 */
[----:B------:R-:W-:Y:S05]  /*9f60*/  @P1 BRA `(.L_x_52) ;  /* 0x00000000001c1947 */ /* 0x000fea0003800000 */
[----:B------:R-:W0:Y:S01]  /*9f70*/  S2R R5, SR_TID.X ;  /* 0x0000000000057919 */ /* 0x000e220000002100 */
[----:B-1----:R-:W-:-:S04]  /*9f80*/  IMAD.MOV.U32 R2, RZ, RZ, 0x6000 ;  /* 0x00006000ff027424 */ /* 0x002fc800078e00ff */
[----:B------:R2:W-:Y:S01]  /*9f90*/  SYNCS.ARRIVE.TRANS64 RZ, [R3+URZ+0x30830], R2 ;  /* 0x0308300203ff79a7 */ /* 0x0005e2000800003f */
[----:B0-----:R-:W-:-:S04]  /*9fa0*/  LOP3.LUT R5, R5, 0x1f, RZ, 0xc0, !PT ;  /* 0x0000001f05057812 */ /* 0x001fc800078ec0ff */
[----:B------:R-:W-:-:S13]  /*9fb0*/  ISETP.NE.AND P0, PT, R5, RZ, PT ;  /* 0x000000ff0500720c */ /* 0x000fda0003f05270 */
[----:B--2---:R-:W-:Y:S05]  /*9fc0*/  @!P0 BRA `(.L_x_52) ;  /* 0x0000000000048947 */ /* 0x004fea0003800000 */
[----:B------:R-:W-:Y:S01]  /*9fd0*/  BPT.TRAP 0x1 ;  /* 0x000000040000795c */ /* 0x000fe20000300000 */
.L_x_52:
[----:B------:R-:W-:Y:S05]  /*9fe0*/  BSYNC B1 ;  /* 0x0000000000017941 */ /* 0x000fea0003800000 */
.L_x_51:
[----:B-1----:R-:W-:Y:S01]  /*9ff0*/  IMAD.MOV.U32 R2, RZ, RZ, RZ ;  /* 0x000000ffff027224 */ /* 0x002fe200078e00ff */
[----:B------:R-:W-:Y:S01]  /*a000*/  UIADD3 UR4, UP0, UR40, 0x370, URZ ;  /* 0x0000037028047890 */ /* 0x000fe2000ff1e03f */
[----:B------:R-:W-:Y:S01]  /*a010*/  IMAD R5, R7, 0x6000, R9 ;  /* 0x0000600007057824 */ /* 0x000fe200078e0209 */
[----:B------:R-:W-:Y:S01]  /*a020*/  PLOP3.LUT P0, PT, PT, PT, PT, 0x80, 0x0 ;  /* 0x000000000000781c */ /* 0x000fe20003f0f070 */
[----:B------:R-:W-:Y:S01]  /*a030*/  VIADD R3, R3, 0x30830 ;  /* 0x0003083003037836 */ /* 0x000fe20000000000 */
[----:B------:R-:W-:Y:S01]  /*a040*/  R2UR UR10, R2 ;  /* 0x00000000020a72ca */ /* 0x000fe200000e0000 */
[----:B------:R-:W-:Y:S01]  /*a050*/  VIADD R5, R5, 0x12400 ;  /* 0x0001240005057836 */ /* 0x000fe20000000000 */
[----:B------:R-:W-:Y:S01]  /*a060*/  UIADD3.X UR5, URZ, UR41, URZ, UP0, !UPT ;  /* 0x000000293f057290 */ /* 0x000fe200087fe43f */
[----:B------:R-:W-:Y:S01]  /*a070*/  IMAD R11, R0, 0xc0, RZ ;  /* 0x000000c0000b7824 */ /* 0x000fe200078e02ff */
[----:B------:R-:W-:Y:S01]  /*a080*/  UMOV UR6, 0x0 ;  /* 0x0000000000067882 */ /* 0x000fe20000000000 */
[----:B------:R-:W-:-:S10]  /*a090*/  UMOV UR7, 0x14f00000 ;  /* 0x14f0000000077882 */ /* 0x000fd40000000000 */
.L_x_53:
[----:B------:R-:W-:-:S13]  /*a0a0*/  @P0 ELECT P2, URZ, PT ;  /* 0x00000000003f082f */ /* 0x000fda0003840000 */
[----:B-----5:R-:W-:Y:S02]  /*a0b0*/  @P2 R2UR UR13, R4 ;  /* 0x00000000040d22ca */ /* 0x020fe400000e0000 */
[----:B------:R-:W-:Y:S02]  /*a0c0*/  @P2 R2UR UR12, R17 ;  /* 0x00000000110c22ca */ /* 0x000fe400000e0000 */
[----:B------:R-:W-:Y:S02]  /*a0d0*/  @P2 R2UR UR11, R11 ;  /* 0x000000000b0b22ca */ /* 0x000fe400000e0000 */
[----:B------:R-:W-:Y:S02]  /*a0e0*/  @P2 R2UR UR9, R3 ;  /* 0x00000000030922ca */ /* 0x000fe400000e0000 */
[----:B------:R-:W-:Y:S02]  /*a0f0*/  @P2 R2UR UR8, R5 ;  /* 0x00000000050822ca */ /* 0x000fe400000e0000 */
[----:B------:R-:W-:-:S02]  /*a100*/  @P2 PLOP3.LUT P0, PT, P2, PT, PT, 0x8, 0x0 ;  /* 0x000000000000281c */ /* 0x000fc4000170e170 */
[----:B------:R-:W-:-:S09]  /*a110*/  PLOP3.LUT P2, PT, PT, PT, PT, 0x8, 0x0 ;  /* 0x000000000000781c */ /* 0x000fd20003f4e170 */
[----:B------:R0:W-:Y:S02]  /*a120*/  UTMALDG.4D [UR8], [UR4], desc[UR6] ;  /* 0x00000608040075b4 */ /* 0x0001e40008019000 */
[----:B0-----:R-:W-:Y:S05]  /*a130*/  @P0 BRA.U.ANY `(.L_x_53) ;  /* 0xfffffffd00d80947 */ /* 0x001fea000393ffff */
[----:B------:R-:W-:Y:S01]  /*a140*/  SHF.L.U32 R12, R23, 0x1f, RZ ;  /* 0x0000001f170c7819 */ /* 0x000fe200000006ff */
[----:B------:R-:W-:Y:S01]  /*a150*/  BSSY B1, `(.L_x_54) ;  /* 0x0000004000017945 */ /* 0x000fe20003800000 */
[----:B------:R-:W-:-:S04]  /*a160*/  LEA R3, R16, R8, 0x3 ;  /* 0x0000000810037211 */ /* 0x000fc800078e18ff */
[----:B------:R-:W0:Y:S02]  /*a170*/  SYNCS.PHASECHK.TRANS64.TRYWAIT P0, [R3+URZ+0x60], R12 ;  /* 0x0000600c030075a7 */ /* 0x000e24000800017f */
[----:B0-----:R-:W-:Y:S05]  /*a180*/  @!P0 BRA `(.L_x_55) ;  /* 0x0000002800808947 */ /* 0x001fea0003800000 */
.L_x_142:
[----:B------:R-:W-:Y:S05]  /*a190*/  BSYNC B1 ;  /* 0x0000000000017941 */ /* 0x000fea0003800000 */
.L_x_54:
[----:B------:R-:W-:Y:S01]  /*a1a0*/  BSSY B1, `(.L_x_56) ;  /* 0x000000c000017945 */ /* 0x000fe20003800000 */
[----:B0-----:R-:W-:Y:S02]  /*a1b0*/  IMAD.MOV.U32 R12, RZ, RZ, 0x0 ;  /* 0x00000000ff0c7424 */ /* 0x001fe400078e00ff */
[----:B------:R-:W-:Y:S01]  /*a1c0*/  IMAD.MOV.U32 R13, RZ, RZ, 0x14f00000 ;  /* 0x14f00000ff0d7424 */ /* 0x000fe200078e00ff */
[----:B------:R-:W-:Y:S06]  /*a1d0*/  @P1 BRA `(.L_x_57) ;  /* 0x0000000000201947 */ /* 0x000fec0003800000 */
[----:B------:R-:W0:Y:S01]  /*a1e0*/  S2R R5, SR_TID.X ;  /* 0x0000000000057919 */ /* 0x000e220000002100 */
[----:B------:R-:W-:Y:S01]  /*a1f0*/  LEA R3, R16, UR37, 0x3 ;  /* 0x0000002510037c11 */ /* 0x000fe2000f8e18ff */
[----:B------:R-:W-:-:S04]  /*a200*/  IMAD.MOV.U32 R14, RZ, RZ, 0x6000 ;  /* 0x00006000ff0e7424 */ /* 0x000fc800078e00ff */
[----:B------:R1:W-:Y:S01]  /*a210*/  SYNCS.ARRIVE.TRANS64 RZ, [R3+URZ+0x30850], R14 ;  /* 0x0308500e03ff79a7 */ /* 0x0003e2000800003f */
[----:B0-----:R-:W-:-:S04]  /*a220*/  LOP3.LUT R5, R5, 0x1f, RZ, 0xc0, !PT ;  /* 0x0000001f05057812 */ /* 0x001fc800078ec0ff */
[----:B------:R-:W-:-:S13]  /*a230*/  ISETP.NE.AND P0, PT, R5, RZ, PT ;  /* 0x000000ff0500720c */ /* 0x000fda0003f05270 */
[----:B-1----:R-:W-:Y:S05]  /*a240*/  @!P0 BRA `(.L_x_57) ;  /* 0x0000000000048947 */ /* 0x002fea0003800000 */
[----:B------:R-:W-:Y:S01]  /*a250*/  BPT.TRAP 0x1 ;  /* 0x000000040000795c */ /* 0x000fe20000300000 */
.L_x_57:
[----:B------:R-:W-:Y:S05]  /*a260*/  BSYNC B1 ;  /* 0x0000000000017941 */ /* 0x000fea0003800000 */
.L_x_56:
[----:B------:R-:W-:Y:S01]  /*a270*/  R2UR UR6, R12 ;  /* 0x000000000c0672ca */ /* 0x000fe200000e0000 */
[----:B------:R-:W-:Y:S01]  /*a280*/  IMAD R3, R16, 0x6000, R9 ;  /* 0x0000600010037824 */ /* 0x000fe200078e0209 */
[----:B------:R-:W-:Y:S01]  /*a290*/  R2UR UR7, R13 ;  /* 0x000000000d0772ca */ /* 0x000fe200000e0000 */
[----:B------:R-:W-:Y:S01]  /*a2a0*/  UIADD3 UR4, UP0, UR40, 0x470, URZ ;  /* 0x0000047028047890 */ /* 0x000fe2000ff1e03f */
[----:B------:R-:W-:Y:S01]  /*a2b0*/  R2UR UR10, R2 ;  /* 0x00000000020a72ca */ /* 0x000fe200000e0000 */
[----:B------:R-:W-:Y:S01]  /*a2c0*/  IMAD R5, R24, 0xc0, RZ ;  /* 0x000000c018057824 */ /* 0x000fe200078e02ff */
[----:B------:R-:W-:Y:S01]  /*a2d0*/  LEA R2, R16, UR37, 0x3 ;  /* 0x0000002510027c11 */ /* 0x000fe2000f8e18ff */
[----:B------:R-:W-:Y:S01]  /*a2e0*/  VIADD R3, R3, 0x400 ;  /* 0x0000040003037836 */ /* 0x000fe20000000000 */
[----:B------:R-:W-:Y:S01]  /*a2f0*/  PLOP3.LUT P0, PT, PT, PT, PT, 0x80, 0x0 ;  /* 0x000000000000781c */ /* 0x000fe20003f0f070 */
[----:B------:R-:W-:Y:S02]  /*a300*/  UIADD3.X UR5, URZ, UR41, URZ, UP0, !UPT ;  /* 0x000000293f057290 */ /* 0x000fe400087fe43f */
[----:B------:R-:W-:-:S10]  /*a310*/  VIADD R2, R2, 0x30850 ;  /* 0x0003085002027836 */ /* 0x000fd40000000000 */
.L_x_58:
[----:B------:R-:W-:-:S13]  /*a320*/  @P0 ELECT P1, URZ, PT ;  /* 0x00000000003f082f */ /* 0x000fda0003820000 */
[----:B------:R-:W-:Y:S02]  /*a330*/  @P1 R2UR UR13, R18 ;  /* 0x00000000120d12ca */ /* 0x000fe400000e0000 */
        /* <DEDUP_REMOVED lines=8> */
[----:B------:R-:W-:Y:S02]  /*a3c0*/  IMAD.MOV.U32 R18, RZ, RZ, R4 ;  /* 0x000000ffff127224 */ /* 0x000fe400078e0004 */
[----:B------:R-:W-:-:S07]  /*a3d0*/  IMAD.MOV.U32 R24, RZ, RZ, R0 ;  /* 0x000000ffff187224 */ /* 0x000fce00078e0000 */
.L_x_47:
[----:B------:R-:W-:Y:S05]  /*a3e0*/  BSYNC B0 ;  /* 0x0000000000007941 */ /* 0x000fea0003800000 */
.L_x_46:
[----:B------:R-:W2:Y:S01]  /*a3f0*/  LDL.LU R0, [R1] ;  /* 0x0000000001007983 */ /* 0x000ea20000300800 */
[----:B------:R-:W-:Y:S02]  /*a400*/  IMAD.MOV.U32 R16, RZ, RZ, R7 ;  /* 0x000000ffff107224 */ /* 0x000fe400078e0007 */
[----:B------:R-:W-:Y:S02]  /*a410*/  IMAD.MOV.U32 R23, RZ, RZ, R10 ;  /* 0x000000ffff177224 */ /* 0x000fe400078e000a */
[----:B--2---:R-:W-:-:S07]  /*a420*/  VIADD R0, R0, 0xfffffffd ;  /* 0xfffffffd00007836 */ /* 0x004fce0000000000 */
.L_x_45:
[----:B------:R-:W-:Y:S01]  /*a430*/  IMAD.MOV R3, RZ, RZ, -R6 ;  /* 0x000000ffff037224 */ /* 0x000fe200078e0a06 */
[----:B------:R-:W-:Y:S04]  /*a440*/  BSSY B0, `(.L_x_44) ;  /* 0x00000e4000007945 */ /* 0x000fe80003800000 */
[----:B------:R-:W-:-:S13]  /*a450*/  ISETP.NE.AND P0, PT, R28, R3, PT ;  /* 0x000000031c00720c */ /* 0x000fda0003f05270 */
[----:B------:R-:W-:Y:S05]  /*a460*/  @!P0 BRA `(.L_x_59) ;  /* 0x0000000c00848947 */ /* 0x000fea0003800000 */
[----:B------:R-:W-:-:S07]  /*a470*/  IMAD.MOV.U32 R4, RZ, RZ, R18 ;  /* 0x000000ffff047224 */ /* 0x000fce00078e0012 */
.L_x_86:
        /* <DEDUP_REMOVED lines=12> */
[----:B------:R-:W-:Y:S02]  /*a540*/  ULDC.64 UR4, c[0x0][0x428] ;  /* 0x00010a0000047ab9 */ /* 0x000fe40000000a00 */
[----:B------:R-:W-:-:S04]  /*a550*/  IMAD R11, R25, UR4, RZ ;  /* 0x00000004190b7c24 */ /* 0x000fc8000f8e02ff */
[----:B------:R-:W-:Y:S01]  /*a560*/  IMAD R11, R22, UR5, R11 ;  /* 0x00000005160b7c24 */ /* 0x000fe2000f8e020b */
[----:B0-----:R-:W-:-:S13]  /*a570*/  ISETP.NE.AND P0, PT, R5, 0x1, PT ;  /* 0x000000010500780c */ /* 0x001fda0003f05270 */
[----:B------:R-:W0:Y:S02]  /*a580*/  @P0 LDC.64 R2, c[0x0][0x440] ;  /* 0x00011000ff020b82 */ /* 0x000e240000000a00 */
[----:B0-----:R-:W-:-:S04]  /*a590*/  @P0 IMAD.HI.U32 R4, R0, R2, RZ ;  /* 0x0000000200040227 */ /* 0x001fc800078e00ff */
[----:B------:R-:W-:Y:S01]  /*a5a0*/  IMAD.MOV.U32 R2, RZ, RZ, R0 ;  /* 0x000000ffff027224 */ /* 0x000fe200078e0000 */
[----:B------:R-:W-:-:S04]  /*a5b0*/  @P0 SHF.R.U32.HI R2, RZ, R3, R4 ;  /* 0x00000003ff020219 */ /* 0x000fc80000011604 */
[--C-:B------:R-:W-:Y:S01]  /*a5c0*/  SHF.R.S32.HI R3, RZ, 0x1f, R2.reuse ;  /* 0x0000001fff037819 */ /* 0x100fe20000011402 */
[--C-:B------:R-:W-:Y:S02]  /*a5d0*/  IMAD.MOV R10, RZ, RZ, -R2.reuse ;  /* 0x000000ffff0a7224 */ /* 0x100fe400078e0a02 */
[----:B------:R-:W-:Y:S01]  /*a5e0*/  IMAD.WIDE.U32 R2, R22, UR4, R2 ;  /* 0x0000000416027c25 */ /* 0x000fe2000f8e0002 */
[----:B------:R-:W-:-:S03]  /*a5f0*/  ULDC.64 UR4, c[0x0][0x418] ;  /* 0x0001060000047ab9 */ /* 0x000fc60000000a00 */
[----:B------:R-:W-:Y:S01]  /*a600*/  IMAD.IADD R11, R11, 0x1, R3 ;  /* 0x000000010b0b7824 */ /* 0x000fe200078e0203 */
[----:B------:R-:W-:Y:S01]  /*a610*/  LEA R4, P0, R2, UR4, 0x2 ;  /* 0x0000000402047c11 */ /* 0x000fe2000f8010ff */
[----:B------:R-:W-:-:S03]  /*a620*/  IMAD R10, R5, R10, R0 ;  /* 0x0000000a050a7224 */ /* 0x000fc600078e0200 */
[----:B------:R-:W-:-:S05]  /*a630*/  LEA.HI.X R5, R2, UR5, R11, 0x2, P0 ;  /* 0x0000000502057c11 */ /* 0x000fca00080f140b */
[----:B------:R0:W5:Y:S04]  /*a640*/  LDG.E R4, desc[UR46][R4.64] ;  /* 0x0000002e04047981 */ /* 0x000168000c1e1900 */
.L_x_62:
[----:B------:R-:W0:Y:S01]  /*a650*/  S2R R2, SR_TID.X ;  /* 0x0000000000027919 */ /* 0x000e220000002100 */
[----:B------:R-:W-:Y:S01]  /*a660*/  LEA R3, R6, UR37, 0x3 ;  /* 0x0000002506037c11 */ /* 0x000fe2000f8e18ff */
[----:B------:R-:W-:Y:S01]  /*a670*/  BSSY B2, `(.L_x_63) ;  /* 0x0000006000027945 */ /* 0x000fe20003800000 */
[----:B0-----:R-:W-:Y:S02]  /*a680*/  LOP3.LUT R5, R2, 0x7f, RZ, 0xc0, !PT ;  /* 0x0000007f02057812 */ /* 0x001fe400078ec0ff */
[----:B------:R-:W-:Y:S02]  /*a690*/  SHF.L.U32 R2, R7, 0x1f, RZ ;  /* 0x0000001f07027819 */ /* 0x000fe400000006ff */
[----:B------:R-:W-:Y:S02]  /*a6a0*/  ISETP.NE.AND P1, PT, R5, RZ, PT ;  /* 0x000000ff0500720c */ /* 0x000fe40003f25270 */
[----:B------:R-:W0:Y:S02]  /*a6b0*/  SYNCS.PHASECHK.TRANS64.TRYWAIT P0, [R3+URZ+0x30840], R2 ;  /* 0x03084002030075a7 */ /* 0x000e24000800017f */
[----:B0-----:R-:W-:Y:S09]  /*a6c0*/  @!P0 BRA `(.L_x_64) ;  /* 0x0000002400448947 */ /* 0x001ff20003800000 */
.L_x_143:
[----:B------:R-:W-:Y:S05]  /*a6d0*/  BSYNC B2 ;  /* 0x0000000000027941 */ /* 0x000fea0003800000 */
.L_x_63:
[----:B------:R-:W-:Y:S04]  /*a6e0*/  BSSY B2, `(.L_x_65) ;  /* 0x0000009000027945 */ /* 0x000fe80003800000 */
[----:B------:R-:W-:Y:S05]  /*a6f0*/  @P1 BRA `(.L_x_66) ;  /* 0x00000000001c1947 */ /* 0x000fea0003800000 */
[----:B------:R-:W1:Y:S01]  /*a700*/  S2R R5, SR_TID.X ;  /* 0x0000000000057919 */ /* 0x000e620000002100 */
[----:B0-----:R-:W-:-:S04]  /*a710*/  IMAD.MOV.U32 R2, RZ, RZ, 0x6000 ;  /* 0x00006000ff027424 */ /* 0x001fc800078e00ff */
[----:B------:R2:W-:Y:S01]  /*a720*/  SYNCS.ARRIVE.TRANS64 RZ, [R3+URZ+0x30830], R2 ;  /* 0x0308300203ff79a7 */ /* 0x0005e2000800003f */
[----:B-1----:R-:W-:-:S04]  /*a730*/  LOP3.LUT R5, R5, 0x1f, RZ, 0xc0, !PT ;  /* 0x0000001f05057812 */ /* 0x002fc800078ec0ff */
[----:B------:R-:W-:-:S13]  /*a740*/  ISETP.NE.AND P0, PT, R5, RZ, PT ;  /* 0x000000ff0500720c */ /* 0x000fda0003f05270 */
[----:B--2---:R-:W-:Y:S05]  /*a750*/  @!P0 BRA `(.L_x_66) ;  /* 0x0000000000048947 */ /* 0x004fea0003800000 */
[----:B------:R-:W-:Y:S01]  /*a760*/  BPT.TRAP 0x1 ;  /* 0x000000040000795c */ /* 0x000fe20000300000 */
.L_x_66:
[----:B------:R-:W-:Y:S05]  /*a770*/  BSYNC B2 ;  /* 0x0000000000027941 */ /* 0x000fea0003800000 */
.L_x_65:
[----:B------:R-:W-:Y:S01]  /*a780*/  IMAD.MOV.U32 R11, RZ, RZ, RZ ;  /* 0x000000ffff0b7224 */ /* 0x000fe200078e00ff */
[----:B------:R-:W-:Y:S01]  /*a790*/  UIADD3 UR4, UP0, UR40, 0x370, URZ ;  /* 0x0000037028047890 */ /* 0x000fe2000ff1e03f */
[----:B0-----:R-:W-:Y:S01]  /*a7a0*/  IMAD R2, R6, 0x6000, R9 ;  /* 0x0000600006027824 */ /* 0x001fe200078e0209 */
        /* <DEDUP_REMOVED lines=8> */
.L_x_67:
        /* <DEDUP_REMOVED lines=11> */
[----:B------:R-:W-:Y:S01]  /*a8e0*/  IMAD R5, R16, 0x8, R8 ;  /* 0x0000000810057824 */ /* 0x000fe200078e0208 */
[----:B------:R-:W-:Y:S03]  /*a8f0*/  BSSY B2, `(.L_x_68) ;  /* 0x0000003000027945 */ /* 0x000fe60003800000 */
[----:B------:R-:W0:Y:S02]  /*a900*/  SYNCS.PHASECHK.TRANS64.TRYWAIT P0, [R5+URZ+0x60], R2 ;  /* 0x00006002050075a7 */ /* 0x000e24000800017f */
[----:B0-----:R-:W-:Y:S05]  /*a910*/  @!P0 BRA `(.L_x_69) ;  /* 0x0000002000c48947 */ /* 0x001fea0003800000 */
.L_x_144:
[----:B------:R-:W-:Y:S05]  /*a920*/  BSYNC B2 ;  /* 0x0000000000027941 */ /* 0x000fea0003800000 */
.L_x_68:
[----:B------:R-:W-:Y:S01]  /*a930*/  BSSY B2, `(.L_x_70) ;  /* 0x000000b000027945 */ /* 0x000fe20003800000 */
[----:B0-----:R-:W-:Y:S02]  /*a940*/  IMAD.MOV.U32 R2, RZ, RZ, 0x0 ;  /* 0x00000000ff027424 */ /* 0x001fe400078e00ff */
[----:B------:R-:W-:Y:S01]  /*a950*/  IMAD.MOV.U32 R3, RZ, RZ, 0x14f00000 ;  /* 0x14f00000ff037424 */ /* 0x000fe200078e00ff */
[----:B------:R-:W-:Y:S06]  /*a960*/  @P1 BRA `(.L_x_71) ;  /* 0x00000000001c1947 */ /* 0x000fec0003800000 */
[----:B------:R-:W0:Y:S02]  /*a970*/  S2R R12, SR_TID.X ;  /* 0x00000000000c7919 */ /* 0x000e240000002100 */
[----:B0-----:R-:W-:Y:S01]  /*a980*/  LOP3.LUT R13, R12, 0x1f, RZ, 0xc0, !PT ;  /* 0x0000001f0c0d7812 */ /* 0x001fe200078ec0ff */
[----:B------:R-:W-:-:S03]  /*a990*/  IMAD.MOV.U32 R12, RZ, RZ, 0x6000 ;  /* 0x00006000ff0c7424 */ /* 0x000fc600078e00ff */
[----:B------:R-:W-:Y:S01]  /*a9a0*/  ISETP.NE.AND P0, PT, R13, RZ, PT ;  /* 0x000000ff0d00720c */ /* 0x000fe20003f05270 */
[----:B------:R0:W-:-:S12]  /*a9b0*/  SYNCS.ARRIVE.TRANS64 RZ, [R5+URZ+0x50], R12 ;  /* 0x0000500c05ff79a7 */ /* 0x0001d8000800003f */
[----:B0-----:R-:W-:Y:S05]  /*a9c0*/  @!P0 BRA `(.L_x_71) ;  /* 0x0000000000048947 */ /* 0x001fea0003800000 */
[----:B------:R-:W-:Y:S01]  /*a9d0*/  BPT.TRAP 0x1 ;  /* 0x000000040000795c */ /* 0x000fe20000300000 */
.L_x_71:
[----:B------:R-:W-:Y:S05]  /*a9e0*/  BSYNC B2 ;  /* 0x0000000000027941 */ /* 0x000fea0003800000 */
.L_x_70:
[----:B------:R-:W-:Y:S01]  /*a9f0*/  R2UR UR7, R3 ;  /* 0x00000000030772ca */ /* 0x000fe200000e0000 */
[----:B------:R-:W-:Y:S01]  /*aa00*/  IMAD R16, R16, 0x6000, R9 ;  /* 0x0000600010107824 */ /* 0x000fe200078e0209 */
[----:B------:R-:W-:Y:S01]  /*aa10*/  R2UR UR10, R11 ;  /* 0x000000000b0a72ca */ /* 0x000fe200000e0000 */
[----:B------:R-:W-:Y:S01]  /*aa20*/  UIADD3 UR4, UP0, UR40, 0x470, URZ ;  /* 0x0000047028047890 */ /* 0x000fe2000ff1e03f */
[----:B------:R-:W-:Y:S01]  /*aa30*/  R2UR UR6, R2 ;  /* 0x00000000020672ca */ /* 0x000fe200000e0000 */
[----:B------:R-:W-:Y:S01]  /*aa40*/  IMAD R2, R24, 0xc0, RZ ;  /* 0x000000c018027824 */ /* 0x000fe200078e02ff */
[----:B------:R-:W-:Y:S01]  /*aa50*/  PLOP3.LUT P0, PT, PT, PT, PT, 0x80, 0x0 ;  /* 0x000000000000781c */ /* 0x000fe20003f0f070 */
[----:B------:R-:W-:Y:S01]  /*aa60*/  VIADD R5, R5, 0x50 ;  /* 0x0000005005057836 */ /* 0x000fe20000000000 */
[----:B------:R-:W-:Y:S01]  /*aa70*/  IADD3 R16, R16, 0x400, RZ ;  /* 0x0000040010107810 */ /* 0x000fe20007ffe0ff */
[----:B------:R-:W-:-:S12]  /*aa80*/  UIADD3.X UR5, URZ, UR41, URZ, UP0, !UPT ;  /* 0x000000293f057290 */ /* 0x000fd800087fe43f */
.L_x_72:
        /* <DEDUP_REMOVED lines=12> */
.L_x_61:
[----:B------:R-:W-:Y:S05]  /*ab50*/  BSYNC B1 ;  /* 0x0000000000017941 */ /* 0x000fea0003800000 */
.L_x_60:
        /* <DEDUP_REMOVED lines=9> */
[----:B------:R-:W-:-:S12]  /*abf0*/  VIADD R10, R0, 0xffffffff ;  /* 0xffffffff000a7836 */ /* 0x000fd80000000000 */
        /* <DEDUP_REMOVED lines=19> */
.L_x_75:
[----:B------:R-:W0:Y:S01]  /*ad30*/  S2R R2, SR_TID.X ;  /* 0x0000000000027919 */ /* 0x000e220000002100 */
[----:B------:R-:W-:Y:S01]  /*ad40*/  SHF.L.U32 R3, R23, 0x1f, RZ ;  /* 0x0000001f17037819 */ /* 0x000fe200000006ff */
[----:B------:R-:W-:Y:S01]  /*ad50*/  BSSY B2, `(.L_x_76) ;  /* 0x0000006000027945 */ /* 0x000fe20003800000 */
[----:B0-----:R-:W-:Y:S02]  /*ad60*/  LOP3.LUT R5, R2, 0x7f, RZ, 0xc0, !PT ;  /* 0x0000007f02057812 */ /* 0x001fe400078ec0ff */
[----:B------:R-:W-:Y:S02]  /*ad70*/  LEA R2, R16, UR37, 0x3 ;  /* 0x0000002510027c11 */ /* 0x000fe4000f8e18ff */
[----:B------:R-:W-:Y:S02]  /*ad80*/  ISETP.NE.AND P1, PT, R5, RZ, PT ;  /* 0x000000ff0500720c */ /* 0x000fe40003f25270 */
[----:B------:R-:W0:Y:S02]  /*ad90*/  SYNCS.PHASECHK.TRANS64.TRYWAIT P0, [R2+URZ+0x30840], R3 ;  /* 0x03084003020075a7 */ /* 0x000e24000800017f */
[----:B0-----:R-:W-:Y:S09]  /*ada0*/  @!P0 BRA `(.L_x_77) ;  /* 0x0000001c00b48947 */ /* 0x001ff20003800000 */
.L_x_145:
[----:B------:R-:W-:Y:S05]  /*adb0*/  BSYNC B2 ;  /* 0x0000000000027941 */ /* 0x000fea0003800000 */
.L_x_76:
        /* <DEDUP_REMOVED lines=9> */
.L_x_79:
[----:B------:R-:W-:Y:S05]  /*ae50*/  BSYNC B2 ;  /* 0x0000000000027941 */ /* 0x000fea0003800000 */
.L_x_78:
[----:B------:R-:W-:Y:S01]  /*ae60*/  IMAD.MOV.U32 R11, RZ, RZ, RZ ;  /* 0x000000ffff0b7224 */ /* 0x000fe200078e00ff */
[----:B------:R-:W-:Y:S01]  /*ae70*/  UIADD3 UR4, UP0, UR40, 0x370, URZ ;  /* 0x0000037028047890 */ /* 0x000fe2000ff1e03f */
[C---:B0-----:R-:W-:Y:S01]  /*ae80*/  IMAD R3, R16.reuse, 0x6000, R9 ;  /* 0x0000600010037824 */ /* 0x041fe200078e0209 */
[----:B------:R-:W-:Y:S01]  /*ae90*/  PLOP3.LUT P0, PT, PT, PT, PT, 0x80, 0x0 ;  /* 0x000000000000781c */ /* 0x000fe20003f0f070 */
[----:B------:R-:W-:Y:S01]  /*aea0*/  IMAD R2, R16, 0x8, R8 ;  /* 0x0000000810027824 */ /* 0x000fe200078e0208 */
[----:B------:R-:W-:Y:S01]  /*aeb0*/  R2UR UR10, R11 ;  /* 0x000000000b0a72ca */ /* 0x000fe200000e0000 */
[----:B------:R-:W-:Y:S01]  /*aec0*/  VIADD R3, R3, 0x12400 ;  /* 0x0001240003037836 */ /* 0x000fe20000000000 */
[----:B------:R-:W-:Y:S01]  /*aed0*/  UIADD3.X UR5, URZ, UR41, URZ, UP0, !UPT ;  /* 0x000000293f057290 */ /* 0x000fe200087fe43f */
[----:B------:R-:W-:Y:S01]  /*aee0*/  VIADD R2, R2, 0x30 ;  /* 0x0000003002027836 */ /* 0x000fe20000000000 */
[----:B------:R-:W-:Y:S01]  /*aef0*/  UMOV UR6, 0x0 ;  /* 0x0000000000067882 */ /* 0x000fe20000000000 */
[----:B------:R-:W-:Y:S01]  /*af00*/  IMAD R5, R10, 0xc0, RZ ;  /* 0x000000c00a057824 */ /* 0x000fe200078e02ff */
[----:B------:R-:W-:-:S09]  /*af10*/  UMOV UR7, 0x14f00000 ;  /* 0x14f0000000077882 */ /* 0x000fd20000000000 */
.L_x_80:
        /* <DEDUP_REMOVED lines=15> */
.L_x_146:
[----:B------:R-:W-:Y:S05]  /*b010*/  BSYNC B2 ;  /* 0x0000000000027941 */ /* 0x000fea0003800000 */
.L_x_81:
[----:B------:R-:W-:Y:S01]  /*b020*/  BSSY B2, `(.L_x_83) ;  /* 0x000000b000027945 */ /* 0x000fe20003800000 */
[----:B0-----:R-:W-:Y:S02]  /*b030*/  IMAD.MOV.U32 R2, RZ, RZ, 0x0 ;  /* 0x00000000ff027424 */ /* 0x001fe400078e00ff */
[----:B------:R-:W-:Y:S01]  /*b040*/  IMAD.MOV.U32 R3, RZ, RZ, 0x14f00000 ;  /* 0x14f00000ff037424 */ /* 0x000fe200078e00ff */
[----:B------:R-:W-:Y:S06]  /*b050*/  @P1 BRA `(.L_x_84) ;  /* 0x00000000001c1947 */ /* 0x000fec0003800000 */
[----:B------:R-:W0:Y:S01]  /*b060*/  S2R R7, SR_TID.X ;  /* 0x0000000000077919 */ /* 0x000e220000002100 */
[----:B------:R-:W-:-:S04]  /*b070*/  IMAD.MOV.U32 R12, RZ, RZ, 0x6000 ;  /* 0x00006000ff0c7424 */ /* 0x000fc800078e00ff */
[----:B------:R1:W-:Y:S01]  /*b080*/  SYNCS.ARRIVE.TRANS64 RZ, [R5+URZ+0x50], R12 ;  /* 0x0000500c05ff79a7 */ /* 0x0003e2000800003f */
[----:B0-----:R-:W-:-:S04]  /*b090*/  LOP3.LUT R7, R7, 0x1f, RZ, 0xc0, !PT ;  /* 0x0000001f07077812 */ /* 0x001fc800078ec0ff */
[----:B------:R-:W-:-:S13]  /*b0a0*/  ISETP.NE.AND P0, PT, R7, RZ, PT ;  /* 0x000000ff0700720c */ /* 0x000fda0003f05270 */
[----:B-1----:R-:W-:Y:S05]  /*b0b0*/  @!P0 BRA `(.L_x_84) ;  /* 0x0000000000048947 */ /* 0x002fea0003800000 */
[----:B------:R-:W-:Y:S01]  /*b0c0*/  BPT.TRAP 0x1 ;  /* 0x000000040000795c */ /* 0x000fe20000300000 */
.L_x_84:
[----:B------:R-:W-:Y:S05]  /*b0d0*/  BSYNC B2 ;  /* 0x0000000000027941 */ /* 0x000fea0003800000 */
.L_x_83:
[----:B------:R-:W-:Y:S01]  /*b0e0*/  R2UR UR10, R11 ;  /* 0x000000000b0a72ca */ /* 0x000fe200000e0000 */
[----:B------:R-:W-:Y:S01]  /*b0f0*/  UIADD3 UR4, UP0, UR40, 0x470, URZ ;  /* 0x0000047028047890 */ /* 0x000fe2000ff1e03f */
[----:B------:R-:W-:Y:S01]  /*b100*/  R2UR UR6, R2 ;  /* 0x00000000020672ca */ /* 0x000fe200000e0000 */
[----:B------:R-:W-:Y:S01]  /*b110*/  IMAD R2, R6, 0x6000, R9 ;  /* 0x0000600006027824 */ /* 0x000fe200078e0209 */
[----:B------:R-:W-:Y:S01]  /*b120*/  R2UR UR7, R3 ;  /* 0x00000000030772ca */ /* 0x000fe200000e0000 */
[----:B------:R-:W-:Y:S01]  /*b130*/  IMAD R3, R24, 0xc0, RZ ;  /* 0x000000c018037824 */ /* 0x000fe200078e02ff */
[----:B------:R-:W-:Y:S01]  /*b140*/  PLOP3.LUT P0, PT, PT, PT, PT, 0x80, 0x0 ;  /* 0x000000000000781c */ /* 0x000fe20003f0f070 */
[----:B------:R-:W-:Y:S01]  /*b150*/  VIADD R5, R5, 0x50 ;  /* 0x0000005005057836 */ /* 0x000fe20000000000 */
[----:B------:R-:W-:Y:S01]  /*b160*/  UIADD3.X UR5, URZ, UR41, URZ, UP0, !UPT ;  /* 0x000000293f057290 */ /* 0x000fe200087fe43f */
[----:B------:R-:W-:-:S11]  /*b170*/  VIADD R2, R2, 0x400 ;  /* 0x0000040002027836 */ /* 0x000fd60000000000 */
.L_x_85:
        /* <DEDUP_REMOVED lines=12> */
.L_x_74:
[----:B------:R-:W-:Y:S05]  /*b240*/  BSYNC B1 ;  /* 0x0000000000017941 */ /* 0x000fea0003800000 */
.L_x_73:
[C---:B------:R-:W-:Y:S01]  /*b250*/  ISETP.GT.AND P0, PT, R0.reuse, 0x1, PT ;  /* 0x000000010000780c */ /* 0x040fe20003f04270 */
[----:B------:R-:W-:-:S12]  /*b260*/  VIADD R0, R0, 0xfffffffe ;  /* 0xfffffffe00007836 */ /* 0x000fd80000000000 */
[----:B------:R-:W-:Y:S05]  /*b270*/  @P0 BRA `(.L_x_86) ;  /* 0xfffffff000800947 */ /* 0x000fea000383ffff */
.L_x_59:
[----:B------:R-:W-:Y:S05]  /*b280*/  BSYNC B0 ;  /* 0x0000000000007941 */ /* 0x000fea0003800000 */
.L_x_44:
[----:B------:R-:W-:Y:S01]  /*b290*/  LOP3.LUT P0, RZ, R19, 0x2, RZ, 0xc0, !PT ;  /* 0x0000000213ff7812 */ /* 0x000fe2000780c0ff */
[----:B------:R-:W-:-:S12]  /*b2a0*/  BSSY B0, `(.L_x_87) ;  /* 0x0000029000007945 */ /* 0x000fd80003800000 */
[----:B------:R-:W-:Y:S05]  /*b2b0*/  @!P0 BRA `(.L_x_88) ;  /* 0x00000000009c8947 */ /* 0x000fea0003800000 */
[----:B0-----:R-:W0:Y:S01]  /*b2c0*/  S2R R0, SR_TID.X ;  /* 0x0000000000007919 */ /* 0x001e220000002100 */
[----:B------:R-:W-:Y:S01]  /*b2d0*/  LEA R3, R16, UR37, 0x3 ;  /* 0x0000002510037c11 */ /* 0x000fe2000f8e18ff */
[----:B------:R-:W-:Y:S01]  /*b2e0*/  BSSY B1, `(.L_x_89) ;  /* 0x0000006000017945 */ /* 0x000fe20003800000 */
[----:B0-----:R-:W-:Y:S02]  /*b2f0*/  LOP3.LUT R2, R0, 0x7f, RZ, 0xc0, !PT ;  /* 0x0000007f00027812 */ /* 0x001fe400078ec0ff */
[----:B------:R-:W-:Y:S02]  /*b300*/  SHF.L.U32 R0, R23, 0x1f, RZ ;  /* 0x0000001f17007819 */ /* 0x000fe400000006ff */
[----:B------:R-:W-:Y:S02]  /*b310*/  ISETP.NE.AND P1, PT, R2, RZ, PT ;  /* 0x000000ff0200720c */ /* 0x000fe40003f25270 */
[----:B------:R-:W0:Y:S02]  /*b320*/  SYNCS.PHASECHK.TRANS64.TRYWAIT P0, [R3+URZ+0x30860], R0 ;  /* 0x03086000030075a7 */ /* 0x000e24000800017f */
[----:B0-----:R-:W-:Y:S09]  /*b330*/  @!P0 BRA `(.L_x_90) ;  /* 0x0000001800788947 */ /* 0x001ff20003800000 */
.L_x_147:
[----:B------:R-:W-:Y:S05]  /*b340*/  BSYNC B1 ;  /* 0x0000000000017941 */ /* 0x000fea0003800000 */
.L_x_89:
        /* <DEDUP_REMOVED lines=9> */
.L_x_92:
[----:B------:R-:W-:Y:S05]  /*b3e0*/  BSYNC B1 ;  /* 0x0000000000017941 */ /* 0x000fea0003800000 */
.L_x_91:
[----:B------:R-:W-:Y:S01]  /*b3f0*/  IMAD R9, R16, 0x6000, R9 ;  /* 0x0000600010097824 */ /* 0x000fe200078e0209 */
[----:B------:R-:W-:Y:S01]  /*b400*/  UIADD3 UR4, UP0, UR40, 0x470, URZ ;  /* 0x0000047028047890 */ /* 0x000fe2000ff1e03f */
[----:B------:R-:W-:Y:S01]  /*b410*/  PLOP3.LUT P0, PT, PT, PT, PT, 0x80, 0x0 ;  /* 0x000000000000781c */ /* 0x000fe20003f0f070 */
[----:B0-----:R-:W-:Y:S01]  /*b420*/  VIADD R0, R3, 0x30850 ;  /* 0x0003085003007836 */ /* 0x001fe20000000000 */
[----:B------:R-:W-:Y:S01]  /*b430*/  UMOV UR6, 0x0 ;  /* 0x0000000000067882 */ /* 0x000fe20000000000 */
[----:B------:R-:W-:Y:S01]  /*b440*/  VIADD R9, R9, 0x400 ;  /* 0x0000040009097836 */ /* 0x000fe20000000000 */
[----:B------:R-:W-:Y:S01]  /*b450*/  UIADD3.X UR5, URZ, UR41, URZ, UP0, !UPT ;  /* 0x000000293f057290 */ /* 0x000fe200087fe43f */
[----:B------:R-:W-:Y:S01]  /*b460*/  IMAD R2, R24, 0xc0, RZ ;  /* 0x000000c018027824 */ /* 0x000fe200078e02ff */
[----:B------:R-:W-:Y:S01]  /*b470*/  UMOV UR7, 0x14f00000 ;  /* 0x14f0000000077882 */ /* 0x000fe20000000000 */
[----:B------:R-:W-:-:S09]  /*b480*/  UMOV UR10, URZ ;  /* 0x0000003f000a7c82 */ /* 0x000fd20008000000 */
.L_x_93:
        /* <DEDUP_REMOVED lines=9> */
[----:B-1----:R-:W-:Y:S05]  /*b520*/  @P0 BRA.U.ANY `(.L_x_93) ;  /* 0xfffffffd00d80947 */ /* 0x002fea000393ffff */
.L_x_88:
[----:B------:R-:W-:Y:S05]  /*b530*/  BSYNC B0 ;  /* 0x0000000000007941 */ /* 0x000fea0003800000 */
.L_x_87:
[----:B------:R-:W2:Y:S01]  /*b540*/  LDL.LU R4, [R1+0x4] ;  /* 0x0000040001047983 */ /* 0x000ea20000300800 */
[----:B------:R-:W-:-:S03]  /*b550*/  ULDC UR4, c[0x0][0xc34] ;  /* 0x00030d0000047ab9 */ /* 0x000fc60000000800 */
[----:B------:R-:W3:Y:S01]  /*b560*/  LDL.LU R3, [R1+0x18] ;  /* 0x0000180001037983 */ /* 0x000ee20000300800 */
[----:B------:R-:W-:-:S05]  /*b570*/  VIADD R16, R16, 0x1 ;  /* 0x0000000110107836 */ /* 0x000fca0000000000 */
[----:B------:R-:W-:-:S04]  /*b580*/  ISETP.NE.AND P0, PT, R16, 0x2, PT ;  /* 0x000000021000780c */ /* 0x000fc80003f05270 */
[----:B0-----:R-:W-:Y:S02]  /*b590*/  SEL R0, RZ, 0x1, P0 ;  /* 0x00000001ff007807 */ /* 0x001fe40000000000 */
[----:B------:R-:W-:Y:S02]  /*b5a0*/  SEL R16, R16, RZ, P0 ;  /* 0x000000ff10107207 */ /* 0x000fe40000000000 */
[----:B------:R-:W-:Y:S01]  /*b5b0*/  LOP3.LUT R23, R23, R0, RZ, 0x3c, !PT ;  /* 0x0000000017177212 */ /* 0x000fe200078e3cff */
[----:B--2---:R-:W-:Y:S01]  /*b5c0*/  VIADD R4, R4, UR38 ;  /* 0x0000002604047c36 */ /* 0x004fe20008000000 */
[----:B---3--:R-:W-:-:S04]  /*b5d0*/  IADD3 R3, R3, 0x1, RZ ;  /* 0x0000000103037810 */ /* 0x008fc80007ffe0ff */
[----:B------:R0:W-:Y:S01]  /*b5e0*/  STL [R1+0x4], R4 ;  /* 0x0000040401007387 */ /* 0x0001e20000100800 */
[----:B------:R-:W-:-:S03]  /*b5f0*/  ISETP.GE.AND P1, PT, R4, UR4, PT ;  /* 0x0000000404007c0c */ /* 0x000fc6000bf26270 */
[----:B------:R0:W-:Y:S10]  /*b600*/  STL [R1+0x18], R3 ;  /* 0x0000180301007387 */ /* 0x0001f40000100800 */
[----:B0-----:R-:W-:Y:S05]  /*b610*/  @!P1 BRA `(.L_x_94) ;  /* 0xffffffcc007c9947 */ /* 0x001fea000383ffff */
[----:B------:R-:W-:-:S07]  /*b620*/  LOP3.LUT R0, R3, 0x1, RZ, 0xc, !PT ;  /* 0x0000000103007812 */ /* 0x000fce00078e0cff */
.L_x_30:
[----:B------:R-:W0:Y:S01]  /*b630*/  S2R R3, SR_CgaCtaId ;  /* 0x0000000000037919 */ /* 0x000e220000008800 */
[----:B------:R-:W-:Y:S01]  /*b640*/  MOV R2, 0x400 ;  /* 0x0000040000027802 */ /* 0x000fe20000000f00 */
[----:B------:R-:W-:Y:S01]  /*b650*/  BSSY B0, `(.L_x_95) ;  /* 0x0000005000007945 */ /* 0x000fe20003800000 */
[----:B------:R-:W-:Y:S02]  /*b660*/  SHF.L.U32 R0, R0, 0x1f, RZ ;  /* 0x0000001f00007819 */ /* 0x000fe400000006ff */
[----:B0-----:R-:W-:-:S04]  /*b670*/  LEA R7, R3, R2, 0x18 ;  /* 0x0000000203077211 */ /* 0x001fc800078ec0ff */
[----:B------:R-:W0:Y:S02]  /*b680*/  SYNCS.PHASECHK.TRANS64.TRYWAIT P0, [R7+URZ+0x30820], R0 ;  /* 0x03082000070075a7 */ /* 0x000e24000800017f */
[----:B0-----:R-:W-:Y:S05]  /*b690*/  @!P0 BRA `(.L_x_96) ;  /* 0x0000001400b48947 */ /* 0x001fea0003800000 */
.L_x_148:
[----:B------:R-:W-:Y:S05]  /*b6a0*/  BSYNC B0 ;  /* 0x0000000000007941 */ /* 0x000fea0003800000 */
.L_x_95:
[----:B------:R-:W-:-:S03]  /*b6b0*/  UMOV UR4, 0xffffffff ;  /* 0xffffffff00047882 */ /* 0x000fc60000000000 */
[----:B------:R-:W-:Y:S05]  /*b6c0*/  BRA.DIV UR4, `(.L_x_97) ;  /* 0x0000001604bc7947 */ /* 0x000fea000b800000 */
[----:B0-----:R-:W0:Y:S02]  /*b6d0*/  S2R R0, SR_TID.X ;  /* 0x0000000000007919 */ /* 0x001e240000002100 */
[----:B0-----:R-:W-:-:S04]  /*b6e0*/  SHF.R.U32.HI R0, RZ, 0x5, R0 ;  /* 0x00000005ff007819 */ /* 0x001fc80000011600 */
[----:B------:R-:W-:-:S05]  /*b6f0*/  LOP3.LUT R0, R0, 0x3, RZ, 0xc0, !PT ;  /* 0x0000000300007812 */ /* 0x000fca00078ec0ff */
[----:B------:R0:W1:Y:S02]  /*b700*/  SHFL.IDX PT, R14, R0, RZ, 0x1f ;  /* 0x00001fff000e7589 */ /* 0x00006400000e0000 */
.L_x_151:
[----:B-1----:R-:W-:Y:S01]  /*b710*/  ISETP.NE.AND P0, PT, R14, RZ, PT ;  /* 0x000000ff0e00720c */ /* 0x002fe20003f05270 */
[----:B------:R-:W-:-:S12]  /*b720*/  BSSY B0, `(.L_x_98) ;  /* 0x0000024000007945 */ /* 0x000fd80003800000 */
[----:B------:R-:W-:Y:S05]  /*b730*/  @P0 BRA `(.L_x_99) ;  /* 0x0000000000880947 */ /* 0x000fea0003800000 */
[----:B------:R-:W-:-:S03]  /*b740*/  UMOV UR4, 0xffffffff ;  /* 0xffffffff00047882 */ /* 0x000fc60000000000 */
[----:B------:R-:W-:Y:S05]  /*b750*/  BRA.DIV UR4, `(.L_x_100) ;  /* 0x0000001604cc7947 */ /* 0x000fea000b800000 */
[----:B------:R-:W-:-:S13]  /*b760*/  ELECT P6, URZ, PT ;  /* 0x00000000003f782f */ /* 0x000fda00038c0000 */
.L_x_154:
[----:B------:R-:W-:Y:S05]  /*b770*/  @!P6 BRA `(.L_x_99) ;  /* 0x000000000078e947 */ /* 0x000fea0003800000 */
[----:B------:R-:W-:-:S06]  /*b780*/  ULOP3.LUT UR4, UR36, 0x2, URZ, 0xfc, !UPT ;  /* 0x0000000224047892 */ /* 0x000fcc000f8efc3f */
[----:B0-----:R-:W-:-:S05]  /*b790*/  IMAD.U32 R0, RZ, RZ, UR4 ;  /* 0x00000004ff007e24 */ /* 0x001fca000f8e00ff */
[----:B------:R-:W-:-:S13]  /*b7a0*/  ISETP.NE.AND P2, PT, R0, 0x3, PT ;  /* 0x000000030000780c */ /* 0x000fda0003f45270 */
[----:B------:R-:W-:Y:S05]  /*b7b0*/  @!P2 BRA `(.L_x_101) ;  /* 0x000000000004a947 */ /* 0x000fea0003800000 */
[----:B------:R-:W-:Y:S01]  /*b7c0*/  BPT.TRAP 0x1 ;  /* 0x000000040000795c */ /* 0x000fe20000300000 */
.L_x_101:
[----:B------:R-:W-:Y:S01]  /*b7d0*/  VIADD R3, R7, 0x30840 ;  /* 0x0003084007037836 */ /* 0x000fe20000000000 */
[----:B------:R-:W-:Y:S01]  /*b7e0*/  SHF.L.U32 R4, R23, 0x1f, RZ ;  /* 0x0000001f17047819 */ /* 0x000fe200000006ff */
[C---:B------:R-:W-:Y:S02]  /*b7f0*/  VIADD R0, R16.reuse, 0x1 ;  /* 0x0000000110007836 */ /* 0x040fe40000000000 */
[----:B------:R-:W-:-:S03]  /*b800*/  IMAD R5, R16, 0x8, R3 ;  /* 0x0000000810057824 */ /* 0x000fc600078e0203 */
[C---:B------:R-:W-:Y:S01]  /*b810*/  ISETP.NE.AND P1, PT, R0.reuse, 0x2, PT ;  /* 0x000000020000780c */ /* 0x040fe20003f25270 */
[----:B------:R-:W0:Y:S03]  /*b820*/  SYNCS.PHASECHK.TRANS64.TRYWAIT P0, [R5+URZ], R4 ;  /* 0x00000004050075a7 */ /* 0x000e26000800017f */
[----:B------:R-:W-:Y:S02]  /*b830*/  SEL R2, RZ, 0x1, P1 ;  /* 0x00000001ff027807 */ /* 0x000fe40000800000 */
[----:B------:R-:W-:Y:S02]  /*b840*/  SEL R6, R0, RZ, P1 ;  /* 0x000000ff00067207 */ /* 0x000fe40000800000 */
[----:B------:R-:W-:-:S03]  /*b850*/  LOP3.LUT R0, R23, R2, RZ, 0x3c, !PT ;  /* 0x0000000217007212 */ /* 0x000fc600078e3cff */
[----:B------:R-:W-:Y:S01]  /*b860*/  IMAD R3, R6, 0x8, R3 ;  /* 0x0000000806037824 */ /* 0x000fe200078e0203 */
[----:B------:R-:W-:Y:S01]  /*b870*/  SHF.L.U32 R0, R0, 0x1f, RZ ;  /* 0x0000001f00007819 */ /* 0x000fe200000006ff */
[----:B0-----:R-:W-:Y:S06]  /*b880*/  @!P0 BRA `(.L_x_102) ;  /* 0x0000001400a08947 */ /* 0x001fec0003800000 */
.L_x_155:
[----:B------:R-:W1:Y:S02]  /*b890*/  SYNCS.PHASECHK.TRANS64.TRYWAIT P0, [R3+URZ], R0 ;  /* 0x00000000030075a7 */ /* 0x000e64000800017f */
[----:B-1----:R-:W-:Y:S05]  /*b8a0*/  @!P0 BRA `(.L_x_103) ;  /* 0x0000001400ac8947 */ /* 0x002fea0003800000 */
.L_x_156:
[----:B------:R-:W-:Y:S05]  /*b8b0*/  @!P2 BRA `(.L_x_104) ;  /* 0x000000000004a947 */ /* 0x000fea0003800000 */
[----:B------:R-:W-:Y:S01]  /*b8c0*/  BPT.TRAP 0x1 ;  /* 0x000000040000795c */ /* 0x000fe20000300000 */
.L_x_104:
[----:B-1----:R-:W-:-:S04]  /*b8d0*/  VIADD R3, R7, 0x30860 ;  /* 0x0003086007037836 */ /* 0x002fc80000000000 */
[----:B0-----:R-:W-:-:S04]  /*b8e0*/  IMAD R5, R16, 0x8, R3 ;  /* 0x0000000810057824 */ /* 0x001fc800078e0203 */
[----:B------:R-:W0:Y:S02]  /*b8f0*/  SYNCS.PHASECHK.TRANS64.TRYWAIT P0, [R5+URZ], R4 ;  /* 0x00000004050075a7 */ /* 0x000e24000800017f */
[----:B0-----:R-:W-:Y:S05]  /*b900*/  @!P0 BRA `(.L_x_105) ;  /* 0x0000001400a88947 */ /* 0x001fea0003800000 */
.L_x_157:
[----:B------:R-:W-:-:S07]  /*b910*/  IMAD R3, R6, 0x8, R3 ;  /* 0x0000000806037824 */ /* 0x000fce00078e0203 */
.L_x_106:
[----:B-1----:R1:W2:Y:S02]  /*b920*/  SYNCS.PHASECHK.TRANS64.TRYWAIT P0, [R3+URZ], R0 ;  /* 0x00000000030075a7 */ /* 0x0022a4000800017f */
[----:B--2---:R-:W-:Y:S05]  /*b930*/  @!P0 NANOSLEEP.SYNCS 0x989680 ;  /* 0x009896800000895d */ /* 0x004fea0003900000 */
[----:B------:R-:W2:Y:S02]  /*b940*/  @!P0 SYNCS.PHASECHK.TRANS64 P0, [R3+URZ], R0 ;  /* 0x00000000030085a7 */ /* 0x000ea4000800007f */
[----:B--2---:R-:W-:Y:S05]  /*b950*/  @!P0 BRA `(.L_x_106) ;  /* 0xfffffffc00f08947 */ /* 0x004fea000383ffff */
.L_x_99:
[----:B------:R-:W-:Y:S05]  /*b960*/  BSYNC B0 ;  /* 0x0000000000007941 */ /* 0x000fea0003800000 */
.L_x_98:
[----:B------:R-:W-:Y:S05]  /*b970*/  EXIT ;  /* 0x000000000000794d */ /* 0x000fea0003800000 */
.L_x_10:
[----:B0-----:R-:W-:-:S04]  /*b980*/  IMAD.U32 R3, RZ, RZ, UR40 ;  /* 0x00000028ff037e24 */ /* 0x001fc8000f8e00ff */
[----:B------:R0:W1:Y:S03]  /*b990*/  SYNCS.PHASECHK.TRANS64.TRYWAIT P1, [R3+URZ+0x30800], R0 ;  /* 0x03080000030075a7 */ /* 0x000066000802017f */
[----:B-1----:R-:W-:Y:S05]  /*b9a0*/  @!P1 NANOSLEEP.SYNCS 0x989680 ;  /* 0x009896800000995d */ /* 0x002fea0003900000 */
[----:B------:R-:W1:Y:S02]  /*b9b0*/  @!P1 SYNCS.PHASECHK.TRANS64 P1, [R3+URZ+0x30800], R0 ;  /* 0x03080000030095a7 */ /* 0x000e64000802007f */
[----:B-1----:R-:W-:Y:S05]  /*b9c0*/  @!P1 BRA `(.L_x_10) ;  /* 0xfffffffc00ec9947 */ /* 0x002fea000383ffff */
[----:B------:R-:W-:Y:S05]  /*b9d0*/  BRA `(.L_x_107) ;  /* 0xffffff5800407947 */ /* 0x000fea000383ffff */
.L_x_14:
[----:B-1----:R1:W2:Y:S02]  /*b9e0*/  SYNCS.PHASECHK.TRANS64.TRYWAIT P2, [R4+URZ+0x30830], R3 ;  /* 0x03083003040075a7 */ /* 0x0022a4000804017f */
[----:B--2---:R-:W-:Y:S05]  /*b9f0*/  @!P2 NANOSLEEP.SYNCS 0x989680 ;  /* 0x009896800000a95d */ /* 0x004fea0003900000 */
[----:B------:R-:W2:Y:S02]  /*ba00*/  @!P2 SYNCS.PHASECHK.TRANS64 P2, [R4+URZ+0x30830], R3 ;  /* 0x030830030400a5a7 */ /* 0x000ea4000804007f */
[----:B--2---:R-:W-:Y:S05]  /*ba10*/  @!P2 BRA `(.L_x_14) ;  /* 0xfffffffc00f0a947 */ /* 0x004fea000383ffff */
[----:B------:R-:W-:Y:S05]  /*ba20*/  BRA `(.L_x_13) ;  /* 0xffffff5800787947 */ /* 0x000fea000383ffff */
.L_x_19:
[----:B--2---:R-:W-:-:S04]  /*ba30*/  IMAD.U32 R3, RZ, RZ, UR6 ;  /* 0x00000006ff037e24 */ /* 0x004fc8000f8e00ff */
[----:B------:R2:W3:Y:S03]  /*ba40*/  SYNCS.PHASECHK.TRANS64.TRYWAIT P2, [R3+URZ+0x30830], R0 ;  /* 0x03083000030075a7 */ /* 0x0004e6000804017f */
[----:B---3--:R-:W-:Y:S05]  /*ba50*/  @!P2 NANOSLEEP.SYNCS 0x989680 ;  /* 0x009896800000a95d */ /* 0x008fea0003900000 */
[----:B------:R-:W3:Y:S02]  /*ba60*/  @!P2 SYNCS.PHASECHK.TRANS64 P2, [R3+URZ+0x30830], R0 ;  /* 0x030830000300a5a7 */ /* 0x000ee4000804007f */
[----:B---3--:R-:W-:Y:S05]  /*ba70*/  @!P2 BRA `(.L_x_19) ;  /* 0xfffffffc00eca947 */ /* 0x008fea000383ffff */
[----:B------:R-:W-:Y:S05]  /*ba80*/  BRA `(.L_x_16) ;  /* 0xffffff8400d87947 */ /* 0x000fea000383ffff */
.L_x_23:
[----:B-1----:R-:W-:-:S04]  /*ba90*/  IMAD.U32 R3, RZ, RZ, UR6 ;  /* 0x00000006ff037e24 */ /* 0x002fc8000f8e00ff */
[----:B------:R1:W2:Y:S03]  /*baa0*/  SYNCS.PHASECHK.TRANS64.TRYWAIT P2, [R3+URZ+0x30850], R0 ;  /* 0x03085000030075a7 */ /* 0x0002a6000804017f */
[----:B--2---:R-:W-:Y:S05]  /*bab0*/  @!P2 NANOSLEEP.SYNCS 0x989680 ;  /* 0x009896800000a95d */ /* 0x004fea0003900000 */
[----:B------:R-:W2:Y:S02]  /*bac0*/  @!P2 SYNCS.PHASECHK.TRANS64 P2, [R3+URZ+0x30850], R0 ;  /* 0x030850000300a5a7 */ /* 0x000ea4000804007f */
[----:B--2---:R-:W-:Y:S05]  /*bad0*/  @!P2 BRA `(.L_x_23) ;  /* 0xfffffffc00eca947 */ /* 0x004fea000383ffff */
[----:B------:R-:W-:Y:S05]  /*bae0*/  BRA `(.L_x_20) ;  /* 0xffffff8800587947 */ /* 0x000fea000383ffff */
.L_x_28:
[----:B--2---:R-:W-:-:S04]  /*baf0*/  IMAD.U32 R5, RZ, RZ, UR12 ;  /* 0x0000000cff057e24 */ /* 0x004fc8000f8e00ff */
[----:B------:R2:W4:Y:S03]  /*bb00*/  SYNCS.PHASECHK.TRANS64.TRYWAIT P0, [R5+URZ+0x30850], R4 ;  /* 0x03085004050075a7 */ /* 0x000526000800017f */
[----:B----4-:R-:W-:Y:S05]  /*bb10*/  @!P0 NANOSLEEP.SYNCS 0x989680 ;  /* 0x009896800000895d */ /* 0x010fea0003900000 */
[----:B------:R-:W4:Y:S02]  /*bb20*/  @!P0 SYNCS.PHASECHK.TRANS64 P0, [R5+URZ+0x30850], R4 ;  /* 0x03085004050085a7 */ /* 0x000f24000800007f */
[----:B----4-:R-:W-:Y:S05]  /*bb30*/  @!P0 BRA `(.L_x_28) ;  /* 0xfffffffc00ec8947 */ /* 0x010fea000383ffff */
[----:B------:R-:W-:Y:S05]  /*bb40*/  BRA `(.L_x_27) ;  /* 0xffffffb000007947 */ /* 0x000fea000383ffff */
.L_x_34:
[----:B------:R-:W0:Y:S01]  /*bb50*/  S2R R20, SR_TID.X ;  /* 0x0000000000147919 */ /* 0x000e220000002100 */
[----:B------:R-:W-:Y:S01]  /*bb60*/  BSSY B0, `(.L_x_108) ;  /* 0x000000a000007945 */ /* 0x000fe20003800000 */
[----:B------:R-:W-:Y:S02]  /*bb70*/  IMAD.MOV.U32 R12, RZ, RZ, RZ ;  /* 0x000000ffff0c7224 */ /* 0x000fe400078e00ff */
[----:B------:R-:W-:Y:S02]  /*bb80*/  IMAD.MOV.U32 R11, RZ, RZ, 0x1f ;  /* 0x0000001fff0b7424 */ /* 0x000fe400078e00ff */
[----:B------:R-:W-:Y:S01]  /*bb90*/  IMAD.MOV.U32 R15, RZ, RZ, -0x1 ;  /* 0xffffffffff0f7424 */ /* 0x000fe200078e00ff */
[----:B0-----:R-:W-:-:S04]  /*bba0*/  SHF.R.U32.HI R20, RZ, 0x5, R20 ;  /* 0x00000005ff147819 */ /* 0x001fc80000011614 */
[----:B------:R-:W-:-:S05]  /*bbb0*/  LOP3.LUT R20, R20, 0x3, RZ, 0xc0, !PT ;  /* 0x0000000314147812 */ /* 0x000fca00078ec0ff */
[----:B------:R-:W-:-:S07]  /*bbc0*/  IMAD.MOV.U32 R13, RZ, RZ, R20 ;  /* 0x000000ffff0d7224 */ /* 0x000fce00078e0014 */
[----:B-1----:R-:W-:Y:S05]  /*bbd0*/  WARPSYNC.COLLECTIVE R15, `(.L_x_109) ;  /* 0x000000000f087348 */ /* 0x002fea0003c00000 */
[----:B------:R0:W2:Y:S02]  /*bbe0*/  SHFL.IDX P6, R14, R13, R12, R11 ;  /* 0x0000000c0d0e7389 */ /* 0x0000a400000c000b */
[----:B012---:R-:W-:Y:S01]  /*bbf0*/  ENDCOLLECTIVE ;  /* 0x000000000000791b */ /* 0x007fe20003800000 */
.L_x_109:
[----:B------:R-:W-:Y:S05]  /*bc00*/  BSYNC B0 ;  /* 0x0000000000007941 */ /* 0x000fea0003800000 */
.L_x_108:
[----:B------:R-:W-:Y:S05]  /*bc10*/  BRA `(.L_x_110) ;  /* 0xffffffcc00a47947 */ /* 0x000fea000383ffff */
.L_x_36:
[----:B------:R-:W-:Y:S01]  /*bc20*/  BSSY B0, `(.L_x_111) ;  /* 0x0000006000007945 */ /* 0x000fe20003800000 */
[----:B------:R-:W-:-:S07]  /*bc30*/  IMAD.MOV.U32 R15, RZ, RZ, -0x1 ;  /* 0xffffffffff0f7424 */ /* 0x000fce00078e00ff */
[----:B01----:R-:W-:Y:S05]  /*bc40*/  WARPSYNC.COLLECTIVE R15, `(.L_x_112) ;  /* 0x000000000f0c7348 */ /* 0x003fea0003c00000 */
[----:B------:R-:W-:Y:S02]  /*bc50*/  ELECT P6, UR62, PT ;  /* 0x00000000003e782f */ /* 0x000fe400038c0000 */
[----:B------:R-:W-:Y:S01]  /*bc60*/  MOV R14, UR62 ;  /* 0x0000003e000e7c02 */ /* 0x000fe20008000f00 */
[----:B01----:R-:W-:Y:S10]  /*bc70*/  ENDCOLLECTIVE ;  /* 0x000000000000791b */ /* 0x003ff40003800000 */
.L_x_112:
[----:B------:R-:W-:Y:S05]  /*bc80*/  BSYNC B0 ;  /* 0x0000000000007941 */ /* 0x000fea0003800000 */
.L_x_111:
[----:B------:R-:W-:Y:S05]  /*bc90*/  BRA `(.L_x_113) ;  /* 0xffffffcc00a47947 */ /* 0x000fea000383ffff */
.L_x_38:
[----:B0-----:R0:W2:Y:S02]  /*bca0*/  SYNCS.PHASECHK.TRANS64.TRYWAIT P0, [R3+URZ+0x30840], R0 ;  /* 0x03084000030075a7 */ /* 0x0010a4000800017f */
[----:B--2---:R-:W-:Y:S05]  /*bcb0*/  @!P0 NANOSLEEP.SYNCS 0x989680 ;  /* 0x009896800000895d */ /* 0x004fea0003900000 */
[----:B------:R-:W2:Y:S02]  /*bcc0*/  @!P0 SYNCS.PHASECHK.TRANS64 P0, [R3+URZ+0x30840], R0 ;  /* 0x03084000030085a7 */ /* 0x000ea4000800007f */
[----:B--2---:R-:W-:Y:S05]  /*bcd0*/  @!P0 BRA `(.L_x_38) ;  /* 0xfffffffc00f08947 */ /* 0x004fea000383ffff */
[----:B------:R-:W-:Y:S05]  /*bce0*/  BRA `(.L_x_114) ;  /* 0xffffffd000047947 */ /* 0x000fea000383ffff */
.L_x_41:
[----:B------:R-:W-:Y:S02]  /*bcf0*/  IMAD.MOV.U32 R13, RZ, RZ, R4 ;  /* 0x000000ffff0d7224 */ /* 0x000fe400078e0004 */
[----:B------:R-:W-:Y:S02]  /*bd00*/  IMAD.MOV.U32 R12, RZ, RZ, RZ ;  /* 0x000000ffff0c7224 */ /* 0x000fe400078e00ff */
[----:B------:R-:W-:Y:S02]  /*bd10*/  IMAD.MOV.U32 R11, RZ, RZ, 0x181f ;  /* 0x0000181fff0b7424 */ /* 0x000fe400078e00ff */
[----:B------:R-:W-:Y:S02]  /*bd20*/  IMAD.MOV.U32 R15, RZ, RZ, -0x1 ;  /* 0xffffffffff0f7424 */ /* 0x000fe400078e00ff */
[----:B------:R-:W-:-:S07]  /*bd30*/  IMAD R7, R6, 0xc0, R21 ;  /* 0x000000c006077824 */ /* 0x000fce00078e0215 */
[----:B------:R-:W-:Y:S05]  /*bd40*/  WARPSYNC.COLLECTIVE R15, `(.L_x_115) ;  /* 0x000000000f087348 */ /* 0x000fea0003c00000 */
[----:B------:R0:W1:Y:S02]  /*bd50*/  SHFL.IDX P6, R14, R13, R12, R11 ;  /* 0x0000000c0d0e7389 */ /* 0x00006400000c000b */
[----:B01----:R-:W-:Y:S01]  /*bd60*/  ENDCOLLECTIVE ;  /* 0x000000000000791b */ /* 0x003fe20003800000 */
.L_x_115:
[----:B------:R-:W-:Y:S02]  /*bd70*/  IMAD.MOV.U32 R13, RZ, RZ, R0 ;  /* 0x000000ffff0d7224 */ /* 0x000fe400078e0000 */
[----:B------:R-:W-:-:S07]  /*bd80*/  IMAD.MOV.U32 R2, RZ, RZ, R14 ;  /* 0x000000ffff027224 */ /* 0x000fce00078e000e */
[----:B------:R-:W-:Y:S05]  /*bd90*/  WARPSYNC.COLLECTIVE R15, `(.L_x_116) ;  /* 0x000000000f087348 */ /* 0x000fea0003c00000 */
[----:B------:R0:W1:Y:S02]  /*bda0*/  SHFL.IDX P6, R14, R13, R12, R11 ;  /* 0x0000000c0d0e7389 */ /* 0x00006400000c000b */
[----:B01----:R-:W-:Y:S01]  /*bdb0*/  ENDCOLLECTIVE ;  /* 0x000000000000791b */ /* 0x003fe20003800000 */
.L_x_116:
[----:B------:R-:W-:Y:S02]  /*bdc0*/  ULDC UR4, c[0x0][0x288] ;  /* 0x0000a20000047ab9 */ /* 0x000fe40000000800 */
[----:B------:R-:W-:-:S05]  /*bdd0*/  IMAD R6, R9, UR4, RZ ;  /* 0x0000000409067c24 */ /* 0x000fca000f8e02ff */
[----:B------:R-:W-:Y:S01]  /*bde0*/  ISETP.GE.AND P1, PT, R7, R6, PT ;  /* 0x000000060700720c */ /* 0x000fe20003f26270 */
[----:B------:R-:W-:Y:S02]  /*bdf0*/  IMAD.MOV.U32 R13, RZ, RZ, R4 ;  /* 0x000000ffff0d7224 */ /* 0x000fe400078e0004 */
[----:B------:R-:W-:Y:S02]  /*be00*/  IMAD.MOV.U32 R12, RZ, RZ, 0x1 ;  /* 0x00000001ff0c7424 */ /* 0x000fe400078e00ff */
[----:B------:R-:W-:-:S08]  /*be10*/  IMAD.MOV.U32 R3, RZ, RZ, R14 ;  /* 0x000000ffff037224 */ /* 0x000fd000078e000e */
[----:B------:R-:W-:Y:S05]  /*be20*/  WARPSYNC.COLLECTIVE R15, `(.L_x_117) ;  /* 0x000000000f087348 */ /* 0x000fea0003c00000 */
[----:B------:R0:W1:Y:S02]  /*be30*/  SHFL.IDX P6, R14, R13, R12, R11 ;  /* 0x0000000c0d0e7389 */ /* 0x00006400000c000b */
[----:B01----:R-:W-:Y:S01]  /*be40*/  ENDCOLLECTIVE ;  /* 0x000000000000791b */ /* 0x003fe20003800000 */
.L_x_117:
[----:B------:R-:W-:-:S05]  /*be50*/  @!P1 LEA R9, P2, R20, R3, 0x1 ;  /* 0x0000000314099211 */ /* 0x000fca00078408ff */
[----:B------:R-:W-:Y:S02]  /*be60*/  @!P1 IMAD.X R3, RZ, RZ, R2, P2 ;  /* 0x000000ffff039224 */ /* 0x000fe400010e0602 */
[----:B------:R-:W-:Y:S01]  /*be70*/  @!P1 IMAD.MOV.U32 R2, RZ, RZ, R9 ;  /* 0x000000ffff029224 */ /* 0x000fe200078e0009 */
[----:B------:R-:W-:Y:S01]  /*be80*/  IADD3 R9, R7, 0x10, RZ ;  /* 0x0000001007097810 */ /* 0x000fe20007ffe0ff */
[----:B------:R-:W-:-:S03]  /*be90*/  IMAD.MOV.U32 R13, RZ, RZ, R0 ;  /* 0x000000ffff0d7224 */ /* 0x000fc600078e0000 */
[----:B------:R-:W-:Y:S01]  /*bea0*/  @!PT LDS RZ, [RZ] ;  /* 0x00000000fffff984 */ /* 0x000fe20000000800 */
[----:B------:R-:W-:Y:S01]  /*beb0*/  @!PT LDS RZ, [RZ] ;  /* 0x00000000fffff984 */ /* 0x000fe20000000800 */
[----:B------:R-:W-:Y:S01]  /*bec0*/  @!PT LDS RZ, [RZ] ;  /* 0x00000000fffff984 */ /* 0x000fe20000000800 */
[----:B------:R0:W-:Y:S01]  /*bed0*/  @!P1 LDGSTS.E.BYPASS.LTC128B.128 [R26+0xc400], desc[UR46][R2.64], !P0 ;  /* 0x0c400000021a9fae */ /* 0x0001e2000c101d6e */
[----:B------:R-:W-:Y:S01]  /*bee0*/  ISETP.GE.AND P1, PT, R9, R6, PT ;  /* 0x000000060900720c */ /* 0x000fe20003f26270 */
[----:B------:R-:W-:Y:S02]  /*bef0*/  VIADD R9, R7, 0x20 ;  /* 0x0000002007097836 */ /* 0x000fe40000000000 */
[----:B0-----:R-:W-:-:S10]  /*bf00*/  IMAD.MOV.U32 R2, RZ, RZ, R14 ;  /* 0x000000ffff027224 */ /* 0x001fd400078e000e */
[----:B------:R-:W-:Y:S05]  /*bf10*/  WARPSYNC.COLLECTIVE R15, `(.L_x_118) ;  /* 0x000000000f087348 */ /* 0x000fea0003c00000 */
[----:B------:R0:W1:Y:S02]  /*bf20*/  SHFL.IDX P6, R14, R13, R12, R11 ;  /* 0x0000000c0d0e7389 */ /* 0x00006400000c000b */
[----:B01----:R-:W-:Y:S01]  /*bf30*/  ENDCOLLECTIVE ;  /* 0x000000000000791b */ /* 0x003fe20003800000 */
.L_x_118:
[----:B------:R-:W-:Y:S02]  /*bf40*/  IMAD.MOV.U32 R13, RZ, RZ, R4 ;  /* 0x000000ffff0d7224 */ /* 0x000fe400078e0004 */
[----:B------:R-:W-:Y:S01]  /*bf50*/  IMAD.MOV.U32 R12, RZ, RZ, 0x2 ;  /* 0x00000002ff0c7424 */ /* 0x000fe200078e00ff */
[----:B------:R-:W-:-:S05]  /*bf60*/  @!P1 LEA R14, P2, R20, R14, 0x1 ;  /* 0x0000000e140e9211 */ /* 0x000fca00078408ff */
[----:B------:R-:W-:Y:S02]  /*bf70*/  @!P1 IMAD.X R3, RZ, RZ, R2, P2 ;  /* 0x000000ffff039224 */ /* 0x000fe400010e0602 */
[----:B------:R-:W-:-:S07]  /*bf80*/  @!P1 IMAD.MOV.U32 R2, RZ, RZ, R14 ;  /* 0x000000ffff029224 */ /* 0x000fce00078e000e */
[----:B------:R-:W-:Y:S05]  /*bf90*/  WARPSYNC.COLLECTIVE R15, `(.L_x_119) ;  /* 0x000000000f087348 */ /* 0x000fea0003c00000 */
[----:B------:R0:W1:Y:S02]  /*bfa0*/  SHFL.IDX P6, R14, R13, R12, R11 ;  /* 0x0000000c0d0e7389 */ /* 0x00006400000c000b */
[----:B01----:R-:W-:Y:S01]  /*bfb0*/  ENDCOLLECTIVE ;  /* 0x000000000000791b */ /* 0x003fe20003800000 */
.L_x_119:
[----:B------:R-:W-:Y:S01]  /*bfc0*/  @!PT LDS RZ, [RZ] ;  /* 0x00000000fffff984 */ /* 0x000fe20000000800 */
[----:B------:R-:W-:Y:S01]  /*bfd0*/  @!PT LDS RZ, [RZ] ;  /* 0x00000000fffff984 */ /* 0x000fe20000000800 */
[----:B------:R-:W-:Y:S01]  /*bfe0*/  @!PT LDS RZ, [RZ] ;  /* 0x00000000fffff984 */ /* 0x000fe20000000800 */
[----:B------:R0:W-:Y:S01]  /*bff0*/  @!P1 LDGSTS.E.BYPASS.LTC128B.128 [R26+0xcc00], desc[UR46][R2.64], !P0 ;  /* 0x0cc00000021a9fae */ /* 0x0001e2000c101d6e */
[----:B------:R-:W-:Y:S01]  /*c000*/  ISETP.GE.AND P1, PT, R9, R6, PT ;  /* 0x000000060900720c */ /* 0x000fe20003f26270 */
[----:B------:R-:W-:Y:S02]  /*c010*/  VIADD R9, R7, 0x30 ;  /* 0x0000003007097836 */ /* 0x000fe40000000000 */
[----:B------:R-:W-:Y:S02]  /*c020*/  IMAD.MOV.U32 R13, RZ, RZ, R0 ;  /* 0x000000ffff0d7224 */ /* 0x000fe400078e0000 */
[----:B0-----:R-:W-:-:S08]  /*c030*/  IMAD.MOV.U32 R2, RZ, RZ, R14 ;  /* 0x000000ffff027224 */ /* 0x001fd000078e000e */
[----:B------:R-:W-:Y:S05]  /*c040*/  WARPSYNC.COLLECTIVE R15, `(.L_x_120) ;  /* 0x000000000f087348 */ /* 0x000fea0003c00000 */
[----:B------:R0:W1:Y:S02]  /*c050*/  SHFL.IDX P6, R14, R13, R12, R11 ;  /* 0x0000000c0d0e7389 */ /* 0x00006400000c000b */
[----:B01----:R-:W-:Y:S01]  /*c060*/  ENDCOLLECTIVE ;  /* 0x000000000000791b */ /* 0x003fe20003800000 */
.L_x_120:
        /* <DEDUP_REMOVED lines=8> */
.L_x_121:
        /* <DEDUP_REMOVED lines=11> */
.L_x_122:
        /* <DEDUP_REMOVED lines=8> */
.L_x_123:
        /* <DEDUP_REMOVED lines=11> */
.L_x_124:
[----:B------:R-:W-:Y:S02]  /*c2d0*/  IMAD.MOV.U32 R13, RZ, RZ, R4 ;  /* 0x000000ffff0d7224 */ /* 0x000fe400078e0004 */
[----:B------:R-:W-:Y:S01]  /*c2e0*/  IMAD.MOV.U32 R12, RZ, RZ, 0x5 ;  /* 0x00000005ff0c7424 */ /* 0x000fe200078e00ff */
[----:B------:R-:W-:-:S05]  /*c2f0*/  @!P1 LEA R14, P2, R20, R14, 0x1 ;  /* 0x0000000e140e9211 */ /* 0x000fca00078408ff */
[----:B------:R-:W-:Y:S01]  /*c300*/  @!P1 IMAD.X R3, RZ, RZ, R2, P2 ;  /* 0x000000ffff039224 */ /* 0x000fe200010e0602 */
[----:B------:R-:W-:-:S07]  /*c310*/  @!P1 MOV R2, R14 ;  /* 0x0000000e00029202 */ /* 0x000fce0000000f00 */
[----:B------:R-:W-:Y:S05]  /*c320*/  WARPSYNC.COLLECTIVE R15, `(.L_x_125) ;  /* 0x000000000f087348 */ /* 0x000fea0003c00000 */
[----:B------:R0:W1:Y:S02]  /*c330*/  SHFL.IDX P6, R14, R13, R12, R11 ;  /* 0x0000000c0d0e7389 */ /* 0x00006400000c000b */
[----:B01----:R-:W-:Y:S01]  /*c340*/  ENDCOLLECTIVE ;  /* 0x000000000000791b */ /* 0x003fe20003800000 */
.L_x_125:
        /* <DEDUP_REMOVED lines=11> */
.L_x_126:
        /* <DEDUP_REMOVED lines=8> */
.L_x_127:
[----:B------:R-:W-:Y:S01]  /*c480*/  @!PT LDS RZ, [RZ] ;  /* 0x00000000fffff984 */ /* 0x000fe20000000800 */
[----:B------:R-:W-:Y:S01]  /*c490*/  @!PT LDS RZ, [RZ] ;  /* 0x00000000fffff984 */ /* 0x000fe20000000800 */
[----:B------:R-:W-:Y:S01]  /*c4a0*/  @!PT LDS RZ, [RZ] ;  /* 0x00000000fffff984 */ /* 0x000fe20000000800 */
[----:B------:R0:W-:Y:S01]  /*c4b0*/  @!P1 LDGSTS.E.BYPASS.LTC128B.128 [R26+0xec00], desc[UR46][R2.64], !P0 ;  /* 0x0ec00000021a9fae */ /* 0x0001e2000c101d6e */
[----:B------:R-:W-:Y:S01]  /*c4c0*/  ISETP.GE.AND P1, PT, R9, R6, PT ;  /* 0x000000060900720c */ /* 0x000fe20003f26270 */
[----:B------:R-:W-:Y:S02]  /*c4d0*/  IMAD.MOV.U32 R13, RZ, RZ, R0 ;  /* 0x000000ffff0d7224 */ /* 0x000fe400078e0000 */
[----:B0-----:R-:W-:-:S10]  /*c4e0*/  IMAD.MOV.U32 R2, RZ, RZ, R14 ;  /* 0x000000ffff027224 */ /* 0x001fd400078e000e */
[----:B------:R-:W-:Y:S05]  /*c4f0*/  WARPSYNC.COLLECTIVE R15, `(.L_x_128) ;  /* 0x000000000f087348 */ /* 0x000fea0003c00000 */
[----:B------:R0:W1:Y:S02]  /*c500*/  SHFL.IDX P6, R14, R13, R12, R11 ;  /* 0x0000000c0d0e7389 */ /* 0x00006400000c000b */
[----:B01----:R-:W-:Y:S01]  /*c510*/  ENDCOLLECTIVE ;  /* 0x000000000000791b */ /* 0x003fe20003800000 */
.L_x_128:
        /* <DEDUP_REMOVED lines=8> */
.L_x_129:
[----:B------:R-:W-:Y:S01]  /*c5a0*/  @!PT LDS RZ, [RZ] ;  /* 0x00000000fffff984 */ /* 0x000fe20000000800 */
[----:B------:R-:W-:Y:S01]  /*c5b0*/  @!PT LDS RZ, [RZ] ;  /* 0x00000000fffff984 */ /* 0x000fe20000000800 */
[----:B------:R-:W-:Y:S01]  /*c5c0*/  @!PT LDS RZ, [RZ] ;  /* 0x00000000fffff984 */ /* 0x000fe20000000800 */
[----:B------:R0:W-:Y:S01]  /*c5d0*/  @!P1 LDGSTS.E.BYPASS.LTC128B.128 [R26+0xf400], desc[UR46][R2.64], !P0 ;  /* 0x0f400000021a9fae */ /* 0x0001e2000c101d6e */
[----:B------:R-:W-:Y:S02]  /*c5e0*/  IMAD.MOV.U32 R13, RZ, RZ, R0 ;  /* 0x000000ffff0d7224 */ /* 0x000fe400078e0000 */
[----:B0-----:R-:W-:-:S05]  /*c5f0*/  VIADD R3, R7, 0x70 ;  /* 0x0000007007037836 */ /* 0x001fca0000000000 */
[----:B------:R-:W-:Y:S01]  /*c600*/  ISETP.GE.AND P1, PT, R3, R6, PT ;  /* 0x000000060300720c */ /* 0x000fe20003f26270 */
[----:B------:R-:W-:-:S12]  /*c610*/  IMAD.MOV.U32 R4, RZ, RZ, R14 ;  /* 0x000000ffff047224 */ /* 0x000fd800078e000e */
[----:B------:R-:W-:Y:S05]  /*c620*/  WARPSYNC.COLLECTIVE R15, `(.L_x_130) ;  /* 0x000000000f087348 */ /* 0x000fea0003c00000 */
[----:B------:R0:W1:Y:S02]  /*c630*/  SHFL.IDX P6, R14, R13, R12, R11 ;  /* 0x0000000c0d0e7389 */ /* 0x00006400000c000b */
[----:B01----:R-:W-:Y:S01]  /*c640*/  ENDCOLLECTIVE ;  /* 0x000000000000791b */ /* 0x003fe20003800000 */
.L_x_130:
[----:B------:R-:W-:Y:S02]  /*c650*/  IMAD.MOV.U32 R13, RZ, RZ, R8 ;  /* 0x000000ffff0d7224 */ /* 0x000fe400078e0008 */
[----:B------:R-:W-:Y:S02]  /*c660*/  IMAD.MOV.U32 R12, RZ, RZ, RZ ;  /* 0x000000ffff0c7224 */ /* 0x000fe400078e00ff */
[----:B------:R-:W-:-:S07]  /*c670*/  IMAD.MOV.U32 R9, RZ, RZ, R14 ;  /* 0x000000ffff097224 */ /* 0x000fce00078e000e */
[----:B------:R-:W-:Y:S05]  /*c680*/  WARPSYNC.COLLECTIVE R15, `(.L_x_131) ;  /* 0x000000000f087348 */ /* 0x000fea0003c00000 */
[----:B------:R0:W1:Y:S02]  /*c690*/  SHFL.IDX P6, R14, R13, R12, R11 ;  /* 0x0000000c0d0e7389 */ /* 0x00006400000c000b */
[----:B01----:R-:W-:Y:S01]  /*c6a0*/  ENDCOLLECTIVE ;  /* 0x000000000000791b */ /* 0x003fe20003800000 */
.L_x_131:
[----:B------:R-:W-:Y:S01]  /*c6b0*/  @!P1 LEA R2, P3, R20, R9, 0x1 ;  /* 0x0000000914029211 */ /* 0x000fe200078608ff */
[----:B------:R-:W-:-:S04]  /*c6c0*/  VIADD R9, R7, 0x80 ;  /* 0x0000008007097836 */ /* 0x000fc80000000000 */
[----:B------:R-:W-:Y:S01]  /*c6d0*/  @!P1 IMAD.X R3, RZ, RZ, R4, P3 ;  /* 0x000000ffff039224 */ /* 0x000fe200018e0604 */
[----:B------:R-:W-:Y:S01]  /*c6e0*/  ISETP.GE.AND P2, PT, R9, R6, PT ;  /* 0x000000060900720c */ /* 0x000fe20003f46270 */
[----:B------:R-:W-:-:S03]  /*c6f0*/  VIADD R9, R7, 0x90 ;  /* 0x0000009007097836 */ /* 0x000fc60000000000 */
[----:B------:R-:W-:Y:S01]  /*c700*/  @!PT LDS RZ, [RZ] ;  /* 0x00000000fffff984 */ /* 0x000fe20000000800 */
[----:B------:R-:W-:Y:S01]  /*c710*/  @!PT LDS RZ, [RZ] ;  /* 0x00000000fffff984 */ /* 0x000fe20000000800 */
[----:B------:R-:W-:Y:S01]  /*c720*/  @!PT LDS RZ, [RZ] ;  /* 0x00000000fffff984 */ /* 0x000fe20000000800 */
[----:B------:R0:W-:Y:S01]  /*c730*/  @!P1 LDGSTS.E.BYPASS.LTC128B.128 [R26+0xfc00], desc[UR46][R2.64], !P0 ;  /* 0x0fc00000021a9fae */ /* 0x0001e2000c101d6e */
[----:B------:R-:W-:Y:S01]  /*c740*/  MOV R13, R5 ;  /* 0x00000005000d7202 */ /* 0x000fe20000000f00 */
[----:B------:R-:W-:-:S07]  /*c750*/  IMAD.MOV.U32 R0, RZ, RZ, R14 ;  /* 0x000000ffff007224 */ /* 0x000fce00078e000e */
[----:B0-----:R-:W-:Y:S05]  /*c760*/  WARPSYNC.COLLECTIVE R15, `(.L_x_132) ;  /* 0x000000000f087348 */ /* 0x001fea0003c00000 */
[----:B------:R1:W2:Y:S02]  /*c770*/  SHFL.IDX P6, R14, R13, R12, R11 ;  /* 0x0000000c0d0e7389 */ /* 0x0002a400000c000b */
[----:B012---:R-:W-:Y:S01]  /*c780*/  ENDCOLLECTIVE ;  /* 0x000000000000791b */ /* 0x007fe20003800000 */
.L_x_132:
[----:B------:R-:W-:Y:S02]  /*c790*/  IMAD.MOV.U32 R13, RZ, RZ, R8 ;  /* 0x000000ffff0d7224 */ /* 0x000fe400078e0008 */
[----:B------:R-:W-:Y:S01]  /*c7a0*/  IMAD.MOV.U32 R12, RZ, RZ, 0x1 ;  /* 0x00000001ff0c7424 */ /* 0x000fe200078e00ff */
[----:B------:R-:W-:-:S13]  /*c7b0*/  @!P2 LEA R2, P1, R20, R14, 0x1 ;  /* 0x0000000e1402a211 */ /* 0x000fda00078208ff */
[----:B------:R-:W-:Y:S05]  /*c7c0*/  WARPSYNC.COLLECTIVE R15, `(.L_x_133) ;  /* 0x000000000f087348 */ /* 0x000fea0003c00000 */
[----:B------:R0:W1:Y:S02]  /*c7d0*/  SHFL.IDX P6, R14, R13, R12, R11 ;  /* 0x0000000c0d0e7389 */ /* 0x00006400000c000b */
[----:B01----:R-:W-:Y:S01]  /*c7e0*/  ENDCOLLECTIVE ;  /* 0x000000000000791b */ /* 0x003fe20003800000 */
.L_x_133:
[----:B------:R-:W-:Y:S01]  /*c7f0*/  @!P2 IMAD.X R3, RZ, RZ, R0, P1 ;  /* 0x000000ffff03a224 */ /* 0x000fe200008e0600 */
[----:B------:R-:W-:-:S04]  /*c800*/  ISETP.GE.AND P1, PT, R9, R6, PT ;  /* 0x000000060900720c */ /* 0x000fc80003f26270 */
[----:B------:R-:W-:Y:S01]  /*c810*/  @!PT LDS RZ, [RZ] ;  /* 0x00000000fffff984 */ /* 0x000fe20000000800 */
[----:B------:R-:W-:Y:S01]  /*c820*/  @!PT LDS RZ, [RZ] ;  /* 0x00000000fffff984 */ /* 0x000fe20000000800 */
[----:B------:R-:W-:Y:S01]  /*c830*/  @!PT LDS RZ, [RZ] ;  /* 0x00000000fffff984 */ /* 0x000fe20000000800 */
[----:B------:R0:W-:Y:S01]  /*c840*/  @!P2 LDGSTS.E.BYPASS.LTC128B.128 [R26+0x10400], desc[UR46][R2.64], !P0 ;  /* 0x10400000021aafae */ /* 0x0001e2000c101d6e */
[----:B------:R-:W-:Y:S02]  /*c850*/  IMAD.MOV.U32 R13, RZ, RZ, R5 ;  /* 0x000000ffff0d7224 */ /* 0x000fe400078e0005 */
[----:B------:R-:W-:-:S07]  /*c860*/  IMAD.MOV.U32 R0, RZ, RZ, R14 ;  /* 0x000000ffff007224 */ /* 0x000fce00078e000e */
[----:B0-----:R-:W-:Y:S05]  /*c870*/  WARPSYNC.COLLECTIVE R15, `(.L_x_134) ;  /* 0x000000000f087348 */ /* 0x001fea0003c00000 */
[----:B------:R1:W2:Y:S02]  /*c880*/  SHFL.IDX P6, R14, R13, R12, R11 ;  /* 0x0000000c0d0e7389 */ /* 0x0002a400000c000b */
[----:B012---:R-:W-:Y:S01]  /*c890*/  ENDCOLLECTIVE ;  /* 0x000000000000791b */ /* 0x007fe20003800000 */
.L_x_134:
[----:B------:R-:W-:Y:S02]  /*c8a0*/  IMAD.MOV.U32 R13, RZ, RZ, R8 ;  /* 0x000000ffff0d7224 */ /* 0x000fe400078e0008 */
[----:B------:R-:W-:Y:S01]  /*c8b0*/  IMAD.MOV.U32 R12, RZ, RZ, 0x2 ;  /* 0x00000002ff0c7424 */ /* 0x000fe200078e00ff */
[----:B------:R-:W-:-:S05]  /*c8c0*/  @!P1 LEA R14, P2, R20, R14, 0x1 ;  /* 0x0000000e140e9211 */ /* 0x000fca00078408ff */
[----:B------:R-:W-:-:S08]  /*c8d0*/  @!P1 IMAD.MOV.U32 R2, RZ, RZ, R14 ;  /* 0x000000ffff029224 */ /* 0x000fd000078e000e */
[----:B------:R-:W-:Y:S05]  /*c8e0*/  WARPSYNC.COLLECTIVE R15, `(.L_x_135) ;  /* 0x000000000f087348 */ /* 0x000fea0003c00000 */
[----:B------:R0:W1:Y:S02]  /*c8f0*/  SHFL.IDX P6, R14, R13, R12, R11 ;  /* 0x0000000c0d0e7389 */ /* 0x00006400000c000b */
[----:B01----:R-:W-:Y:S01]  /*c900*/  ENDCOLLECTIVE ;  /* 0x000000000000791b */ /* 0x003fe20003800000 */
.L_x_135:
[----:B------:R-:W-:-:S04]  /*c910*/  @!P1 IMAD.X R9, RZ, RZ, R0, P2 ;  /* 0x000000ffff099224 */ /* 0x000fc800010e0600 */
[----:B------:R-:W-:-:S05]  /*c920*/  @!P1 IMAD.MOV.U32 R3, RZ, RZ, R9 ;  /* 0x000000ffff039224 */ /* 0x000fca00078e0009 */
[----:B------:R-:W-:Y:S01]  /*c930*/  @!PT LDS RZ, [RZ] ;  /* 0x00000000fffff984 */ /* 0x000fe20000000800 */
[----:B------:R-:W-:Y:S01]  /*c940*/  @!PT LDS RZ, [RZ] ;  /* 0x00000000fffff984 */ /* 0x000fe20000000800 */
[----:B------:R-:W-:Y:S01]  /*c950*/  @!PT LDS RZ, [RZ] ;  /* 0x00000000fffff984 */ /* 0x000fe20000000800 */
[----:B------:R0:W-:Y:S01]  /*c960*/  @!P1 LDGSTS.E.BYPASS.LTC128B.128 [R26+0x10c00], desc[UR46][R2.64], !P0 ;  /* 0x10c00000021a9fae */ /* 0x0001e2000c101d6e */
[----:B------:R-:W-:Y:S02]  /*c970*/  IMAD.MOV.U32 R13, RZ, RZ, R5 ;  /* 0x000000ffff0d7224 */ /* 0x000fe400078e0005 */
[----:B0-----:R-:W-:Y:S02]  /*c980*/  VIADD R3, R7, 0xa0 ;  /* 0x000000a007037836 */ /* 0x001fe40000000000 */
[----:B------:R-:W-:-:S07]  /*c990*/  IMAD.MOV.U32 R0, RZ, RZ, R14 ;  /* 0x000000ffff007224 */ /* 0x000fce00078e000e */
[----:B------:R-:W-:Y:S05]  /*c9a0*/  WARPSYNC.COLLECTIVE R15, `(.L_x_136) ;  /* 0x000000000f087348 */ /* 0x000fea0003c00000 */
[----:B------:R0:W1:Y:S02]  /*c9b0*/  SHFL.IDX P6, R14, R13, R12, R11 ;  /* 0x0000000c0d0e7389 */ /* 0x00006400000c000b */
[----:B01----:R-:W-:Y:S01]  /*c9c0*/  ENDCOLLECTIVE ;  /* 0x000000000000791b */ /* 0x003fe20003800000 */
.L_x_136:
[----:B------:R-:W-:Y:S01]  /*c9d0*/  ISETP.GE.AND P1, PT, R3, R6, PT ;  /* 0x000000060300720c */ /* 0x000fe20003f26270 */
[----:B------:R-:W-:Y:S02]  /*c9e0*/  IMAD.MOV.U32 R13, RZ, RZ, R8 ;  /* 0x000000ffff0d7224 */ /* 0x000fe400078e0008 */
[----:B------:R-:W-:-:S10]  /*c9f0*/  IMAD.MOV.U32 R12, RZ, RZ, 0x3 ;  /* 0x00000003ff0c7424 */ /* 0x000fd400078e00ff */
[----:B------:R-:W-:-:S13]  /*ca00*/  @!P1 LEA R2, P2, R20, R14, 0x1 ;  /* 0x0000000e14029211 */ /* 0x000fda00078408ff */
[----:B------:R-:W-:Y:S05]  /*ca10*/  WARPSYNC.COLLECTIVE R15, `(.L_x_137) ;  /* 0x000000000f087348 */ /* 0x000fea0003c00000 */
[----:B------:R0:W1:Y:S02]  /*ca20*/  SHFL.IDX P6, R14, R13, R12, R11 ;  /* 0x0000000c0d0e7389 */ /* 0x00006400000c000b */
[----:B01----:R-:W-:Y:S01]  /*ca30*/  ENDCOLLECTIVE ;  /* 0x000000000000791b */ /* 0x003fe20003800000 */
.L_x_137:
[----:B------:R-:W-:-:S05]  /*ca40*/  @!P1 IMAD.X R3, RZ, RZ, R0, P2 ;  /* 0x000000ffff039224 */ /* 0x000fca00010e0600 */
        /* <DEDUP_REMOVED lines=9> */
.L_x_138:
[----:B------:R-:W-:Y:S05]  /*cae0*/  BRA `(.L_x_139) ;  /* 0xffffffcc00f87947 */ /* 0x000fea000383ffff */
.L_x_43:
[----:B0-----:R0:W1:Y:S02]  /*caf0*/  SYNCS.PHASECHK.TRANS64.TRYWAIT P0, [R9+URZ+0x30820], R0 ;  /* 0x03082000090075a7 */ /* 0x001064000800017f */
[----:B-1----:R-:W-:Y:S05]  /*cb00*/  @!P0 NANOSLEEP.SYNCS 0x989680 ;  /* 0x009896800000895d */ /* 0x002fea0003900000 */
[----:B------:R-:W1:Y:S02]  /*cb10*/  @!P0 SYNCS.PHASECHK.TRANS64 P0, [R9+URZ+0x30820], R0 ;  /* 0x03082000090085a7 */ /* 0x000e64000800007f */
[----:B-1----:R-:W-:Y:S05]  /*cb20*/  @!P0 BRA `(.L_x_43) ;  /* 0xfffffffc00f08947 */ /* 0x002fea000383ffff */
[----:B------:R-:W-:Y:S05]  /*cb30*/  BRA `(.L_x_140) ;  /* 0xffffffd0003c7947 */ /* 0x000fea000383ffff */
.L_x_50:
[----:B-1----:R1:W2:Y:S02]  /*cb40*/  SYNCS.PHASECHK.TRANS64.TRYWAIT P0, [R3+URZ+0x30840], R2 ;  /* 0x03084002030075a7 */ /* 0x0022a4000800017f */
[----:B--2---:R-:W-:Y:S05]  /*cb50*/  @!P0 NANOSLEEP.SYNCS 0x989680 ;  /* 0x009896800000895d */ /* 0x004fea0003900000 */
[----:B------:R-:W2:Y:S02]  /*cb60*/  @!P0 SYNCS.PHASECHK.TRANS64 P0, [R3+URZ+0x30840], R2 ;  /* 0x03084002030085a7 */ /* 0x000ea4000800007f */
[----:B--2---:R-:W-:Y:S05]  /*cb70*/  @!P0 BRA `(.L_x_50) ;  /* 0xfffffffc00f08947 */ /* 0x004fea000383ffff */
[----:B------:R-:W-:Y:S05]  /*cb80*/  BRA `(.L_x_141) ;  /* 0xffffffd000e07947 */ /* 0x000fea000383ffff */
.L_x_55:
[----:B0-----:R0:W1:Y:S02]  /*cb90*/  SYNCS.PHASECHK.TRANS64.TRYWAIT P0, [R3+URZ+0x60], R12 ;  /* 0x0000600c030075a7 */ /* 0x001064000800017f */
[----:B-1----:R-:W-:Y:S05]  /*cba0*/  @!P0 NANOSLEEP.SYNCS 0x989680 ;  /* 0x009896800000895d */ /* 0x002fea0003900000 */
[----:B------:R-:W1:Y:S02]  /*cbb0*/  @!P0 SYNCS.PHASECHK.TRANS64 P0, [R3+URZ+0x60], R12 ;  /* 0x0000600c030085a7 */ /* 0x000e64000800007f */
[----:B-1----:R-:W-:Y:S05]  /*cbc0*/  @!P0 BRA `(.L_x_55) ;  /* 0xfffffffc00f08947 */ /* 0x002fea000383ffff */
[----:B------:R-:W-:Y:S05]  /*cbd0*/  BRA `(.L_x_142) ;  /* 0xffffffd4006c7947 */ /* 0x000fea000383ffff */
.L_x_64:
[----:B0-----:R0:W1:Y:S02]  /*cbe0*/  SYNCS.PHASECHK.TRANS64.TRYWAIT P0, [R3+URZ+0x30840], R2 ;  /* 0x03084002030075a7 */ /* 0x001064000800017f */
[----:B-1----:R-:W-:Y:S05]  /*cbf0*/  @!P0 NANOSLEEP.SYNCS 0x989680 ;  /* 0x009896800000895d */ /* 0x002fea0003900000 */
[----:B------:R-:W1:Y:S02]  /*cc00*/  @!P0 SYNCS.PHASECHK.TRANS64 P0, [R3+URZ+0x30840], R2 ;  /* 0x03084002030085a7 */ /* 0x000e64000800007f */
[----:B-1----:R-:W-:Y:S05]  /*cc10*/  @!P0 BRA `(.L_x_64) ;  /* 0xfffffffc00f08947 */ /* 0x002fea000383ffff */
[----:B------:R-:W-:Y:S05]  /*cc20*/  BRA `(.L_x_143) ;  /* 0xffffffd800a87947 */ /* 0x000fea000383ffff */
.L_x_69:
[----:B0-----:R0:W1:Y:S02]  /*cc30*/  SYNCS.PHASECHK.TRANS64.TRYWAIT P0, [R5+URZ+0x60], R2 ;  /* 0x00006002050075a7 */ /* 0x001064000800017f */
[----:B-1----:R-:W-:Y:S05]  /*cc40*/  @!P0 NANOSLEEP.SYNCS 0x989680 ;  /* 0x009896800000895d */ /* 0x002fea0003900000 */
[----:B------:R-:W1:Y:S02]  /*cc50*/  @!P0 SYNCS.PHASECHK.TRANS64 P0, [R5+URZ+0x60], R2 ;  /* 0x00006002050085a7 */ /* 0x000e64000800007f */
[----:B-1----:R-:W-:Y:S05]  /*cc60*/  @!P0 BRA `(.L_x_69) ;  /* 0xfffffffc00f08947 */ /* 0x002fea000383ffff */
[----:B------:R-:W-:Y:S05]  /*cc70*/  BRA `(.L_x_144) ;  /* 0xffffffdc00287947 */ /* 0x000fea000383ffff */
.L_x_77:
[----:B0-----:R0:W1:Y:S02]  /*cc80*/  SYNCS.PHASECHK.TRANS64.TRYWAIT P0, [R2+URZ+0x30840], R3 ;  /* 0x03084003020075a7 */ /* 0x001064000800017f */
[----:B-1----:R-:W-:Y:S05]  /*cc90*/  @!P0 NANOSLEEP.SYNCS 0x989680 ;  /* 0x009896800000895d */ /* 0x002fea0003900000 */
[----:B------:R-:W1:Y:S02]  /*cca0*/  @!P0 SYNCS.PHASECHK.TRANS64 P0, [R2+URZ+0x30840], R3 ;  /* 0x03084003020085a7 */ /* 0x000e64000800007f */
[----:B-1----:R-:W-:Y:S05]  /*ccb0*/  @!P0 BRA `(.L_x_77) ;  /* 0xfffffffc00f08947 */ /* 0x002fea000383ffff */
[----:B------:R-:W-:Y:S05]  /*ccc0*/  BRA `(.L_x_145) ;  /* 0xffffffe000387947 */ /* 0x000fea000383ffff */
.L_x_82:
[----:B0-----:R0:W1:Y:S02]  /*ccd0*/  SYNCS.PHASECHK.TRANS64.TRYWAIT P0, [R5+URZ+0x60], R2 ;  /* 0x00006002050075a7 */ /* 0x001064000800017f */
[----:B-1----:R-:W-:Y:S05]  /*cce0*/  @!P0 NANOSLEEP.SYNCS 0x989680 ;  /* 0x009896800000895d */ /* 0x002fea0003900000 */
[----:B------:R-:W1:Y:S02]  /*ccf0*/  @!P0 SYNCS.PHASECHK.TRANS64 P0, [R5+URZ+0x60], R2 ;  /* 0x00006002050085a7 */ /* 0x000e64000800007f */
[----:B-1----:R-:W-:Y:S05]  /*cd00*/  @!P0 BRA `(.L_x_82) ;  /* 0xfffffffc00f08947 */ /* 0x002fea000383ffff */
[----:B------:R-:W-:Y:S05]  /*cd10*/  BRA `(.L_x_146) ;  /* 0xffffffe000bc7947 */ /* 0x000fea000383ffff */
.L_x_90:
[----:B0-----:R0:W1:Y:S02]  /*cd20*/  SYNCS.PHASECHK.TRANS64.TRYWAIT P0, [R3+URZ+0x30860], R0 ;  /* 0x03086000030075a7 */ /* 0x001064000800017f */
[----:B-1----:R-:W-:Y:S05]  /*cd30*/  @!P0 NANOSLEEP.SYNCS 0x989680 ;  /* 0x009896800000895d */ /* 0x002fea0003900000 */
[----:B------:R-:W1:Y:S02]  /*cd40*/  @!P0 SYNCS.PHASECHK.TRANS64 P0, [R3+URZ+0x30860], R0 ;  /* 0x03086000030085a7 */ /* 0x000e64000800007f */
[----:B-1----:R-:W-:Y:S05]  /*cd50*/  @!P0 BRA `(.L_x_90) ;  /* 0xfffffffc00f08947 */ /* 0x002fea000383ffff */
[----:B------:R-:W-:Y:S05]  /*cd60*/  BRA `(.L_x_147) ;  /* 0xffffffe400747947 */ /* 0x000fea000383ffff */
.L_x_96:
[----:B0-----:R0:W1:Y:S02]  /*cd70*/  SYNCS.PHASECHK.TRANS64.TRYWAIT P0, [R7+URZ+0x30820], R0 ;  /* 0x03082000070075a7 */ /* 0x001064000800017f */
[----:B-1----:R-:W-:Y:S05]  /*cd80*/  @!P0 NANOSLEEP.SYNCS 0x989680 ;  /* 0x009896800000895d */ /* 0x002fea0003900000 */
[----:B------:R-:W1:Y:S02]  /*cd90*/  @!P0 SYNCS.PHASECHK.TRANS64 P0, [R7+URZ+0x30820], R0 ;  /* 0x03082000070085a7 */ /* 0x000e64000800007f */
[----:B-1----:R-:W-:Y:S05]  /*cda0*/  @!P0 BRA `(.L_x_96) ;  /* 0xfffffffc00f08947 */ /* 0x002fea000383ffff */
[----:B------:R-:W-:Y:S05]  /*cdb0*/  BRA `(.L_x_148) ;  /* 0xffffffe800387947 */ /* 0x000fea000383ffff */
.L_x_97:
[----:B------:R-:W1:Y:S01]  /*cdc0*/  S2R R2, SR_TID.X ;  /* 0x0000000000027919 */ /* 0x000e620000002100 */
[----:B------:R-:W-:Y:S01]  /*cdd0*/  BSSY B0, `(.L_x_149) ;  /* 0x000000a000007945 */ /* 0x000fe20003800000 */
[----:B------:R-:W-:Y:S02]  /*cde0*/  IMAD.MOV.U32 R12, RZ, RZ, RZ ;  /* 0x000000ffff0c7224 */ /* 0x000fe400078e00ff */
[----:B------:R-:W-:Y:S02]  /*cdf0*/  IMAD.MOV.U32 R11, RZ, RZ, 0x1f ;  /* 0x0000001fff0b7424 */ /* 0x000fe400078e00ff */
[----:B------:R-:W-:Y:S01]  /*ce00*/  IMAD.MOV.U32 R15, RZ, RZ, -0x1 ;  /* 0xffffffffff0f7424 */ /* 0x000fe200078e00ff */
[----:B-1----:R-:W-:-:S04]  /*ce10*/  SHF.R.U32.HI R2, RZ, 0x5, R2 ;  /* 0x00000005ff027819 */ /* 0x002fc80000011602 */
[----:B------:R-:W-:-:S05]  /*ce20*/  LOP3.LUT R2, R2, 0x3, RZ, 0xc0, !PT ;  /* 0x0000000302027812 */ /* 0x000fca00078ec0ff */
[----:B------:R-:W-:-:S07]  /*ce30*/  IMAD.MOV.U32 R13, RZ, RZ, R2 ;  /* 0x000000ffff0d7224 */ /* 0x000fce00078e0002 */
[----:B0-----:R-:W-:Y:S05]  /*ce40*/  WARPSYNC.COLLECTIVE R15, `(.L_x_150) ;  /* 0x000000000f087348 */ /* 0x001fea0003c00000 */
[----:B------:R1:W2:Y:S02]  /*ce50*/  SHFL.IDX P6, R14, R13, R12, R11 ;  /* 0x0000000c0d0e7389 */ /* 0x0002a400000c000b */
[----:B012---:R-:W-:Y:S01]  /*ce60*/  ENDCOLLECTIVE ;  /* 0x000000000000791b */ /* 0x007fe20003800000 */
.L_x_150:
[----:B------:R-:W-:Y:S05]  /*ce70*/  BSYNC B0 ;  /* 0x0000000000007941 */ /* 0x000fea0003800000 */
.L_x_149:
[----:B------:R-:W-:Y:S05]  /*ce80*/  BRA `(.L_x_151) ;  /* 0xffffffe800207947 */ /* 0x000fea000383ffff */
.L_x_100:
[----:B------:R-:W-:Y:S01]  /*ce90*/  BSSY B1, `(.L_x_152) ;  /* 0x0000006000017945 */ /* 0x000fe20003800000 */
[----:B------:R-:W-:-:S07]  /*cea0*/  IMAD.MOV.U32 R15, RZ, RZ, -0x1 ;  /* 0xffffffffff0f7424 */ /* 0x000fce00078e00ff */
[----:B0-----:R-:W-:Y:S05]  /*ceb0*/  WARPSYNC.COLLECTIVE R15, `(.L_x_153) ;  /* 0x000000000f0c7348 */ /* 0x001fea0003c00000 */
[----:B------:R-:W-:Y:S02]  /*cec0*/  ELECT P6, UR62, PT ;  /* 0x00000000003e782f */ /* 0x000fe400038c0000 */
[----:B------:R-:W-:Y:S01]  /*ced0*/  MOV R14, UR62 ;  /* 0x0000003e000e7c02 */ /* 0x000fe20008000f00 */
[----:B0-----:R-:W-:Y:S10]  /*cee0*/  ENDCOLLECTIVE ;  /* 0x000000000000791b */ /* 0x001ff40003800000 */
.L_x_153:
[----:B------:R-:W-:Y:S05]  /*cef0*/  BSYNC B1 ;  /* 0x0000000000017941 */ /* 0x000fea0003800000 */
.L_x_152:
[----:B------:R-:W-:Y:S05]  /*cf00*/  BRA `(.L_x_154) ;  /* 0xffffffe800187947 */ /* 0x000fea000383ffff */
.L_x_102:
[----:B0-----:R0:W1:Y:S02]  /*cf10*/  SYNCS.PHASECHK.TRANS64.TRYWAIT P0, [R5+URZ], R4 ;  /* 0x00000004050075a7 */ /* 0x001064000800017f */
[----:B-1----:R-:W-:Y:S05]  /*cf20*/  @!P0 NANOSLEEP.SYNCS 0x989680 ;  /* 0x009896800000895d */ /* 0x002fea0003900000 */
[----:B------:R-:W1:Y:S02]  /*cf30*/  @!P0 SYNCS.PHASECHK.TRANS64 P0, [R5+URZ], R4 ;  /* 0x00000004050085a7 */ /* 0x000e64000800007f */
[----:B-1----:R-:W-:Y:S05]  /*cf40*/  @!P0 BRA `(.L_x_102) ;  /* 0xfffffffc00f08947 */ /* 0x002fea000383ffff */
[----:B------:R-:W-:Y:S05]  /*cf50*/  BRA `(.L_x_155) ;  /* 0xffffffe8004c7947 */ /* 0x000fea000383ffff */
.L_x_103:
[----:B-1----:R1:W2:Y:S02]  /*cf60*/  SYNCS.PHASECHK.TRANS64.TRYWAIT P0, [R3+URZ], R0 ;  /* 0x00000000030075a7 */ /* 0x0022a4000800017f */
[----:B--2---:R-:W-:Y:S05]  /*cf70*/  @!P0 NANOSLEEP.SYNCS 0x989680 ;  /* 0x009896800000895d */ /* 0x004fea0003900000 */
[----:B------:R-:W2:Y:S02]  /*cf80*/  @!P0 SYNCS.PHASECHK.TRANS64 P0, [R3+URZ], R0 ;  /* 0x00000000030085a7 */ /* 0x000ea4000800007f */
[----:B--2---:R-:W-:Y:S05]  /*cf90*/  @!P0 BRA `(.L_x_103) ;  /* 0xfffffffc00f08947 */ /* 0x004fea000383ffff */
[----:B------:R-:W-:Y:S05]  /*cfa0*/  BRA `(.L_x_156) ;  /* 0xffffffe800407947 */ /* 0x000fea000383ffff */
.L_x_105:
[----:B0-----:R0:W1:Y:S02]  /*cfb0*/  SYNCS.PHASECHK.TRANS64.TRYWAIT P0, [R5+URZ], R4 ;  /* 0x00000004050075a7 */ /* 0x001064000800017f */
[----:B-1----:R-:W-:Y:S05]  /*cfc0*/  @!P0 NANOSLEEP.SYNCS 0x989680 ;  /* 0x009896800000895d */ /* 0x002fea0003900000 */
[----:B------:R-:W1:Y:S02]  /*cfd0*/  @!P0 SYNCS.PHASECHK.TRANS64 P0, [R5+URZ], R4 ;  /* 0x00000004050085a7 */ /* 0x000e64000800007f */
[----:B-1----:R-:W-:Y:S05]  /*cfe0*/  @!P0 BRA `(.L_x_105) ;  /* 0xfffffffc00f08947 */ /* 0x002fea000383ffff */
[----:B------:R-:W-:Y:S05]  /*cff0*/  BRA `(.L_x_157) ;  /* 0xffffffe800447947 */ /* 0x000fea000383ffff */
.L_x_158:
[----:B------:R-:W-:-:S00]  /*d000*/  BRA `(.L_x_158) ;  /* 0xfffffffc00fc7947 */ /* 0x000fc0000383ffff */
[----:B------:R-:W-:-:S00]  /*d010*/  NOP ;  /* 0x0000000000007918 */ /* 0x000fc00000000000 */
        /* <DEDUP_REMOVED lines=14> */
.L_x_2641:


//--------------------- .text._ZN7cutlass13device_kernelIN5flash11enable_sm90INS1_16FlashAttnFwdSm90INS1_25CollectiveMainloopFwdSm90ILi2EN4cute5tupleIJNS5_1CILi1EEES8_S8_EEENS6_IJNS7_ILi192EEESA_NS7_ILi64EEEEEELi64ENS_10bfloat16_tEfNS_4arch4Sm90ELb0ELb0ELb0ELb1ELb0ELb0ELb0ELb0ELb1ELb1ELb0ELb0EEENS1_21CollectiveEpilogueFwdINS6_IJSA_SB_SA_EEES9_SD_SF_Li384ELb1ELb1ELb0ELb0EEENS1_36VarlenDynamicPersistentTileSchedulerILi192ELi192ELi384ELi128ELb0ELb1ELb1ELb0ELb1ELb1EEEEEEEEEvNT_6ParamsE --------------------------
	.section	.text._ZN7cutlass13device_kernelIN5flash11enable_sm90INS1_16FlashAttnFwdSm90INS1_25CollectiveMainloopFwdSm90ILi2EN4cute5tupleIJNS5_1CILi1EEES8_S8_EEENS6_IJNS7_ILi192EEESA_NS7_ILi64EEEEEELi64ENS_10bfloat16_tEfNS_4arch4Sm90ELb0ELb0ELb0ELb1ELb0ELb0ELb0ELb0ELb1ELb1ELb0ELb0EEENS1_21CollectiveEpilogueFwdINS6_IJSA_SB_SA_EEES9_SD_SF_Li384ELb1ELb1ELb0ELb0EEENS1_36VarlenDynamicPersistentTileSchedulerILi192ELi192ELi384ELi128ELb0ELb1ELb1ELb0ELb1ELb1EEEEEEEEEvNT_6ParamsE,"ax",@progbits
	.align	128
.text._ZN7cutlass13device_kernelIN5flash11enable_sm90INS1_16FlashAttnFwdSm90INS1_25CollectiveMainloopFwdSm90ILi2EN4cute5tupleIJNS5_1CILi1EEES8_S8_EEENS6_IJNS7_ILi192EEESA_NS7_ILi64EEEEEELi64ENS_10bfloat16_tEfNS_4arch4Sm90ELb0ELb0ELb0ELb1ELb0ELb0ELb0ELb0ELb1ELb1ELb0ELb0EEENS1_21CollectiveEpilogueFwdINS6_IJSA_SB_SA_EEES9_SD_SF_Li384ELb1ELb1ELb0ELb0EEENS1_36VarlenDynamicPersistentTileSchedulerILi192ELi192ELi384ELi128ELb0ELb1ELb1ELb0ELb1ELb1EEEEEEEEEvNT_6ParamsE:
        .type           _ZN7cutlass13device_kernelIN5flash11enable_sm90INS1_16FlashAttnFwdSm90INS1_25CollectiveMainloopFwdSm90ILi2EN4cute5tupleIJNS5_1CILi1EEES8_S8_EEENS6_IJNS7_ILi192EEESA_NS7_ILi64EEEEEELi64ENS_10bfloat16_tEfNS_4arch4Sm90ELb0ELb0ELb0ELb1ELb0ELb0ELb0ELb0ELb1ELb1ELb0ELb0EEENS1_21CollectiveEpilogueFwdINS6_IJSA_SB_SA_EEES9_SD_SF_Li384ELb1ELb1ELb0ELb0EEENS1_36VarlenDynamicPersistentTileSchedulerILi192ELi192ELi384ELi128ELb0ELb1ELb1ELb0ELb1ELb1EEEEEEEEEvNT_6ParamsE,@function
        .size           _ZN7cutlass13device_kernelIN5flash11enable_sm90INS1_16FlashAttnFwdSm90INS1_25CollectiveMainloopFwdSm90ILi2EN4cute5tupleIJNS5_1CILi1EEES8_S8_EEENS6_IJNS7_ILi192EEESA_NS7_ILi64EEEEEELi64ENS_10bfloat16_tEfNS_4arch4Sm90ELb0ELb0ELb0ELb1ELb0ELb0ELb0ELb0ELb1ELb1ELb0ELb0EEENS1_21CollectiveEpilogueFwdINS6_IJSA_SB_SA_EEES9_SD_SF_Li384ELb1ELb1ELb0ELb0EEENS1_36VarlenDynamicPersistentTileSchedulerILi192ELi192ELi384ELi128ELb0ELb1ELb1ELb0ELb1ELb1EEEEEEEEEvNT_6ParamsE,(.L_x_2642 - _ZN7cutlass13device_kernelIN5flash11enable_sm90INS1_16FlashAttnFwdSm90INS1_25CollectiveMainloopFwdSm90ILi2EN4cute5tupleIJNS5_1CILi1EEES8_S8_EEENS6_IJNS7_ILi192EEESA_NS7_ILi64EEEEEELi64ENS_10bfloat16_tEfNS_4arch4Sm90ELb0ELb0ELb0ELb1ELb0ELb0ELb0ELb0ELb1ELb1ELb0ELb0EEENS1_21CollectiveEpilogueFwdINS6_IJSA_SB_SA_EEES9_SD_SF_Li384ELb1ELb1ELb0ELb0EEENS1_36VarlenDynamicPersistentTileSchedulerILi192ELi192ELi384ELi128ELb0ELb1ELb1ELb0ELb1ELb1EEEEEEEEEvNT_6ParamsE)
        .other          _ZN7cutlass13device_kernelIN5flash11enable_sm90INS1_16FlashAttnFwdSm90INS1_25CollectiveMainloopFwdSm90ILi2EN4cute5tupleIJNS5_1CILi1EEES8_S8_EEENS6_IJNS7_ILi192EEESA_NS7_ILi64EEEEEELi64ENS_10bfloat16_tEfNS_4arch4Sm90ELb0ELb0ELb0ELb1ELb0ELb0ELb0ELb0ELb1ELb1ELb0ELb0EEENS1_21CollectiveEpilogueFwdINS6_IJSA_SB_SA_EEES9_SD_SF_Li384ELb1ELb1ELb0ELb0EEENS1_36VarlenDynamicPersistentTileSchedulerILi192ELi192ELi384ELi128ELb0ELb1ELb1ELb0ELb1ELb1EEEEEEEEEvNT_6ParamsE,@"STO_CUDA_ENTRY STV_DEFAULT"
_ZN7cutlass13device_kernelIN5flash11enable_sm90INS1_16FlashAttnFwdSm90INS1_25CollectiveMainloopFwdSm90ILi2EN4cute5tupleIJNS5_1CILi1EEES8_S8_EEENS6_IJNS7_ILi192EEESA_NS7_ILi64EEEEEELi64ENS_10bfloat16_tEfNS_4arch4Sm90ELb0ELb0ELb0ELb1ELb0ELb0ELb0ELb0ELb1ELb1ELb0ELb0EEENS1_21CollectiveEpilogueFwdINS6_IJSA_SB_SA_EEES9_SD_SF_Li384ELb1ELb1ELb0ELb0EEENS1_36VarlenDynamicPersistentTileSchedulerILi192ELi192ELi384ELi128ELb0ELb1ELb1ELb0ELb1ELb1EEEEEEEEEvNT_6ParamsE:
        /* <DEDUP_REMOVED lines=18> */
.L_x_160:
[----:B------:R-:W-:Y:S05]  /*0120*/  BSYNC B0 ;  /* 0x0000000000007941 */ /* 0x000fea0003800000 */
.L_x_159:
        /* <DEDUP_REMOVED lines=41> */
.L_x_161:
        /* <DEDUP_REMOVED lines=22> */
.L_x_162:
        /* <DEDUP_REMOVED lines=18> */
.L_x_163:
        /* <DEDUP_REMOVED lines=22> */
.L_x_164:
        /* <DEDUP_REMOVED lines=22> */
.L_x_165:
[----:B------:R-:W-:Y:S01]  /*0900*/  PLOP3.LUT P0, PT, PT, PT, UP0, 0x80, 0x0 ;  /* 0x000000000000781c */ /* 0x000fe20003f0f008 */
[----:B------:R-:W-:Y:S01]  /*0910*/  UMOV UR36, 0x1 ;  /* 0x0000000100247882 */ /* 0x000fe20000000000 */
[----:B------:R-:W-:Y:S01]  /*0920*/  NOP ;  /* 0x0000000000007918 */ /* 0x000fe20000000000 */
[----:B------:R-:W-:Y:S01]  /*0930*/  USEL UR36, UR36, 0x2, !UP0 ;  /* 0x0000000224247887 */ /* 0x000fe2000c000000 */
[----:B------:R-:W-:Y:S01]  /*0940*/  ULDC.64 UR48, c[0x0][0x208] ;  /* 0x0000820000307ab9 */ /* 0x000fe20000000a00 */
[----:B012-4-:R-:W-:Y:S08]  /*0950*/  BAR.SYNC.DEFER_BLOCKING 0x0 ;  /* 0x0000000000007b1d */ /* 0x017ff00000010000 */
[----:B------:R-:W-:Y:S05]  /*0960*/  @!P0 BRA `(.L_x_166) ;  /* 0x00000088003c8947 */ /* 0x000fea0003800000 */
.L_x_167:
[----:B------:R-:W-:-:S08]  /*0970*/  NOP ;  /* 0x0000000000007918 */ /* 0x000fd00000000000 */
[----:B------:R-:W0:Y:S02]  /*0980*/  USETMAXREG.TRY_ALLOC.CTAPOOL UP0, 0xa0 ;  /* 0x000000a0000079c8 */ /* 0x000e240008000600 */
[----:B0-----:R-:W-:-:S13]  /*0990*/  PLOP3.LUT P0, PT, PT, PT, UP0, 0x80, 0x0 ;  /* 0x000000000000781c */ /* 0x001fda0003f0f008 */
[----:B------:R-:W-:Y:S05]  /*09a0*/  @!P0 BRA `(.L_x_167) ;  /* 0xfffffffc00f08947 */ /* 0x000fea000383ffff */
[----:B------:R-:W0:Y:S01]  /*09b0*/  S2R R2, SR_TID.X ;  /* 0x0000000000027919 */ /* 0x000e220000002100 */
[----:B------:R-:W1:Y:S01]  /*09c0*/  S2UR UR4, SR_CgaCtaId ;  /* 0x00000000000479c3 */ /* 0x000e620000008800 */
[----:B------:R-:W-:-:S07]  /*09d0*/  UMOV UR39, 0x400 ;  /* 0x0000040000277882 */ /* 0x000fce0000000000 */
[----:B------:R-:W-:Y:S06]  /*09e0*/  BAR.ARV 0x8, 0x200 ;  /* 0x0208000000007b1d */ /* 0x000fec0000002000 */
[----:B-1----:R-:W-:-:S03]  /*09f0*/  ULEA UR39, UR4, UR39, 0x18 ;  /* 0x0000002704277291 */ /* 0x002fc6000f8ec03f */
[----:B------:R-:W-:Y:S01]  /*0a00*/  ULDC UR4, c[0x0][0xc3c] ;  /* 0x00030f0000047ab9 */ /* 0x000fe20000000800 */
[----:B0-----:R-:W-:-:S04]  /*0a10*/  LOP3.LUT R0, R2, 0xffffff80, RZ, 0xc0, !PT ;  /* 0xffffff8002007812 */ /* 0x001fc800078ec0ff */
[----:B------:R-:W-:-:S13]  /*0a20*/  ISETP.NE.AND P0, PT, R0, 0x80, PT ;  /* 0x000000800000780c */ /* 0x000fda0003f05270 */
[----:B------:R-:W-:Y:S08]  /*0a30*/  @!P0 BAR.ARV 0x9, 0x100 ;  /* 0x0244000000008b1d */ /* 0x000ff00000002000 */
[----:B------:R-:W-:Y:S06]  /*0a40*/  BAR.SYNC.DEFER_BLOCKING 0x5, 0x200 ;  /* 0x0148000000007b1d */ /* 0x000fec0000010000 */
[----:B------:R-:W0:Y:S02]  /*0a50*/  LDS.128 R28, [UR39+0x308d0] ;  /* 0x0308d027ff1c7984 */ /* 0x000e240008000c00 */
[----:B------:R-:W-:Y:S06]  /*0a60*/  BAR.ARV 0x4, 0x200 ;  /* 0x0108000000007b1d */ /* 0x000fec0000002000 */
[----:B0-----:R-:W-:-:S13]  /*0a70*/  ISETP.GE.AND P0, PT, R31, UR4, PT ;  /* 0x000000041f007c0c */ /* 0x001fda000bf06270 */
[----:B------:R-:W-:Y:S05]  /*0a80*/  @P0 EXIT ;  /* 0x000000000000094d */ /* 0x000fea0003800000 */
[----:B------:R-:W-:Y:S01]  /*0a90*/  VIADD R15, R2, 0xffffff80 ;  /* 0xffffff80020f7836 */ /* 0x000fe20000000000 */
[----:B------:R-:W-:Y:S01]  /*0aa0*/  R2UR UR6, R29 ;  /* 0x000000001d0672ca */ /* 0x000fe200000e0000 */
[----:B------:R-:W-:Y:S01]  /*0ab0*/  IMAD.MOV.U32 R16, RZ, RZ, 0x40 ;  /* 0x00000040ff107424 */ /* 0x000fe200078e00ff */
[----:B------:R-:W-:Y:S01]  /*0ac0*/  R2UR UR5, R30 ;  /* 0x000000001e0572ca */ /* 0x000fe200000e0000 */
[----:B------:R-:W-:Y:S01]  /*0ad0*/  IMAD.MOV.U32 R14, RZ, RZ, -0x2 ;  /* 0xfffffffeff0e7424 */ /* 0x000fe200078e00ff */
[----:B------:R-:W-:Y:S01]  /*0ae0*/  SHF.R.S32.HI R0, RZ, 0x1f, R15 ;  /* 0x0000001fff007819 */ /* 0x000fe2000001140f */
[----:B------:R-:W-:Y:S01]  /*0af0*/  ULOP3.LUT UR46, UR36, 0x1, URZ, 0xfc, !UPT ;  /* 0x00000001242e7892 */ /* 0x000fe2000f8efc3f */
[----:B------:R-:W-:Y:S02]  /*0b00*/  UMOV UR45, URZ ;  /* 0x0000003f002d7c82 */ /* 0x000fe40008000000 */
[CC--:B------:R-:W-:Y:S01]  /*0b10*/  LEA.HI R155, R0.reuse, R15.reuse, RZ, 0x7 ;  /* 0x0000000f009b7211 */ /* 0x0c0fe200078f38ff */
[----:B------:R-:W-:Y:S01]  /*0b20*/  UMOV UR37, URZ ;  /* 0x0000003f00257c82 */ /* 0x000fe20008000000 */
[----:B------:R-:W-:Y:S01]  /*0b30*/  LEA.HI R2, R0, R15, RZ, 0x4 ;  /* 0x0000000f00027211 */ /* 0x000fe200078f20ff */
[----:B------:R-:W-:Y:S01]  /*0b40*/  UMOV UR38, URZ ;  /* 0x0000003f00267c82 */ /* 0x000fe20008000000 */
[----:B------:R-:W-:-:S02]  /*0b50*/  LOP3.LUT R154, R155, 0xffffff80, RZ, 0xc0, !PT ;  /* 0xffffff809b9a7812 */ /* 0x000fc400078ec0ff */
[----:B------:R-:W-:Y:S02]  /*0b60*/  SHF.R.S32.HI R3, RZ, 0x4, R2 ;  /* 0x00000004ff037819 */ /* 0x000fe40000011402 */
[----:B------:R-:W-:Y:S01]  /*0b70*/  LEA.HI R5, R0, R15, RZ, 0x2 ;  /* 0x0000000f00057211 */ /* 0x000fe200078f10ff */
[----:B------:R-:W-:Y:S01]  /*0b80*/  IMAD.IADD R154, R15, 0x1, -R154 ;  /* 0x000000010f9a7824 */ /* 0x000fe200078e0a9a */
[C---:B------:R-:W-:Y:S02]  /*0b90*/  LEA.HI R4, R2.reuse, R3, RZ, 0x1 ;  /* 0x0000000302047211 */ /* 0x040fe400078f08ff */
[----:B------:R-:W-:Y:S02]  /*0ba0*/  LOP3.LUT R5, R5, 0xfffffffc, RZ, 0xc0, !PT ;  /* 0xfffffffc05057812 */ /* 0x000fe400078ec0ff */
[----:B------:R-:W-:Y:S02]  /*0bb0*/  LOP3.LUT R2, R2, 0xfffffff0, RZ, 0xc0, !PT ;  /* 0xfffffff002027812 */ /* 0x000fe400078ec0ff */
[----:B------:R-:W-:Y:S01]  /*0bc0*/  LOP3.LUT R4, R4, 0x1ffffffe, RZ, 0xc0, !PT ;  /* 0x1ffffffe04047812 */ /* 0x000fe200078ec0ff */
[C---:B------:R-:W-:Y:S01]  /*0bd0*/  IMAD.IADD R11, R15.reuse, 0x1, -R5 ;  /* 0x000000010f0b7824 */ /* 0x040fe200078e0a05 */
[----:B------:R-:W-:Y:S01]  /*0be0*/  SHF.R.S32.HI R9, RZ, 0x1f, R154 ;  /* 0x0000001fff097819 */ /* 0x000fe2000001149a */
[----:B------:R-:W-:Y:S01]  /*0bf0*/  IMAD.IADD R2, R15, 0x1, -R2 ;  /* 0x000000010f027824 */ /* 0x000fe200078e0a02 */
[----:B------:R-:W-:Y:S01]  /*0c00*/  LEA.HI R5, R0, R15, RZ, 0x5 ;  /* 0x0000000f00057211 */ /* 0x000fe200078f28ff */
[----:B------:R-:W-:Y:S01]  /*0c10*/  IMAD.IADD R4, R3, 0x1, -R4 ;  /* 0x0000000103047824 */ /* 0x000fe200078e0a04 */
[----:B------:R-:W-:-:S02]  /*0c20*/  LEA.HI R10, R9, R154, RZ, 0x2 ;  /* 0x0000009a090a7211 */ /* 0x000fc400078f10ff */
[----:B------:R-:W-:Y:S01]  /*0c30*/  LEA.HI R12, R11, R11, RZ, 0x1 ;  /* 0x0000000b0b0c7211 */ /* 0x000fe200078f08ff */
[----:B------:R-:W-:Y:S01]  /*0c40*/  IMAD.SHL.U32 R6, R5, 0x20, RZ ;  /* 0x0000002005067824 */ /* 0x000fe200078e00ff */
[----:B------:R-:W-:Y:S01]  /*0c50*/  SHF.R.S32.HI R3, RZ, 0x1f, R2 ;  /* 0x0000001fff037819 */ /* 0x000fe20000011402 */
[----:B------:R-:W-:Y:S01]  /*0c60*/  IMAD.SHL.U32 R4, R4, 0x8, RZ ;  /* 0x0000000804047824 */ /* 0x000fe200078e00ff */
[--C-:B------:R-:W-:Y:S02]  /*0c70*/  SHF.R.S32.HI R7, RZ, 0x2, R10.reuse ;  /* 0x00000002ff077819 */ /* 0x100fe4000001140a */
[----:B------:R-:W-:Y:S02]  /*0c80*/  SHF.R.S32.HI R8, RZ, 0x1f, R10 ;  /* 0x0000001fff087819 */ /* 0x000fe4000001140a */
[----:B------:R-:W-:Y:S02]  /*0c90*/  LOP3.LUT R12, R12, 0x1ffffffe, RZ, 0xc0, !PT ;  /* 0x1ffffffe0c0c7812 */ /* 0x000fe400078ec0ff */
[----:B------:R-:W-:-:S02]  /*0ca0*/  LEA.HI R3, R3, R2, RZ, 0x3 ;  /* 0x0000000203037211 */ /* 0x000fc400078f18ff */
[----:B------:R-:W-:Y:S01]  /*0cb0*/  LEA.HI R8, R8, R7, RZ, 0x3 ;  /* 0x0000000708087211 */ /* 0x000fe200078f18ff */
[----:B------:R-:W-:Y:S01]  /*0cc0*/  IMAD.IADD R11, R11, 0x1, -R12 ;  /* 0x000000010b0b7824 */ /* 0x000fe200078e0a0c */
[----:B------:R-:W-:Y:S02]  /*0cd0*/  SHF.R.S32.HI R155, RZ, 0x7, R155 ;  /* 0x00000007ff9b7819 */ /* 0x000fe4000001149b */
[C---:B------:R-:W-:Y:S01]  /*0ce0*/  LOP3.LUT R5, R3.reuse, 0xfffffff8, RZ, 0xc0, !PT ;  /* 0xfffffff803057812 */ /* 0x040fe200078ec0ff */
[----:B------:R-:W-:Y:S01]  /*0cf0*/  IMAD.SHL.U32 R3, R3, 0x40, RZ ;  /* 0x0000004003037824 */ /* 0x000fe200078e00ff */
[----:B------:R-:W-:Y:S01]  /*0d00*/  LOP3.LUT R12, R8, 0xfffffff8, RZ, 0xc0, !PT ;  /* 0xfffffff8080c7812 */ /* 0x000fe200078ec0ff */
[----:B------:R-:W-:Y:S01]  /*0d10*/  IMAD.HI R8, R155, 0x55555556, RZ ;  /* 0x555555569b087827 */ /* 0x000fe200078e02ff */
[----:B------:R-:W-:Y:S02]  /*0d20*/  LEA.HI R9, R9, R154, RZ, 0x5 ;  /* 0x0000009a09097211 */ /* 0x000fe400078f28ff */
[----:B------:R-:W-:Y:S01]  /*0d30*/  LOP3.LUT R6, R6, 0xfffffc00, RZ, 0xc0, !PT ;  /* 0xfffffc0006067812 */ /* 0x000fe200078ec0ff */
[----:B------:R-:W-:Y:S01]  /*0d40*/  IMAD.IADD R5, R2, 0x1, -R5 ;  /* 0x0000000102057824 */ /* 0x000fe200078e0a05 */
[----:B------:R-:W-:Y:S01]  /*0d50*/  LEA.HI R8, R8, R8, RZ, 0x1 ;  /* 0x0000000808087211 */ /* 0x000fe200078f08ff */
[----:B------:R-:W-:Y:S01]  /*0d60*/  IMAD.IADD R12, R7, 0x1, -R12 ;  /* 0x00000001070c7824 */ /* 0x000fe200078e0a0c */
[----:B------:R-:W-:Y:S01]  /*0d70*/  SHF.R.S32.HI R9, RZ, 0x5, R9 ;  /* 0x00000005ff097819 */ /* 0x000fe20000011409 */
[----:B------:R-:W-:Y:S01]  /*0d80*/  IMAD R7, R2, 0x40, R6 ;  /* 0x0000004002077824 */ /* 0x000fe200078e0206 */
[C---:B------:R-:W-:Y:S01]  /*0d90*/  R2P PR, R5.reuse, 0x6 ;  /* 0x0000000605007804 */ /* 0x040fe20000000000 */
[----:B------:R-:W-:Y:S01]  /*0da0*/  IMAD.SHL.U32 R5, R5, 0x40, RZ ;  /* 0x0000004005057824 */ /* 0x000fe200078e00ff */
[----:B------:R-:W-:Y:S01]  /*0db0*/  LEA.HI R0, R0, R15, RZ, 0x3 ;  /* 0x0000000f00007211 */ /* 0x000fe200078f18ff */
[----:B------:R-:W-:Y:S01]  /*0dc0*/  IMAD R9, R9, 0x10, R12 ;  /* 0x0000001009097824 */ /* 0x000fe200078e020c */
[----:B------:R-:W-:Y:S01]  /*0dd0*/  LOP3.LUT R3, R3, 0x7ffffe00, RZ, 0xc0, !PT ;  /* 0x7ffffe0003037812 */ /* 0x000fe200078ec0ff */
[----:B------:R-:W-:Y:S01]  /*0de0*/  IMAD R8, R8, -0x3, R155 ;  /* 0xfffffffd08087824 */ /* 0x000fe200078e029b */
[----:B------:R-:W-:Y:S01]  /*0df0*/  LOP3.LUT R5, R5, 0x1c0, RZ, 0xc0, !PT ;  /* 0x000001c005057812 */ /* 0x000fe200078ec0ff */
[----:B------:R-:W-:Y:S01]  /*0e00*/  IMAD.IADD R2, R4, 0x1, R7 ;  /* 0x0000000104027824 */ /* 0x000fe200078e0207 */
[----:B------:R-:W-:Y:S01]  /*0e10*/  LOP3.LUT R23, R0, 0xfffffff8, RZ, 0xc0, !PT ;  /* 0xfffffff800177812 */ /* 0x000fe200078ec0ff */
[----:B------:R-:W-:Y:S01]  /*0e20*/  IMAD R156, R8, 0x40, R9 ;  /* 0x00000040089c7824 */ /* 0x000fe200078e0209 */
[----:B------:R-:W-:-:S02]  /*0e30*/  LOP3.LUT R4, R5, 0x8, R4, 0xf8, !PT ;  /* 0x0000000805047812 */ /* 0x000fc400078ef804 */
[----:B------:R-:W-:Y:S01]  /*0e40*/  SHF.R.S32.HI R153, RZ, 0x3, R0 ;  /* 0x00000003ff997819 */ /* 0x000fe20000011400 */
[----:B------:R-:W-:Y:S01]  /*0e50*/  IMAD R0, R11, 0x8, R156 ;  /* 0x000000080b007824 */ /* 0x000fe200078e029c */
[----:B------:R-:W-:Y:S01]  /*0e60*/  SHF.R.U32.HI R5, RZ, 0x3, R5 ;  /* 0x00000003ff057819 */ /* 0x000fe20000011605 */
[----:B------:R0:W-:Y:S01]  /*0e70*/  STL [R1+0x8], R2 ;  /* 0x0000080201007387 */ /* 0x0001e20000100800 */
[----:B------:R-:W-:Y:S01]  /*0e80*/  LOP3.LUT R13, R10, 0x7ffffffc, RZ, 0xc0, !PT ;  /* 0x7ffffffc0a0d7812 */ /* 0x000fe200078ec0ff */
[----:B------:R-:W-:Y:S01]  /*0e90*/  IMAD.IADD R23, R15, 0x1, -R23 ;  /* 0x000000010f177824 */ /* 0x000fe200078e0a17 */
[----:B------:R-:W-:Y:S01]  /*0ea0*/  LOP3.LUT R4, R4, R5, RZ, 0x3c, !PT ;  /* 0x0000000504047212 */ /* 0x000fe200078e3cff */
[----:B------:R1:W-:Y:S01]  /*0eb0*/  STL [R1+0x4], R0 ;  /* 0x0000040001007387 */ /* 0x0003e20000100800 */
[----:B------:R-:W-:Y:S01]  /*0ec0*/  SEL R16, R16, 0xffffffc0, !P2 ;  /* 0xffffffc010107807 */ /* 0x000fe20005000000 */
[----:B------:R-:W-:Y:S02]  /*0ed0*/  IMAD.SHL.U32 R152, R23, 0x8, RZ ;  /* 0x0000000817987824 */ /* 0x000fe400078e00ff */
[----:B------:R-:W-:Y:S01]  /*0ee0*/  IMAD.IADD R13, R154, 0x1, -R13 ;  /* 0x000000019a0d7824 */ /* 0x000fe200078e0a0d */
[----:B0-----:R-:W-:-:S03]  /*0ef0*/  IADD3 R2, R4, R3, R6 ;  /* 0x0000000304027210 */ /* 0x001fc60007ffe006 */
[----:B------:R-:W-:Y:S01]  /*0f00*/  IMAD R157, R13, R14, 0xc0 ;  /* 0x000000c00d9d7424 */ /* 0x000fe200078e020e */
[----:B------:R-:W-:Y:S02]  /*0f10*/  SHF.R.S32.HI R3, RZ, 0x1f, R152 ;  /* 0x0000001fff037819 */ /* 0x000fe40000011498 */
[----:B------:R-:W-:-:S05]  /*0f20*/  LEA R2, R2, UR39, 0x1 ;  /* 0x0000002702027c11 */ /* 0x000fca000f8e08ff */
[C---:B------:R-:W-:Y:S02]  /*0f30*/  VIADD R17, R2.reuse, 0x1e800 ;  /* 0x0001e80002117836 */ /* 0x040fe40000000000 */
[----:B------:R-:W-:Y:S02]  /*0f40*/  VIADD R18, R2, 0x1e820 ;  /* 0x0001e82002127836 */ /* 0x000fe40000000000 */
[C---:B------:R-:W-:Y:S02]  /*0f50*/  @P1 VIADD R18, R17.reuse, 0xffffffe0 ;  /* 0xffffffe011121836 */ /* 0x040fe40000000000 */
[----:B------:R-:W-:Y:S02]  /*0f60*/  IMAD.IADD R17, R17, 0x1, R16 ;  /* 0x0000000111117824 */ /* 0x000fe400078e0210 */
[----:B------:R-:W-:Y:S02]  /*0f70*/  IMAD.IADD R16, R16, 0x1, R18 ;  /* 0x0000000110107824 */ /* 0x000fe400078e0212 */
[----:B------:R-:W-:-:S02]  /*0f80*/  VIADD R22, R18, 0x6000 ;  /* 0x0000600012167836 */ /* 0x000fc40000000000 */
[----:B-1----:R-:W-:-:S07]  /*0f90*/  VIADD R19, R18, 0xc000 ;  /* 0x0000c00012137836 */ /* 0x002fce0000000000 */
.L_x_197:
[----:B012---:R-:W0:Y:S01]  /*0fa0*/  LDC.64 R4, c[0x0][0xc88] ;  /* 0x00032200ff047b82 */ /* 0x007e220000000a00 */
[----:B------:R-:W-:Y:S01]  /*0fb0*/  ULDC.64 UR8, c[0x0][0xa28] ;  /* 0x00028a0000087ab9 */ /* 0x000fe20000000a00 */
[----:B------:R-:W-:Y:S01]  /*0fc0*/  ULDC.64 UR10, c[0x0][0xa20] ;  /* 0x00028800000a7ab9 */ /* 0x000fe20000000a00 */
[----:B------:R-:W-:Y:S01]  /*0fd0*/  ULDC UR4, c[0x0][0x424] ;  /* 0x0001090000047ab9 */ /* 0x000fe20000000800 */
[----:B0-----:R-:W-:-:S06]  /*0fe0*/  IMAD.WIDE R4, R31, 0x4, R4 ;  /* 0x000000041f047825 */ /* 0x001fcc00078e0204 */
[----:B------:R-:W2:Y:S01]  /*0ff0*/  LDG.E R4, desc[UR48][R4.64] ;  /* 0x0000003004047981 */ /* 0x000ea2000c1e1900 */
[----:B------:R-:W-:Y:S02]  /*1000*/  UISETP.NE.U32.AND UP0, UPT, UR8, URZ, UPT ;  /* 0x0000003f0800728c */ /* 0x000fe4000bf05070 */
[----:B------:R-:W-:Y:S02]  /*1010*/  UISETP.NE.U32.AND UP1, UPT, UR10, URZ, UPT ;  /* 0x0000003f0a00728c */ /* 0x000fe4000bf25070 */
[----:B------:R-:W-:Y:S02]  /*1020*/  UISETP.NE.AND.EX UP0, UPT, UR9, URZ, UPT, UP0 ;  /* 0x0000003f0900728c */ /* 0x000fe4000bf05300 */
[----:B------:R-:W-:-:S04]  /*1030*/  UISETP.NE.AND.EX UP1, UPT, UR11, URZ, UPT, UP1 ;  /* 0x0000003f0b00728c */ /* 0x000fc8000bf25310 */
[----:B------:R-:W-:Y:S02]  /*1040*/  PLOP3.LUT P0, PT, PT, PT, UP0, 0x80, 0x0 ;  /* 0x000000000000781c */ /* 0x000fe40003f0f008 */
[----:B------:R-:W-:Y:S02]  /*1050*/  PLOP3.LUT P1, PT, PT, PT, UP1, 0x80, 0x0 ;  /* 0x000000000000781c */ /* 0x000fe40003f2f018 */
[----:B--2---:R-:W-:-:S13]  /*1060*/  R2UR UR40, R4 ;  /* 0x00000000042872ca */ /* 0x004fda00000e0000 */
[----:B------:R-:W-:Y:S02]  /*1070*/  USHF.R.S32.HI UR41, URZ, 0x1f, UR40 ;  /* 0x0000001f3f297899 */ /* 0x000fe40008011428 */
[----:B------:R-:W-:Y:S02]  /*1080*/  @UP0 ULEA UR8, UP2, UR40, UR8, 0x2 ;  /* 0x0000000828080291 */ /* 0x000fe4000f84103f */
[----:B------:R-:W-:Y:S02]  /*1090*/  @UP1 ULEA UR10, UP3, UR40, UR10, 0x2 ;  /* 0x0000000a280a1291 */ /* 0x000fe4000f86103f */
[----:B------:R-:W-:Y:S02]  /*10a0*/  @UP0 ULEA.HI.X UR9, UR40, UR9, UR41, 0x2, UP2 ;  /* 0x0000000928090291 */ /* 0x000fe400090f1429 */
[----:B------:R-:W-:Y:S01]  /*10b0*/  @UP1 ULEA.HI.X UR11, UR40, UR11, UR41, 0x2, UP3 ;  /* 0x0000000b280b1291 */ /* 0x000fe200098f1429 */
[----:B------:R-:W-:Y:S02]  /*10c0*/  IMAD.U32 R4, RZ, RZ, UR8 ;  /* 0x00000008ff047e24 */ /* 0x000fe4000f8e00ff */
[----:B------:R-:W-:-:S02]  /*10d0*/  IMAD.U32 R6, RZ, RZ, UR10 ;  /* 0x0000000aff067e24 */ /* 0x000fc4000f8e00ff */
[----:B------:R-:W-:Y:S01]  /*10e0*/  IMAD.U32 R5, RZ, RZ, UR9 ;  /* 0x00000009ff057e24 */ /* 0x000fe2000f8e00ff */
[----:B------:R-:W-:Y:S01]  /*10f0*/  ULDC.64 UR8, c[0x0][0x418] ;  /* 0x0001060000087ab9 */ /* 0x000fe20000000a00 */
[----:B------:R-:W-:-:S03]  /*1100*/  IMAD.U32 R7, RZ, RZ, UR11 ;  /* 0x0000000bff077e24 */ /* 0x000fc6000f8e00ff */
[----:B------:R-:W2:Y:S04]  /*1110*/  @P0 LDG.E R4, desc[UR48][R4.64] ;  /* 0x0000003004040981 */ /* 0x000ea8000c1e1900 */
[----:B------:R-:W3:Y:S01]  /*1120*/  @P1 LDG.E R6, desc[UR48][R6.64] ;  /* 0x0000003006061981 */ /* 0x000ee2000c1e1900 */
[----:B------:R-:W-:Y:S01]  /*1130*/  UISETP.NE.U32.AND UP0, UPT, UR8, URZ, UPT ;  /* 0x0000003f0800728c */ /* 0x000fe2000bf05070 */
[----:B-----5:R-:W-:Y:S01]  /*1140*/  CS2R R24, SRZ ;  /* 0x0000000000187805 */ /* 0x020fe2000001ff00 */
[----:B------:R-:W-:Y:S01]  /*1150*/  UMOV UR42, UR6 ;  /* 0x00000006002a7c82 */ /* 0x000fe20008000000 */
[----:B------:R-:W-:Y:S01]  /*1160*/  ULDC UR6, c[0x0][0x2f0] ;  /* 0x0000bc0000067ab9 */ /* 0x000fe20000000800 */
[----:B------:R-:W-:Y:S01]  /*1170*/  UISETP.NE.AND.EX UP0, UPT, UR9, URZ, UPT, UP0 ;  /* 0x0000003f0900728c */ /* 0x000fe2000bf05300 */
[----:B------:R-:W-:Y:S01]  /*1180*/  IMAD.MOV.U32 R151, RZ, RZ, RZ ;  /* 0x000000ffff977224 */ /* 0x000fe200078e00ff */
[----:B------:R-:W-:Y:S01]  /*1190*/  UMOV UR50, URZ ;  /* 0x0000003f00327c82 */ /* 0x000fe20008000000 */
[----:B------:R-:W-:Y:S01]  /*11a0*/  UMOV UR43, UR5 ;  /* 0x00000005002b7c82 */ /* 0x000fe20008000000 */
[----:B------:R-:W-:Y:S01]  /*11b0*/  USEL UR4, UR4, 0x1, UP0 ;  /* 0x0000000104047887 */ /* 0x000fe20008000000 */
[----:B------:R-:W-:Y:S01]  /*11c0*/  IMAD.MOV.U32 R0, RZ, RZ, RZ ;  /* 0x000000ffff007224 */ /* 0x000fe200078e00ff */
[----:B------:R-:W-:Y:S01]  /*11d0*/  CS2R R26, SRZ ;  /* 0x00000000001a7805 */ /* 0x000fe2000001ff00 */
[----:B------:R-:W-:Y:S01]  /*11e0*/  IMAD.MOV.U32 R3, RZ, RZ, RZ ;  /* 0x000000ffff037224 */ /* 0x000fe200078e00ff */
[----:B------:R-:W-:Y:S01]  /*11f0*/  UIMAD UR4, UR4, UR6, URZ ;  /* 0x00000006040472a4 */ /* 0x000fe2000f8e023f */
[----:B------:R-:W-:-:S02]  /*1200*/  CS2R R32, SRZ ;  /* 0x0000000000207805 */ /* 0x000fc4000001ff00 */
[----:B------:R-:W-:Y:S02]  /*1210*/  CS2R R34, SRZ ;  /* 0x0000000000227805 */ /* 0x000fe4000001ff00 */
[----:B------:R-:W-:Y:S01]  /*1220*/  CS2R R14, SRZ ;  /* 0x00000000000e7805 */ /* 0x000fe2000001ff00 */
[----:B------:R-:W-:Y:S01]  /*1230*/  IMAD.MOV.U32 R36, RZ, RZ, RZ ;  /* 0x000000ffff247224 */ /* 0x000fe200078e00ff */
[----:B------:R-:W-:Y:S01]  /*1240*/  CS2R R12, SRZ ;  /* 0x00000000000c7805 */ /* 0x000fe2000001ff00 */
[----:B------:R-:W-:Y:S01]  /*1250*/  IMAD.MOV.U32 R38, RZ, RZ, RZ ;  /* 0x000000ffff267224 */ /* 0x000fe200078e00ff */
[----:B--2---:R-:W-:Y:S02]  /*1260*/  @P0 R2UR UR50, R4 ;  /* 0x00000000043202ca */ /* 0x004fe400000e0000 */
[----:B------:R-:W-:Y:S02]  /*1270*/  PLOP3.LUT P0, PT, PT, PT, PT, 0x80, 0x0 ;  /* 0x000000000000781c */ /* 0x000fe40003f0f070 */
[----:B---3--:R-:W-:Y:S01]  /*1280*/  @P1 R2UR UR4, R6 ;  /* 0x00000000060412ca */ /* 0x008fe200000e0000 */
[----:B------:R-:W-:-:S14]  /*1290*/  @P1 BRA `(.L_x_168) ;  /* 0x0000000000341947 */ /* 0x000fdc0003800000 */
[----:B------:R-:W-:Y:S02]  /*12a0*/  ULDC.64 UR6, c[0x0][0xa08] ;  /* 0x0002820000067ab9 */ /* 0x000fe40000000a00 */
[----:B------:R-:W-:-:S04]  /*12b0*/  ISETP.NE.U32.AND P1, PT, RZ, UR6, PT ;  /* 0x00000006ff007c0c */ /* 0x000fc8000bf25070 */
[----:B------:R-:W-:-:S13]  /*12c0*/  ISETP.NE.AND.EX P1, PT, RZ, UR7, PT, P1 ;  /* 0x00000007ff007c0c */ /* 0x000fda000bf25310 */
[----:B------:R-:W-:Y:S05]  /*12d0*/  @!P1 BRA `(.L_x_168) ;  /* 0x0000000000249947 */ /* 0x000fea0003800000 */
[----:B------:R-:W-:Y:S02]  /*12e0*/  ULDC.64 UR4, c[0x0][0xa08] ;  /* 0x0002820000047ab9 */ /* 0x000fe40000000a00 */
[----:B------:R-:W-:-:S06]  /*12f0*/  UIMAD.WIDE UR4, UR40, 0x4, UR4 ;  /* 0x00000004280478a5 */ /* 0x000fcc000f8e0204 */
[----:B------:R-:W-:Y:S02]  /*1300*/  IMAD.U32 R4, RZ, RZ, UR4 ;  /* 0x00000004ff047e24 */ /* 0x000fe4000f8e00ff */
[----:B------:R-:W-:-:S05]  /*1310*/  IMAD.U32 R5, RZ, RZ, UR5 ;  /* 0x00000005ff057e24 */ /* 0x000fca000f8e00ff */
[----:B------:R-:W2:Y:S04]  /*1320*/  LDG.E R7, desc[UR48][R4.64] ;  /* 0x0000003004077981 */ /* 0x000ea8000c1e1900 */
[----:B------:R-:W3:Y:S01]  /*1330*/  LDG.E R6, desc[UR48][R4.64+0x4] ;  /* 0x0000043004067981 */ /* 0x000ee2000c1e1900 */
[----:B--2---:R-:W-:Y:S02]  /*1340*/  R2UR UR4, R7 ;  /* 0x00000000070472ca */ /* 0x004fe400000e0000 */
[----:B---3--:R-:W-:-:S13]  /*1350*/  R2UR UR5, R6 ;  /* 0x00000000060572ca */ /* 0x008fda00000e0000 */
[----:B------:R-:W-:-:S12]  /*1360*/  UIADD3 UR4, -UR4, UR5, URZ ;  /* 0x0000000504047290 */ /* 0x000fd8000fffe13f */
.L_x_168:
[----:B------:R-:W-:Y:S01]  /*1370*/  UIADD3 UR50, -UR50, UR4, URZ ;  /* 0x0000000432327290 */ /* 0x000fe2000fffe13f */
[----:B------:R-:W-:Y:S01]  /*1380*/  IMAD.MOV.U32 R37, RZ, RZ, RZ ;  /* 0x000000ffff257224 */ /* 0x000fe200078e00ff */
[----:B------:R-:W-:Y:S01]  /*1390*/  CS2R R40, SRZ ;  /* 0x0000000000287805 */ /* 0x000fe2000001ff00 */
[----:B------:R-:W-:Y:S01]  /*13a0*/  IMAD.MOV.U32 R39, RZ, RZ, RZ ;  /* 0x000000ffff277224 */ /* 0x000fe200078e00ff */
[----:B------:R-:W-:Y:S01]  /*13b0*/  UISETP.GE.AND UP0, UPT, UR50, 0x1, UPT ;  /* 0x000000013200788c */ /* 0x000fe2000bf06270 */
[----:B------:R-:W-:Y:S01]  /*13c0*/  CS2R R42, SRZ ;  /* 0x00000000002a7805 */ /* 0x000fe2000001ff00 */
[----:B------:R-:W-:Y:S01]  /*13d0*/  UIADD3 UR4, UR50, 0xbf, URZ ;  /* 0x000000bf32047890 */ /* 0x000fe2000fffe03f */
[----:B------:R-:W-:Y:S02]  /*13e0*/  CS2R R44, SRZ ;  /* 0x00000000002c7805 */ /* 0x000fe4000001ff00 */
[----:B------:R-:W-:Y:S02]  /*13f0*/  CS2R R46, SRZ ;  /* 0x00000000002e7805 */ /* 0x000fe4000001ff00 */
[----:B------:R-:W-:-:S02]  /*1400*/  CS2R R48, SRZ ;  /* 0x0000000000307805 */ /* 0x000fc4000001ff00 */
[----:B------:R-:W-:Y:S01]  /*1410*/  PLOP3.LUT P1, PT, PT, PT, UP0, 0x80, 0x0 ;  /* 0x000000000000781c */ /* 0x000fe20003f2f008 */
[----:B------:R-:W-:Y:S01]  /*1420*/  UIMAD.WIDE UR4, UR4, 0x2aaaaaab, URZ ;  /* 0x2aaaaaab040478a5 */ /* 0x000fe2000f8e023f */
[----:B------:R-:W-:Y:S02]  /*1430*/  CS2R R50, SRZ ;  /* 0x0000000000327805 */ /* 0x000fe4000001ff00 */
[----:B------:R-:W-:Y:S01]  /*1440*/  CS2R R52, SRZ ;  /* 0x0000000000347805 */ /* 0x000fe2000001ff00 */
[----:B------:R-:W-:Y:S01]  /*1450*/  IMAD.MOV.U32 R54, RZ, RZ, RZ ;  /* 0x000000ffff367224 */ /* 0x000fe200078e00ff */
[----:B------:R-:W-:-:S04]  /*1460*/  USHF.R.U32.HI UR47, URZ, 0x1f, UR5 ;  /* 0x0000001f3f2f7899 */ /* 0x000fc80008011605 */
[----:B------:R-:W-:-:S03]  /*1470*/  ULEA.HI.SX32 UR47, UR5, UR47, 0x1b ;  /* 0x0000002f052f7291 */ /* 0x000fc6000f8fda3f */
[----:B------:R-:W-:Y:S09]  /*1480*/  @!P1 BRA `(.L_x_169) ;  /* 0x0000006000f89947 */ /* 0x000ff20003800000 */
[----:B------:R-:W0:Y:S01]  /*1490*/  SHFL.IDX PT, R0, R155, RZ, 0x1f ;  /* 0x00001fff9b007589 */ /* 0x000e2200000e0000 */
[----:B------:R-:W-:-:S04]  /*14a0*/  UIADD3 UR6, UR39, 0x1e800, URZ ;  /* 0x0001e80027067890 */ /* 0x000fc8000fffe03f */
[----:B------:R-:W-:-:S06]  /*14b0*/  ULOP3.LUT UP0, URZ, UR6, 0x3ff, URZ, 0xc0, !UPT ;  /* 0x000003ff063f7892 */ /* 0x000fcc000f80c03f */
[----:B------:R-:W-:Y:S02]  /*14c0*/  PLOP3.LUT P0, PT, PT, PT, UP0, 0x80, 0x0 ;  /* 0x000000000000781c */ /* 0x000fe40003f0f008 */
[----:B0-----:R-:W-:-:S13]  /*14d0*/  R2UR UR44, R0 ;  /* 0x00000000002c72ca */ /* 0x001fda00000e0000 */
[----:B------:R-:W-:-:S04]  /*14e0*/  UIMAD.WIDE UR4, UR44, 0x55555556, URZ ;  /* 0x555555562c0478a5 */ /* 0x000fc8000f8e023f */
[----:B------:R-:W-:-:S04]  /*14f0*/  ULEA.HI UR5, UR5, UR5, URZ, 0x1 ;  /* 0x0000000505057291 */ /* 0x000fc8000f8f083f */
[----:B------:R-:W-:Y:S01]  /*1500*/  UIMAD UR51, UR5, -0x3, UR44 ;  /* 0xfffffffd053378a4 */ /* 0x000fe2000f8e022c */
[----:B------:R-:W-:Y:S11]  /*1510*/  @!P0 BRA `(.L_x_170) ;  /* 0x0000000000408947 */ /* 0x000ff60003800000 */
        /* <DEDUP_REMOVED lines=16> */
.L_x_170:
[----:B------:R-:W-:Y:S01]  /*1620*/  ULEA.HI UR4, UR45, UR45, URZ, 0x1 ;  /* 0x0000002d2d047291 */ /* 0x000fe2000f8f083f */
[----:B------:R-:W-:-:S03]  /*1630*/  MOV R3, UR46 ;  /* 0x0000002e00037c02 */ /* 0x000fc60008000f00 */
[----:B------:R-:W-:Y:S01]  /*1640*/  ULOP3.LUT UR4, UR4, 0xfffffffe, URZ, 0xc0, !UPT ;  /* 0xfffffffe04047892 */ /* 0x000fe2000f8ec03f */
[----:B------:R-:W-:-:S03]  /*1650*/  ISETP.NE.AND P0, PT, R3, 0x3, PT ;  /* 0x000000030300780c */ /* 0x000fc60003f05270 */
[----:B------:R-:W-:-:S06]  /*1660*/  UIADD3 UR4, UR45, -UR4, URZ ;  /* 0x800000042d047290 */ /* 0x000fcc000fffe03f */
[----:B------:R-:W-:-:S05]  /*1670*/  IMAD.U32 R0, RZ, RZ, UR4 ;  /* 0x00000004ff007e24 */ /* 0x000fca000f8e00ff */
[----:B------:R-:W-:-:S04]  /*1680*/  SHF.L.U32 R0, R0, 0x1f, RZ ;  /* 0x0000001f00007819 */ /* 0x000fc800000006ff */
[----:B------:R-:W0:Y:S02]  /*1690*/  SYNCS.PHASECHK.TRANS64.TRYWAIT P1, [UR39+0x30800], R0 ;  /* 0x03080000ff0075a7 */ /* 0x000e240008020167 */
[----:B0-----:R-:W-:Y:S05]  /*16a0*/  @!P1 BRA `(.L_x_171) ;  /* 0x000000cc00889947 */ /* 0x001fea0003800000 */
.L_x_310:
[----:B------:R-:W-:Y:S05]  /*16b0*/  @!P0 BRA `(.L_x_172) ;  /* 0x0000000000048947 */ /* 0x000fea0003800000 */
[----:B------:R-:W-:Y:S01]  /*16c0*/  BPT.TRAP 0x1 ;  /* 0x000000040000795c */ /* 0x000fe20000300000 */
.L_x_172:
[----:B------:R-:W-:Y:S02]  /*16d0*/  IMAD.U32 R4, RZ, RZ, UR38 ;  /* 0x00000026ff047e24 */ /* 0x000fe4000f8e00ff */
[----:B0-----:R-:W-:-:S03]  /*16e0*/  IMAD.U32 R3, RZ, RZ, UR37 ;  /* 0x00000025ff037e24 */ /* 0x001fc6000f8e00ff */
[----:B------:R-:W-:Y:S02]  /*16f0*/  LEA R4, R4, UR39, 0x3 ;  /* 0x0000002704047c11 */ /* 0x000fe4000f8e18ff */
[----:B------:R-:W-:-:S04]  /*1700*/  SHF.L.U32 R3, R3, 0x1f, RZ ;  /* 0x0000001f03037819 */ /* 0x000fc800000006ff */
[----:B------:R0:W1:Y:S01]  /*1710*/  SYNCS.PHASECHK.TRANS64.TRYWAIT P2, [R4+URZ+0x30830], R3 ;  /* 0x03083003040075a7 */ /* 0x000062000804017f */
[----:B------:R-:W-:Y:S05]  /*1720*/  @!P0 BRA `(.L_x_173) ;  /* 0x0000000000048947 */ /* 0x000fea0003800000 */
[----:B------:R-:W-:Y:S01]  /*1730*/  BPT.TRAP 0x1 ;  /* 0x000000040000795c */ /* 0x000fe20000300000 */
.L_x_173:
[----:B------:R-:W2:Y:S01]  /*1740*/  S2R R0, SR_TID.X ;  /* 0x0000000000007919 */ /* 0x000ea20000002100 */
[----:B------:R-:W-:Y:S01]  /*1750*/  IMAD.MOV.U32 R151, RZ, RZ, RZ ;  /* 0x000000ffff977224 */ /* 0x000fe200078e00ff */
[----:B--2---:R-:W-:Y:S01]  /*1760*/  LOP3.LUT P1, RZ, R0, 0x7f, RZ, 0xc0, !PT ;  /* 0x0000007f00ff7812 */ /* 0x004fe2000782c0ff */
[----:B-1----:R-:W-:-:S12]  /*1770*/  @P2 BRA `(.L_x_174) ;  /* 0x0000000000082947 */ /* 0x002fd80003800000 */
[----:B------:R-:W1:Y:S02]  /*1780*/  SYNCS.PHASECHK.TRANS64.TRYWAIT P2, [R4+URZ+0x30830], R3 ;  /* 0x03083003040075a7 */ /* 0x000e64000804017f */
[----:B-1----:R-:W-:Y:S05]  /*1790*/  @!P2 BRA `(.L_x_175) ;  /* 0x000000cc0064a947 */ /* 0x002fea0003800000 */
.L_x_174:
[----:B------:R-:W-:Y:S05]  /*17a0*/  WARPSYNC.ALL ;  /* 0x0000000000007948 */ /* 0x000fea0003800000 */
[----:B------:R-:W-:Y:S01]  /*17b0*/  ULEA UR25, UR51, UR39, 0xd ;  /* 0x0000002733197291 */ /* 0x000fe2000f8e683f */
[----:B------:R-:W-:Y:S01]  /*17c0*/  WARPGROUP.ARRIVE ;  /* 0x00000000000079c5 */ /* 0x000fe20000000000 */
[----:B------:R-:W-:Y:S01]  /*17d0*/  UIADD3 UR4, UR39, 0x12400, URZ ;  /* 0x0001240027047890 */ /* 0x000fe2000fffe03f */
[----:B01----:R-:W-:Y:S01]  /*17e0*/  VIADD R3, R157, UR50 ;  /* 0x000000329d037c36 */ /* 0x003fe20008000000 */
[----:B------:R-:W-:Y:S01]  /*17f0*/  UIADD3 UR5, UR25, 0xc400, URZ ;  /* 0x0000c40019057890 */ /* 0x000fe2000fffe03f */
[----:B------:R-:W-:Y:S01]  /*1800*/  IMAD.U32 R0, RZ, RZ, UR47 ;  /* 0x0000002fff007e24 */ /* 0x000fe2000f8e00ff */
[----:B------:R-:W-:Y:S01]  /*1810*/  USHF.R.U32.HI UR4, URZ, 0x4, UR4 ;  /* 0x000000043f047899 */ /* 0x000fe20008011604 */
[----:B------:R-:W-:Y:S01]  /*1820*/  P2R R6, PR, RZ, 0x2 ;  /* 0x00000002ff067803 */ /* 0x000fe20000000000 */
[----:B------:R-:W-:Y:S01]  /*1830*/  USHF.R.U32.HI UR5, URZ, 0x4, UR5 ;  /* 0x000000043f057899 */ /* 0x000fe20008011605 */
[----:B------:R-:W-:Y:S01]  /*1840*/  IMAD R3, R0, -0xc0, R3 ;  /* 0xffffff4000037824 */ /* 0x000fe200078e0203 */
[----:B------:R-:W-:Y:S01]  /*1850*/  ULOP3.LUT UR4, UR4, 0x3fff, URZ, 0xc0, !UPT ;  /* 0x00003fff04047892 */ /* 0x000fe2000f8ec03f */
[----:B------:R-:W-:Y:S01]  /*1860*/  P2R R5, PR, RZ, 0x1 ;  /* 0x00000001ff057803 */ /* 0x000fe20000000000 */
[----:B------:R-:W-:Y:S01]  /*1870*/  ULOP3.LUT UR5, UR5, 0x3fff, URZ, 0xc0, !UPT ;  /* 0x00003fff05057892 */ /* 0x000fe2000f8ec03f */
[--C-:B------:R-:W-:Y:S01]  /*1880*/  IMAD.MOV.U32 R150, RZ, RZ, R151.reuse ;  /* 0x000000ffff967224 */ /* 0x100fe200078e0097 */
[----:B------:R-:W-:Y:S01]  /*1890*/  ULOP3.LUT UR24, UR4, 0x10000, URZ, 0xfc, !UPT ;  /* 0x0001000004187892 */ /* 0x000fe2000f8efc3f */
[C---:B------:R-:W-:Y:S01]  /*18a0*/  ISETP.GT.AND P5, PT, R3.reuse, RZ, PT ;  /* 0x000000ff0300720c */ /* 0x040fe20003fa4270 */
[----:B------:R-:W-:Y:S01]  /*18b0*/  ULOP3.LUT UR4, UR5, 0x10000, URZ, 0xfc, !UPT ;  /* 0x0001000005047892 */ /* 0x000fe2000f8efc3f */
[C---:B------:R-:W-:Y:S01]  /*18c0*/  ISETP.GT.AND P4, PT, R3.reuse, 0x1, PT ;  /* 0x000000010300780c */ /* 0x040fe20003f84270 */
[----:B------:R-:W-:Y:S01]  /*18d0*/  UIMAD UR6, UR38, 0x600, UR24 ;  /* 0x00000600260678a4 */ /* 0x000fe2000f8e0218 */
[C---:B------:R-:W-:Y:S01]  /*18e0*/  ISETP.GT.AND P3, PT, R3.reuse, 0x8, PT ;  /* 0x000000080300780c */ /* 0x040fe20003f64270 */
[----:B------:R-:W-:Y:S01]  /*18f0*/  UMOV UR5, 0x40000040 ;  /* 0x4000004000057882 */ /* 0x000fe20000000000 */
[----:B------:R-:W-:Y:S01]  /*1900*/  UMOV UR7, 0x40000040 ;  /* 0x4000004000077882 */ /* 0x000fe20000000000 */
[----:B------:R-:W-:Y:S01]  /*1910*/  UIADD3 UR8, UR4, 0x2, URZ ;  /* 0x0000000204087890 */ /* 0x000fe2000fffe03f */
[C---:B------:R-:W-:Y:S01]  /*1920*/  ISETP.GT.AND P2, PT, R3.reuse, 0x9, PT ;  /* 0x000000090300780c */ /* 0x040fe20003f44270 */
[----:B------:R-:W-:Y:S01]  /*1930*/  UIADD3 UR10, UR6, 0x2, URZ ;  /* 0x00000002060a7890 */ /* 0x000fe2000fffe03f */
[C---:B------:R-:W-:Y:S01]  /*1940*/  ISETP.GT.AND P6, PT, R3.reuse, 0x10, PT ;  /* 0x000000100300780c */ /* 0x040fe20003fc4270 */
[----:B------:R-:W-:Y:S01]  /*1950*/  UMOV UR9, 0x40000040 ;  /* 0x4000004000097882 */ /* 0x000fe20000000000 */
[----:B------:R-:W-:Y:S01]  /*1960*/  HGMMA.64x192x16.F32.BF16 R24, gdesc[UR4], RZ, !UPT, gsb0 ;  /* 0x02e00000041879f0 */ /* 0x000fe2000c0018ff */
[----:B------:R-:W-:Y:S01]  /*1970*/  UMOV UR11, 0x40000040 ;  /* 0x40000040000b7882 */ /* 0x000fe20000000000 */
[----:B------:R-:W-:Y:S01]  /*1980*/  UIADD3 UR12, UR4, 0x4, URZ ;  /* 0x00000004040c7890 */ /* 0x000fe2000fffe03f */
[C---:B------:R-:W-:Y:S01]  /*1990*/  ISETP.GT.AND P1, PT, R3.reuse, 0x99, PT ;  /* 0x000000990300780c */ /* 0x040fe20003f24270 */
[----:B------:R-:W-:Y:S01]  /*19a0*/  UIADD3 UR14, UR6, 0x4, URZ ;  /* 0x00000004060e7890 */ /* 0x000fe2000fffe03f */
[----:B------:R-:W-:Y:S01]  /*19b0*/  ISETP.GT.AND P0, PT, R3, 0xa0, PT ;  /* 0x000000a00300780c */ /* 0x000fe20003f04270 */
[----:B------:R-:W-:Y:S01]  /*19c0*/  UMOV UR13, 0x40000040 ;  /* 0x40000040000d7882 */ /* 0x000fe20000000000 */
[----:B------:R-:W-:Y:S01]  /*19d0*/  UMOV UR15, 0x40000040 ;  /* 0x40000040000f7882 */ /* 0x000fe20000000000 */
[----:B------:R-:W-:Y:S01]  /*19e0*/  UIADD3 UR16, UR4, 0x6, URZ ;  /* 0x0000000604107890 */ /* 0x000fe2000fffe03f */
[--C-:B------:R-:W-:Y:S01]  /*19f0*/  IMAD.MOV.U32 R149, RZ, RZ, R151.reuse ;  /* 0x000000ffff957224 */ /* 0x100fe200078e0097 */
[----:B------:R-:W-:Y:S01]  /*1a00*/  UIADD3 UR18, UR6, 0x6, URZ ;  /* 0x0000000606127890 */ /* 0x000fe2000fffe03f */
[--C-:B------:R-:W-:Y:S01]  /*1a10*/  IMAD.MOV.U32 R148, RZ, RZ, R151.reuse ;  /* 0x000000ffff947224 */ /* 0x100fe200078e0097 */
[----:B------:R-:W-:Y:S01]  /*1a20*/  UMOV UR17, 0x40000040 ;  /* 0x4000004000117882 */ /* 0x000fe20000000000 */
[----:B------:R-:W-:Y:S01]  /*1a30*/  UMOV UR19, 0x40000040 ;  /* 0x4000004000137882 */ /* 0x000fe20000000000 */
[----:B------:R-:W-:Y:S01]  /*1a40*/  ULDC UR26, c[0x0][0x988] ;  /* 0x00026200001a7ab9 */ /* 0x000fe20000000800 */
[----:B------:R-:W-:Y:S01]  /*1a50*/  UISETP.GE.AND UP0, UPT, UR50, 0xc1, UPT ;  /* 0x000000c13200788c */ /* 0x000fe2000bf06270 */
        /* <DEDUP_REMOVED lines=25> */
[----:B------:R-:W-:Y:S01]  /*1bf0*/  IMAD.MOV.U32 R122, RZ, RZ, R151 ;  /* 0x000000ffff7a7224 */ /* 0x000fe200078e0097 */
[----:B------:R-:W-:Y:S02]  /*1c00*/  WARPGROUP.DEPBAR.LE gsb0, 0x0 ;  /* 0x00008000000079c5 */ /* 0x000fe40000010000 */
[----:B------:R-:W-:-:S06]  /*1c10*/  WARPGROUP.ARRIVE ;  /* 0x00000000000079c5 */ /* 0x000fcc0000000000 */
        /* <DEDUP_REMOVED lines=115> */
[----:B------:R-:W-:Y:S02]  /*2350*/  FSEL R78, R78, -INF , P4 ;  /* 0xff8000004e4e7808 */ /* 0x000fe40002000000 */
[----:B------:R-:W-:Y:S02]  /*2360*/  FSEL R79, R79, -INF , P3 ;  /* 0xff8000004f4f7808 */ /* 0x000fe40001800000 */
[----:B------:R-:W-:Y:S02]  /*2370*/  FSEL R82, R82, -INF , P2 ;  /* 0xff80000052527808 */ /* 0x000fe40001000000 */
[C---:B------:R-:W-:Y:S02]  /*2380*/  ISETP.GT.AND P5, PT, R3.reuse, 0x78, PT ;  /* 0x000000780300780c */ /* 0x040fe40003fa4270 */
        /* <DEDUP_REMOVED lines=16> */
[----:B------:R-:W-:Y:S02]  /*2490*/  FMNMX.FTZ R7, R81, R0, !PT ;  /* 0x0000000051077209 */ /* 0x000fe40007810000 */
[C---:B------:R-:W-:Y:S02]  /*24a0*/  ISETP.GT.AND P6, PT, R3.reuse, 0x88, PT ;  /* 0x000000880300780c */ /* 0x040fe40003fc4270 */
[----:B------:R-:W-:-:S02]  /*24b0*/  ISETP.GT.AND P5, PT, R3, 0x89, PT ;  /* 0x000000890300780c */ /* 0x000fc40003fa4270 */
        /* <DEDUP_REMOVED lines=17> */
[----:B------:R-:W-:-:S02]  /*25d0*/  FSEL R102, R102, -INF , P2 ;  /* 0xff80000066667808 */ /* 0x000fc40001000000 */
[----:B------:R-:W-:Y:S02]  /*25e0*/  FSEL R108, R108, -INF , P0 ;  /* 0xff8000006c6c7808 */ /* 0x000fe40000000000 */
[----:B------:R-:W-:Y:S02]  /*25f0*/  P2R R11, PR, RZ, 0x1 ;  /* 0x00000001ff0b7803 */ /* 0x000fe40000000000 */
[C---:B------:R-:W-:Y:S02]  /*2600*/  ISETP.GT.AND P2, PT, R3.reuse, 0xa9, PT ;  /* 0x000000a90300780c */ /* 0x040fe40003f44270 */
[C---:B------:R-:W-:Y:S02]  /*2610*/  ISETP.GT.AND P3, PT, R3.reuse, 0xb0, PT ;  /* 0x000000b00300780c */ /* 0x040fe40003f64270 */
[C---:B------:R-:W-:Y:S02]  /*2620*/  ISETP.GT.AND P4, PT, R3.reuse, 0xb1, PT ;  /* 0x000000b10300780c */ /* 0x040fe40003f84270 */
[----:B------:R-:W-:-:S02]  /*2630*/  ISETP.GT.AND P5, PT, R3, 0xb8, PT ;  /* 0x000000b80300780c */ /* 0x000fc40003fa4270 */
[C---:B------:R-:W-:Y:S02]  /*2640*/  ISETP.GT.AND P6, PT, R3.reuse, 0xb9, PT ;  /* 0x000000b90300780c */ /* 0x040fe40003fc4270 */
[C---:B------:R-:W-:Y:S02]  /*2650*/  ISETP.GT.AND P0, PT, R3.reuse, 0x99, PT ;  /* 0x000000990300780c */ /* 0x040fe40003f04270 */
[----:B------:R-:W-:Y:S02]  /*2660*/  ISETP.GT.AND P1, PT, R3, 0xa0, PT ;  /* 0x000000a00300780c */ /* 0x000fe40003f24270 */
        /* <DEDUP_REMOVED lines=23> */
[----:B------:R-:W-:Y:S02]  /*27e0*/  FSEL R109, R109, -INF , P2 ;  /* 0xff8000006d6d7808 */ /* 0x000fe40001000000 */
[----:B------:R-:W-:Y:S02]  /*27f0*/  FMNMX.FTZ R0, R108, R7, !PT ;  /* 0x000000076c007209 */ /* 0x000fe40007810000 */
[----:B------:R-:W-:Y:S02]  /*2800*/  FMNMX.FTZ R3, R51, R20, !PT ;  /* 0x0000001433037209 */ /* 0x000fe40007810000 */
[----:B------:R-:W-:-:S02]  /*2810*/  FSEL R112, R112, -INF , P3 ;  /* 0xff80000070707808 */ /* 0x000fc40001800000 */
        /* <DEDUP_REMOVED lines=11> */
[----:B------:R-:W-:-:S02]  /*28d0*/  FMNMX.FTZ R8, R117, R0, !PT ;  /* 0x0000000075087209 */ /* 0x000fc40007810000 */
[----:B------:R-:W-:Y:S02]  /*28e0*/  FMNMX.FTZ R20, R62, R3, !PT ;  /* 0x000000033e147209 */ /* 0x000fe40007810000 */
[----:B------:R-:W-:Y:S01]  /*28f0*/  P2R R10, PR, RZ, 0x4 ;  /* 0x00000004ff0a7803 */ /* 0x000fe20000000000 */
[----:B------:R-:W0:Y:S01]  /*2900*/  SHFL.BFLY PT, R7, R8, 0x2, 0x1f ;  /* 0x0c401f0008077f89 */ /* 0x000e2200000e0000 */
[----:B------:R-:W-:Y:S02]  /*2910*/  FMNMX.FTZ R3, R63, R20, !PT ;  /* 0x000000143f037209 */ /* 0x000fe40007810000 */
[----:B------:R-:W-:Y:S02]  /*2920*/  FSEL R103, R103, -INF , P0 ;  /* 0xff80000067677808 */ /* 0x000fe40000000000 */
[----:B------:R-:W-:Y:S02]  /*2930*/  FMNMX.FTZ R20, R66, R3, !PT ;  /* 0x0000000342147209 */ /* 0x000fe40007810000 */
[----:B------:R-:W-:-:S02]  /*2940*/  FSEL R106, R106, -INF , P1 ;  /* 0xff8000006a6a7808 */ /* 0x000fc40000800000 */
[----:B------:R-:W-:Y:S02]  /*2950*/  FMNMX.FTZ R3, R67, R20, !PT ;  /* 0x0000001443037209 */ /* 0x000fe40007810000 */
[----:B------:R-:W-:Y:S02]  /*2960*/  ISETP.NE.AND P1, PT, R12, RZ, PT ;  /* 0x000000ff0c00720c */ /* 0x000fe40003f25270 */
[----:B------:R-:W-:Y:S02]  /*2970*/  FMNMX.FTZ R20, R70, R3, !PT ;  /* 0x0000000346147209 */ /* 0x000fe40007810000 */
[----:B------:R-:W-:Y:S02]  /*2980*/  ISETP.NE.AND P0, PT, R11, RZ, PT ;  /* 0x000000ff0b00720c */ /* 0x000fe40003f05270 */
[----:B------:R-:W-:Y:S02]  /*2990*/  FMNMX.FTZ R3, R71, R20, !PT ;  /* 0x0000001447037209 */ /* 0x000fe40007810000 */
[----:B------:R-:W-:-:S02]  /*29a0*/  FSEL R107, R107, -INF , P1 ;  /* 0xff8000006b6b7808 */ /* 0x000fc40000800000 */
[----:B------:R-:W-:Y:S02]  /*29b0*/  FMNMX.FTZ R20, R74, R3, !PT ;  /* 0x000000034a147209 */ /* 0x000fe40007810000 */
[----:B------:R-:W-:Y:S02]  /*29c0*/  FSEL R110, R110, -INF , P0 ;  /* 0xff8000006e6e7808 */ /* 0x000fe40000000000 */
[----:B0-----:R-:W-:Y:S02]  /*29d0*/  FMNMX.FTZ R9, R8, R7, !PT ;  /* 0x0000000708097209 */ /* 0x001fe40007810000 */
[----:B------:R-:W-:Y:S02]  /*29e0*/  FMNMX.FTZ R3, R75, R20, !PT ;  /* 0x000000144b037209 */ /* 0x000fe40007810000 */
[----:B------:R-:W-:Y:S01]  /*29f0*/  FSEL R114, R114, -INF , P3 ;  /* 0xff80000072727808 */ /* 0x000fe20001800000 */
[----:B------:R-:W0:Y:S01]  /*2a00*/  SHFL.BFLY PT, R0, R9, 0x1, 0x1f ;  /* 0x0c201f0009007f89 */ /* 0x000e2200000e0000 */
[----:B------:R-:W-:-:S02]  /*2a10*/  FMNMX.FTZ R20, R78, R3, !PT ;  /* 0x000000034e147209 */ /* 0x000fc40007810000 */
[----:B------:R-:W-:Y:S02]  /*2a20*/  FSEL R115, R115, -INF , P4 ;  /* 0xff80000073737808 */ /* 0x000fe40002000000 */
[----:B------:R-:W-:Y:S02]  /*2a30*/  FMNMX.FTZ R3, R79, R20, !PT ;  /* 0x000000144f037209 */ /* 0x000fe40007810000 */
[----:B------:R-:W-:Y:S02]  /*2a40*/  FSEL R118, R118, -INF , P5 ;  /* 0xff80000076767808 */ /* 0x000fe40002800000 */
[----:B------:R-:W-:Y:S02]  /*2a50*/  FMNMX.FTZ R20, R82, R3, !PT ;  /* 0x0000000352147209 */ /* 0x000fe40007810000 */
[----:B------:R-:W-:Y:S02]  /*2a60*/  FSEL R119, R119, -INF , P6 ;  /* 0xff80000077777808 */ /* 0x000fe40003000000 */
[----:B------:R-:W-:-:S02]  /*2a70*/  FMNMX.FTZ R3, R83, R20, !PT ;  /* 0x0000001453037209 */ /* 0x000fc40007810000 */
[----:B------:R-:W-:Y:S02]  /*2a80*/  ISETP.NE.AND P0, PT, R5, RZ, PT ;  /* 0x000000ff0500720c */ /* 0x000fe40003f05270 */
[----:B------:R-:W-:Y:S02]  /*2a90*/  FMNMX.FTZ R20, R86, R3, !PT ;  /* 0x0000000356147209 */ /* 0x000fe40007810000 */
[----:B------:R-:W-:Y:S02]  /*2aa0*/  ISETP.NE.AND P1, PT, R6, RZ, PT ;  /* 0x000000ff0600720c */ /* 0x000fe40003f25270 */
[----:B------:R-:W-:Y:S02]  /*2ab0*/  FMNMX.FTZ R3, R87, R20, !PT ;  /* 0x0000001457037209 */ /* 0x000fe40007810000 */
[----:B0-----:R-:W-:Y:S02]  /*2ac0*/  FMNMX.FTZ R0, R9, R0, !PT ;  /* 0x0000000009007209 */ /* 0x001fe40007810000 */
[----:B------:R-:W-:-:S02]  /*2ad0*/  FMNMX.FTZ R20, R90, R3, !PT ;  /* 0x000000035a147209 */ /* 0x000fc40007810000 */
[C---:B------:R-:W-:Y:S01]  /*2ae0*/  FSETP.NEU.FTZ.AND P2, PT, R0.reuse, -INF , PT ;  /* 0xff8000000000780b */ /* 0x040fe20003f5d000 */
[----:B------:R-:W-:Y:S01]  /*2af0*/  FMUL.FTZ R7, R0, UR26 ;  /* 0x0000001a00077c20 */ /* 0x000fe20008410000 */
[----:B------:R-:W-:-:S03]  /*2b00*/  FMNMX.FTZ R3, R91, R20, !PT ;  /* 0x000000145b037209 */ /* 0x000fc60007810000 */
[----:B------:R-:W-:Y:S01]  /*2b10*/  @!P1 VIADD R4, R4, 0x30840 ;  /* 0x0003084004049836 */ /* 0x000fe20000000000 */
[----:B------:R-:W-:Y:S02]  /*2b20*/  FMNMX.FTZ R20, R94, R3, !PT ;  /* 0x000000035e147209 */ /* 0x000fe40007810000 */
[----:B------:R-:W-:Y:S02]  /*2b30*/  FSEL R7, R7, RZ, P2 ;  /* 0x000000ff07077208 */ /* 0x000fe40001000000 */
[----:B------:R-:W-:Y:S02]  /*2b40*/  FMNMX.FTZ R3, R95, R20, !PT ;  /* 0x000000145f037209 */ /* 0x000fe40007810000 */
[----:B------:R-:W-:Y:S01]  /*2b50*/  ISETP.NE.AND P2, PT, R10, RZ, PT ;  /* 0x000000ff0a00720c */ /* 0x000fe20003f45270 */
        /* <DEDUP_REMOVED lines=44> */
[----:B------:R0:W-:Y:S01]  /*2e20*/  MUFU.EX2 R20, R80 ;  /* 0x0000005000147308 */ /* 0x0001e20000000800 */
[----:B------:R-:W-:Y:S01]  /*2e30*/  FMNMX.FTZ R3, R119, R64, !PT ;  /* 0x0000004077037209 */ /* 0x000fe20007810000 */
[--C-:B------:R-:W-:Y:S01]  /*2e40*/  FFMA.FTZ R29, R81, UR26, -R7.reuse ;  /* 0x0000001a511d7c23 */ /* 0x100fe20008010807 */
[--C-:B------:R-:W-:Y:S01]  /*2e50*/  FFMA.FTZ R57, R57, UR26, -R7.reuse ;  /* 0x0000001a39397c23 */ /* 0x100fe20008010807 */
[--C-:B------:R-:W-:Y:S01]  /*2e60*/  FFMA.FTZ R61, R61, UR26, -R7.reuse ;  /* 0x0000001a3d3d7c23 */ /* 0x100fe20008010807 */
[--C-:B------:R-:W-:Y:S01]  /*2e70*/  FFMA.FTZ R68, R93, UR26, -R7.reuse ;  /* 0x0000001a5d447c23 */ /* 0x100fe20008010807 */
[----:B------:R-:W1:Y:S01]  /*2e80*/  SHFL.BFLY PT, R76, R3, 0x2, 0x1f ;  /* 0x0c401f00034c7f89 */ /* 0x000e6200000e0000 */
[--C-:B------:R-:W-:Y:S01]  /*2e90*/  FFMA.FTZ R64, R96, UR26, -R7.reuse ;  /* 0x0000001a60407c23 */ /* 0x100fe20008010807 */
[----:B------:R2:W-:Y:S01]  /*2ea0*/  MUFU.EX2 R32, R84 ;  /* 0x0000005400207308 */ /* 0x0005e20000000800 */
[--C-:B------:R-:W-:Y:S01]  /*2eb0*/  FFMA.FTZ R69, R97, UR26, -R7.reuse ;  /* 0x0000001a61457c23 */ /* 0x100fe20008010807 */
[--C-:B------:R-:W-:Y:S01]  /*2ec0*/  FFMA.FTZ R72, R100, UR26, -R7.reuse ;  /* 0x0000001a64487c23 */ /* 0x100fe20008010807 */
[--C-:B------:R-:W-:Y:S01]  /*2ed0*/  FFMA.FTZ R73, R101, UR26, -R7.reuse ;  /* 0x0000001a65497c23 */ /* 0x100fe20008010807 */
[--C-:B------:R-:W-:Y:S01]  /*2ee0*/  FFMA.FTZ R77, R105, UR26, -R7.reuse ;  /* 0x0000001a694d7c23 */ /* 0x100fe20008010807 */
[--C-:B0-----:R-:W-:Y:S01]  /*2ef0*/  FFMA.FTZ R80, R108, UR26, -R7.reuse ;  /* 0x0000001a6c507c23 */ /* 0x101fe20008010807 */
[--C-:B------:R-:W-:Y:S01]  /*2f00*/  FFMA.FTZ R81, R109, UR26, -R7.reuse ;  /* 0x0000001a6d517c23 */ /* 0x100fe20008010807 */
[--C-:B------:R-:W-:Y:S01]  /*2f10*/  FFMA.FTZ R113, R113, UR26, -R7.reuse ;  /* 0x0000001a71717c23 */ /* 0x100fe20008010807 */
[----:B------:R0:W-:Y:S01]  /*2f20*/  MUFU.EX2 R60, R89 ;  /* 0x00000059003c7308 */ /* 0x0001e20000000800 */
[----:B--2---:R-:W-:Y:S01]  /*2f30*/  FFMA.FTZ R84, R112, UR26, -R7 ;  /* 0x0000001a70547c23 */ /* 0x004fe20008010807 */
[----:B------:R-:W-:-:S04]  /*2f40*/  @!P1 PRMT R4, RZ, 0x654, R4 ;  /* 0x00000654ff049816 */ /* 0x000fc80000000004 */
[----:B------:R2:W-:Y:S02]  /*2f50*/  @!P1 SYNCS.ARRIVE.TRANS64.RED.A1T0 RZ, [R4+URZ], RZ ;  /* 0x000000ff04ff99a7 */ /* 0x0005e4000810043f */
[----:B------:R-:W-:Y:S01]  /*2f60*/  MUFU.EX2 R5, R5 ;  /* 0x0000000500057308 */ /* 0x000fe20000000800 */
[--C-:B0-----:R-:W-:Y:S01]  /*2f70*/  FFMA.FTZ R89, R117, UR26, -R7.reuse ;  /* 0x0000001a75597c23 */ /* 0x101fe20008010807 */
[----:B-1----:R-:W-:Y:S01]  /*2f80*/  FMNMX.FTZ R85, R3, R76, !PT ;  /* 0x0000004c03557209 */ /* 0x002fe20007810000 */
[----:B------:R-:W-:-:S05]  /*2f90*/  FFMA.FTZ R76, R104, UR26, -R7 ;  /* 0x0000001a684c7c23 */ /* 0x000fca0008010807 */
[----:B------:R-:W2:Y:S01]  /*2fa0*/  MUFU.EX2 R6, R6 ;  /* 0x0000000600067308 */ /* 0x000ea20000000800 */
[----:B------:R-:W0:Y:S07]  /*2fb0*/  SHFL.BFLY PT, R88, R85, 0x1, 0x1f ;  /* 0x0c201f0055587f89 */ /* 0x000e2e00000e0000 */
[----:B------:R-:W1:Y:S08]  /*2fc0*/  MUFU.EX2 R8, R8 ;  /* 0x0000000800087308 */ /* 0x000e700000000800 */
[----:B------:R-:W3:Y:S01]  /*2fd0*/  MUFU.EX2 R9, R9 ;  /* 0x0000000900097308 */ /* 0x000ee20000000800 */
[----:B--2---:R-:W-:-:S07]  /*2fe0*/  F2FP.BF16.F32.PACK_AB R4, R6, R5 ;  /* 0x000000050604723e */ /* 0x004fce00000010ff */
[----:B------:R-:W2:Y:S01]  /*2ff0*/  MUFU.EX2 R10, R10 ;  /* 0x0000000a000a7308 */ /* 0x000ea20000000800 */
[----:B0-----:R-:W-:Y:S01]  /*3000*/  FMNMX.FTZ R3, R85, R88, !PT ;  /* 0x0000005855037209 */ /* 0x001fe20007810000 */
[----:B------:R-:W-:-:S03]  /*3010*/  FFMA.FTZ R88, R116, UR26, -R7 ;  /* 0x0000001a74587c23 */ /* 0x000fc60008010807 */
[C---:B------:R-:W-:Y:S01]  /*3020*/  FSETP.NEU.FTZ.AND P2, PT, R3.reuse, -INF , PT ;  /* 0xff8000000300780b */ /* 0x040fe20003f5d000 */
[----:B------:R-:W-:Y:S02]  /*3030*/  FMUL.FTZ R92, R3, UR26 ;  /* 0x0000001a035c7c20 */ /* 0x000fe40008410000 */
[----:B------:R-:W-:Y:S03]  /*3040*/  MUFU.EX2 R11, R11 ;  /* 0x0000000b000b7308 */ /* 0x000fe60000000800 */
[----:B------:R-:W-:Y:S02]  /*3050*/  FSEL R92, R92, RZ, P2 ;  /* 0x000000ff5c5c7208 */ /* 0x000fe40001000000 */
[----:B------:R-:W-:-:S03]  /*3060*/  PLOP3.LUT P2, PT, PT, PT, UP0, 0x80, 0x0 ;  /* 0x000000000000781c */ /* 0x000fc60003f4f008 */
        /* <DEDUP_REMOVED lines=9> */
[--C-:B------:R-:W-:Y:S01]  /*3100*/  FFMA.FTZ R100, R35, UR26, -R92.reuse ;  /* 0x0000001a23647c23 */ /* 0x100fe2000801085c */
[----:B------:R-:W-:Y:S01]  /*3110*/  FFMA.FTZ R55, R59, UR26, -R92 ;  /* 0x0000001a3b377c23 */ /* 0x000fe2000801085c */
[----:B------:R-:W-:Y:S01]  /*3120*/  FADD.FTZ R59, R5, R6 ;  /* 0x00000006053b7221 */ /* 0x000fe20000010000 */
[--C-:B------:R-:W-:Y:S01]  /*3130*/  FFMA.FTZ R30, R43, UR26, -R92.reuse ;  /* 0x0000001a2b1e7c23 */ /* 0x100fe2000801085c */
[--C-:B------:R-:W-:Y:S01]  /*3140*/  FFMA.FTZ R101, R38, UR26, -R92.reuse ;  /* 0x0000001a26657c23 */ /* 0x100fe2000801085c */
[--C-:B------:R-:W-:Y:S01]  /*3150*/  FFMA.FTZ R43, R70, UR26, -R92.reuse ;  /* 0x0000001a462b7c23 */ /* 0x100fe2000801085c */
[----:B-1----:R-:W-:Y:S01]  /*3160*/  FADD.FTZ R70, R8, R59 ;  /* 0x0000003b08467221 */ /* 0x002fe20000010000 */
[----:B------:R-:W0:Y:S01]  /*3170*/  MUFU.EX2 R26, R26 ;  /* 0x0000001a001a7308 */ /* 0x000e220000000800 */
[--C-:B------:R-:W-:Y:S01]  /*3180*/  FFMA.FTZ R35, R66, UR26, -R92.reuse ;  /* 0x0000001a42237c23 */ /* 0x100fe2000801085c */
[--C-:B------:R-:W-:Y:S01]  /*3190*/  FFMA.FTZ R38, R50, UR26, -R92.reuse ;  /* 0x0000001a32267c23 */ /* 0x100fe2000801085c */
[--C-:B------:R-:W-:Y:S01]  /*31a0*/  FFMA.FTZ R104, R39, UR26, -R92.reuse ;  /* 0x0000001a27687c23 */ /* 0x100fe2000801085c */
[--C-:B------:R-:W-:Y:S01]  /*31b0*/  FFMA.FTZ R50, R71, UR26, -R92.reuse ;  /* 0x0000001a47327c23 */ /* 0x100fe2000801085c */
[----:B------:R-:W-:Y:S01]  /*31c0*/  FFMA.FTZ R27, R42, UR26, -R92 ;  /* 0x0000001a2a1b7c23 */ /* 0x000fe2000801085c */
[----:B---3--:R-:W-:Y:S01]  /*31d0*/  FADD.FTZ R71, R9, R70 ;  /* 0x0000004609477221 */ /* 0x008fe20000010000 */
[--C-:B------:R-:W-:Y:S01]  /*31e0*/  FFMA.FTZ R42, R67, UR26, -R92.reuse ;  /* 0x0000001a432a7c23 */ /* 0x100fe2000801085c */
[----:B------:R-:W1:Y:S01]  /*31f0*/  MUFU.EX2 R93, R93 ;  /* 0x0000005d005d7308 */ /* 0x000e620000000800 */
[--C-:B------:R-:W-:Y:S01]  /*3200*/  FFMA.FTZ R39, R51, UR26, -R92.reuse ;  /* 0x0000001a33277c23 */ /* 0x100fe2000801085c */
[--C-:B------:R-:W-:Y:S01]  /*3210*/  FFMA.FTZ R51, R74, UR26, -R92.reuse ;  /* 0x0000001a4a337c23 */ /* 0x100fe2000801085c */
[----:B--2---:R-:W-:Y:S01]  /*3220*/  FADD.FTZ R74, R10, R71 ;  /* 0x000000470a4a7221 */ /* 0x004fe20000010000 */
[--C-:B------:R-:W-:Y:S01]  /*3230*/  FFMA.FTZ R31, R46, UR26, -R92.reuse ;  /* 0x0000001a2e1f7c23 */ /* 0x100fe2000801085c */
[--C-:B------:R-:W-:Y:S01]  /*3240*/  FFMA.FTZ R59, R78, UR26, -R92.reuse ;  /* 0x0000001a4e3b7c23 */ /* 0x100fe2000801085c */
[--C-:B------:R-:W-:Y:S01]  /*3250*/  FFMA.FTZ R46, R54, UR26, -R92.reuse ;  /* 0x0000001a362e7c23 */ /* 0x100fe2000801085c */
[----:B------:R-:W-:Y:S01]  /*3260*/  FFMA.FTZ R54, R58, UR26, -R92 ;  /* 0x0000001a3a367c23 */ /* 0x000fe2000801085c */
[----:B------:R-:W2:Y:S01]  /*3270*/  MUFU.EX2 R96, R96 ;  /* 0x0000006000607308 */ /* 0x000ea20000000800 */
[----:B0-----:R-:W-:Y:S01]  /*3280*/  FADD.FTZ R66, R7, R26 ;  /* 0x0000001a07427221 */ /* 0x001fe20000010000 */
[--C-:B------:R-:W-:Y:S01]  /*3290*/  FFMA.FTZ R58, R62, UR26, -R92.reuse ;  /* 0x0000001a3e3a7c23 */ /* 0x100fe2000801085c */
[--C-:B------:R-:W-:Y:S01]  /*32a0*/  FFMA.FTZ R62, R75, UR26, -R92.reuse ;  /* 0x0000001a4b3e7c23 */ /* 0x100fe2000801085c */
[----:B------:R-:W-:Y:S01]  /*32b0*/  F2FP.BF16.F32.PACK_AB R6, R9, R8 ;  /* 0x000000080906723e */ /* 0x000fe200000010ff */
[--C-:B------:R-:W-:Y:S01]  /*32c0*/  FFMA.FTZ R71, R86, UR26, -R92.reuse ;  /* 0x0000001a56477c23 */ /* 0x100fe2000801085c */
[----:B------:R-:W-:Y:S01]  /*32d0*/  F2FP.BF16.F32.PACK_AB R8, R11, R10 ;  /* 0x0000000a0b08723e */ /* 0x000fe200000010ff */
[----:B------:R-:W-:Y:S01]  /*32e0*/  FFMA.FTZ R63, R63, UR26, -R92 ;  /* 0x0000001a3f3f7c23 */ /* 0x000fe2000801085c */
[----:B------:R-:W0:Y:S01]  /*32f0*/  MUFU.EX2 R97, R97 ;  /* 0x0000006100617308 */ /* 0x000e220000000800 */
[----:B-1----:R-:W-:Y:S01]  /*3300*/  FADD.FTZ R67, R93, R66 ;  /* 0x000000425d437221 */ /* 0x002fe20000010000 */
[--C-:B------:R-:W-:Y:S01]  /*3310*/  FFMA.FTZ R70, R79, UR26, -R92.reuse ;  /* 0x0000001a4f467c23 */ /* 0x100fe2000801085c */
[--C-:B------:R-:W-:Y:S01]  /*3320*/  FFMA.FTZ R79, R94, UR26, -R92.reuse ;  /* 0x0000001a5e4f7c23 */ /* 0x100fe2000801085c */
[--C-:B------:R-:W-:Y:S01]  /*3330*/  FFMA.FTZ R99, R99, UR26, -R92.reuse ;  /* 0x0000001a63637c23 */ /* 0x100fe2000801085c */
[--C-:B------:R-:W-:Y:S01]  /*3340*/  FFMA.FTZ R102, R102, UR26, -R92.reuse ;  /* 0x0000001a66667c23 */ /* 0x100fe2000801085c */
[--C-:B------:R-:W-:Y:S01]  /*3350*/  FFMA.FTZ R103, R103, UR26, -R92.reuse ;  /* 0x0000001a67677c23 */ /* 0x100fe2000801085c */
[----:B------:R-:W-:Y:S01]  /*3360*/  FFMA.FTZ R106, R106, UR26, -R92 ;  /* 0x0000001a6a6a7c23 */ /* 0x000fe2000801085c */
[----:B------:R-:W1:Y:S01]  /*3370*/  MUFU.EX2 R100, R100 ;  /* 0x0000006400647308 */ /* 0x000e620000000800 */
[----:B--2---:R-:W-:Y:S01]  /*3380*/  FADD.FTZ R66, R96, R67 ;  /* 0x0000004360427221 */ /* 0x004fe20000010000 */
[----:B------:R-:W-:Y:S01]  /*3390*/  FADD.FTZ R67, R11, R74 ;  /* 0x0000004a0b437221 */ /* 0x000fe20000010000 */
[--C-:B------:R-:W-:Y:S01]  /*33a0*/  FFMA.FTZ R107, R107, UR26, -R92.reuse ;  /* 0x0000001a6b6b7c23 */ /* 0x100fe2000801085c */
[--C-:B------:R-:W-:Y:S01]  /*33b0*/  FFMA.FTZ R110, R110, UR26, -R92.reuse ;  /* 0x0000001a6e6e7c23 */ /* 0x100fe2000801085c */
[--C-:B------:R-:W-:Y:S01]  /*33c0*/  FFMA.FTZ R111, R111, UR26, -R92.reuse ;  /* 0x0000001a6f6f7c23 */ /* 0x100fe2000801085c */
[----:B------:R-:W-:Y:S01]  /*33d0*/  FADD.FTZ R78, R120, R67 ;  /* 0x00000043784e7221 */ /* 0x000fe20000010000 */
[----:B------:R-:W-:Y:S01]  /*33e0*/  FFMA.FTZ R67, R83, UR26, -R92 ;  /* 0x0000001a53437c23 */ /* 0x000fe2000801085c */
[----:B------:R-:W2:Y:S01]  /*33f0*/  MUFU.EX2 R121, R121 ;  /* 0x0000007900797308 */ /* 0x000ea20000000800 */
[----:B0-----:R-:W-:Y:S01]  /*3400*/  FADD.FTZ R5, R97, R66 ;  /* 0x0000004261057221 */ /* 0x001fe20000010000 */
[--C-:B------:R-:W-:Y:S01]  /*3410*/  FFMA.FTZ R66, R82, UR26, -R92.reuse ;  /* 0x0000001a52427c23 */ /* 0x100fe2000801085c */
[--C-:B------:R-:W-:Y:S01]  /*3420*/  FFMA.FTZ R114, R114, UR26, -R92.reuse ;  /* 0x0000001a72727c23 */ /* 0x100fe2000801085c */
[--C-:B------:R-:W-:Y:S01]  /*3430*/  FFMA.FTZ R115, R115, UR26, -R92.reuse ;  /* 0x0000001a73737c23 */ /* 0x100fe2000801085c */
[----:B------:R-:W-:-:S03]  /*3440*/  FFMA.FTZ R118, R118, UR26, -R92 ;  /* 0x0000001a76767c23 */ /* 0x000fc6000801085c */
[----:B------:R-:W0:Y:S01]  /*3450*/  MUFU.EX2 R101, R101 ;  /* 0x0000006500657308 */ /* 0x000e220000000800 */
[----:B-1----:R-:W-:Y:S01]  /*3460*/  FADD.FTZ R74, R100, R5 ;  /* 0x00000005644a7221 */ /* 0x002fe20000010000 */
[----:B------:R-:W-:Y:S02]  /*3470*/  F2FP.BF16.F32.PACK_AB R5, R26, R7 ;  /* 0x000000071a05723e */ /* 0x000fe400000010ff */
[----:B------:R-:W-:Y:S02]  /*3480*/  F2FP.BF16.F32.PACK_AB R7, R96, R93 ;  /* 0x0000005d6007723e */ /* 0x000fe400000010ff */
[----:B------:R-:W-:Y:S02]  /*3490*/  F2FP.BF16.F32.PACK_AB R9, R100, R97 ;  /* 0x000000616409723e */ /* 0x000fe400000010ff */
[----:B------:R-:W1:Y:S01]  /*34a0*/  MUFU.EX2 R12, R12 ;  /* 0x0000000c000c7308 */ /* 0x000e620000000800 */
[----:B--2---:R-:W-:Y:S01]  /*34b0*/  FADD.FTZ R75, R121, R78 ;  /* 0x0000004e794b7221 */ /* 0x004fe20000010000 */
[----:B------:R-:W-:Y:S01]  /*34c0*/  FFMA.FTZ R78, R91, UR26, -R92 ;  /* 0x0000001a5b4e7c23 */ /* 0x000fe2000801085c */
[----:B------:R2:W-:Y:S01]  /*34d0*/  STSM.16.M88.4 [R2+0x1e800], R4 ;  /* 0x01e8000402007844 */ /* 0x0005e20000000200 */
[----:B------:R-:W-:Y:S01]  /*34e0*/  F2FP.BF16.F32.PACK_AB R10, R121, R120 ;  /* 0x00000078790a723e */ /* 0x000fe200000010ff */
[----:B------:R-:W-:-:S02]  /*34f0*/  IMAD.MOV.U32 R121, RZ, RZ, R151 ;  /* 0x000000ffff797224 */ /* 0x000fc400078e0097 */
[----:B------:R-:W-:Y:S01]  /*3500*/  IMAD.MOV.U32 R120, RZ, RZ, R151 ;  /* 0x000000ffff787224 */ /* 0x000fe200078e0097 */
[----:B------:R-:W3:Y:S01]  /*3510*/  MUFU.EX2 R104, R104 ;  /* 0x0000006800687308 */ /* 0x000ee20000000800 */
[----:B0-----:R-:W-:Y:S01]  /*3520*/  FADD.FTZ R11, R101, R74 ;  /* 0x0000004a650b7221 */ /* 0x001fe20000010000 */
[----:B------:R-:W-:-:S06]  /*3530*/  FFMA.FTZ R74, R87, UR26, -R92 ;  /* 0x0000001a574a7c23 */ /* 0x000fcc000801085c */
[----:B------:R-:W0:Y:S01]  /*3540*/  MUFU.EX2 R13, R13 ;  /* 0x0000000d000d7308 */ /* 0x000e220000000800 */
[----:B-1----:R-:W-:Y:S01]  /*3550*/  FADD.FTZ R82, R12, R75 ;  /* 0x0000004b0c527221 */ /* 0x002fe20000010000 */
[----:B------:R-:W-:-:S06]  /*3560*/  FFMA.FTZ R75, R90, UR26, -R92 ;  /* 0x0000001a5a4b7c23 */ /* 0x000fcc000801085c */
[----:B------:R-:W1:Y:S01]  /*3570*/  MUFU.EX2 R27, R27 ;  /* 0x0000001b001b7308 */ /* 0x000e620000000800 */
[C---:B---3--:R-:W-:Y:S01]  /*3580*/  FADD.FTZ R26, R104.reuse, R11 ;  /* 0x0000000b681a7221 */ /* 0x048fe20000010000 */
[----:B------:R-:W-:-:S05]  /*3590*/  F2FP.BF16.F32.PACK_AB R11, R104, R101 ;  /* 0x00000065680b723e */ /* 0x000fca00000010ff */
[----:B------:R3:W-:Y:S01]  /*35a0*/  STSM.16.M88.4 [R18], R8 ;  /* 0x0000000812007844 */ /* 0x0007e20000000200 */
[----:B------:R-:W4:Y:S01]  /*35b0*/  MUFU.EX2 R14, R14 ;  /* 0x0000000e000e7308 */ /* 0x000f220000000800 */
[C---:B0-----:R-:W-:Y:S01]  /*35c0*/  FADD.FTZ R83, R13.reuse, R82 ;  /* 0x000000520d537221 */ /* 0x041fe20000010000 */
[----:B------:R-:W-:Y:S01]  /*35d0*/  F2FP.BF16.F32.PACK_AB R12, R13, R12 ;  /* 0x0000000c0d0c723e */ /* 0x000fe200000010ff */
[----:B------:R-:W-:-:S05]  /*35e0*/  FFMA.FTZ R82, R95, UR26, -R92 ;  /* 0x0000001a5f527c23 */ /* 0x000fca000801085c */
[----:B------:R-:W0:Y:S01]  /*35f0*/  MUFU.EX2 R30, R30 ;  /* 0x0000001e001e7308 */ /* 0x000e220000000800 */
[----:B-1----:R-:W-:-:S07]  /*3600*/  FADD.FTZ R87, R27, R26 ;  /* 0x0000001a1b577221 */ /* 0x002fce0000010000 */
[----:B------:R-:W1:Y:S01]  /*3610*/  MUFU.EX2 R15, R15 ;  /* 0x0000000f000f7308 */ /* 0x000e620000000800 */
[----:B----4-:R-:W-:Y:S01]  /*3620*/  FADD.FTZ R86, R14, R83 ;  /* 0x000000530e567221 */ /* 0x010fe20000010000 */
[--C-:B------:R-:W-:Y:S01]  /*3630*/  FFMA.FTZ R83, R98, UR26, -R92.reuse ;  /* 0x0000001a62537c23 */ /* 0x100fe2000801085c */
[----:B------:R-:W-:-:S05]  /*3640*/  FFMA.FTZ R92, R119, UR26, -R92 ;  /* 0x0000001a775c7c23 */ /* 0x000fca000801085c */
[----:B------:R-:W4:Y:S01]  /*3650*/  MUFU.EX2 R31, R31 ;  /* 0x0000001f001f7308 */ /* 0x000f220000000800 */
[----:B0-----:R-:W-:-:S07]  /*3660*/  FADD.FTZ R26, R30, R87 ;  /* 0x000000571e1a7221 */ /* 0x001fce0000010000 */
[----:B------:R-:W0:Y:S01]  /*3670*/  MUFU.EX2 R24, R24 ;  /* 0x0000001800187308 */ /* 0x000e220000000800 */
[C---:B-1----:R-:W-:Y:S01]  /*3680*/  FADD.FTZ R91, R15.reuse, R86 ;  /* 0x000000560f5b7221 */ /* 0x042fe20000010000 */
[----:B------:R-:W-:-:S06]  /*3690*/  F2FP.BF16.F32.PACK_AB R14, R15, R14 ;  /* 0x0000000e0f0e723e */ /* 0x000fcc00000010ff */
[----:B------:R-:W1:Y:S01]  /*36a0*/  MUFU.EX2 R34, R34 ;  /* 0x0000002200227308 */ /* 0x000e620000000800 */
[----:B----4-:R-:W-:-:S07]  /*36b0*/  FADD.FTZ R87, R31, R26 ;  /* 0x0000001a1f577221 */ /* 0x010fce0000010000 */
[----:B------:R-:W4:Y:S01]  /*36c0*/  MUFU.EX2 R25, R25 ;  /* 0x0000001900197308 */ /* 0x000f220000000800 */
[----:B0-----:R-:W-:-:S07]  /*36d0*/  FADD.FTZ R26, R24, R91 ;  /* 0x0000005b181a7221 */ /* 0x001fce0000010000 */
[----:B------:R-:W0:Y:S01]  /*36e0*/  MUFU.EX2 R38, R38 ;  /* 0x0000002600267308 */ /* 0x000e220000000800 */
[C---:B-1----:R-:W-:Y:S01]  /*36f0*/  FADD.FTZ R87, R34.reuse, R87 ;  /* 0x0000005722577221 */ /* 0x042fe20000010000 */
[----:B------:R-:W-:-:S06]  /*3700*/  F2FP.BF16.F32.PACK_AB R15, R34, R31 ;  /* 0x0000001f220f723e */ /* 0x000fcc00000010ff */
[----:B------:R-:W1:Y:S01]  /*3710*/  MUFU.EX2 R45, R45 ;  /* 0x0000002d002d7308 */ /* 0x000e620000000800 */
[C---:B----4-:R-:W-:Y:S01]  /*3720*/  FADD.FTZ R86, R25.reuse, R26 ;  /* 0x0000001a19567221 */ /* 0x050fe20000010000 */
[----:B------:R-:W-:-:S06]  /*3730*/  F2FP.BF16.F32.PACK_AB R24, R25, R24 ;  /* 0x000000181918723e */ /* 0x000fcc00000010ff */
[----:B------:R-:W4:Y:S01]  /*3740*/  MUFU.EX2 R39, R39 ;  /* 0x0000002700277308 */ /* 0x000f220000000800 */
[----:B0-----:R-:W-:-:S07]  /*3750*/  FADD.FTZ R26, R38, R87 ;  /* 0x00000057261a7221 */ /* 0x001fce0000010000 */
[----:B------:R-:W0:Y:S01]  /*3760*/  MUFU.EX2 R48, R48 ;  /* 0x0000003000307308 */ /* 0x000e220000000800 */
[----:B-1----:R-:W-:-:S07]  /*3770*/  FADD.FTZ R91, R45, R86 ;  /* 0x000000562d5b7221 */ /* 0x002fce0000010000 */
        /* <DEDUP_REMOVED lines=20> */
[C---:B----4-:R-:W-:Y:S01]  /*38c0*/  FADD.FTZ R86, R61.reuse, R86 ;  /* 0x000000563d567221 */ /* 0x050fe20000010000 */
[----:B--2---:R-:W-:-:S06]  /*38d0*/  F2FP.BF16.F32.PACK_AB R6, R61, R56 ;  /* 0x000000383d06723e */ /* 0x004fcc00000010ff */
[----:B------:R-:W2:Y:S01]  /*38e0*/  MUFU.EX2 R63, R63 ;  /* 0x0000003f003f7308 */ /* 0x000ea20000000800 */
[----:B0-----:R-:W-:-:S07]  /*38f0*/  FADD.FTZ R26, R58, R87 ;  /* 0x000000573a1a7221 */ /* 0x001fce0000010000 */
[----:B------:R-:W0:Y:S01]  /*3900*/  MUFU.EX2 R28, R28 ;  /* 0x0000001c001c7308 */ /* 0x000e220000000800 */
[----:B-1----:R-:W-:-:S07]  /*3910*/  FADD.FTZ R13, R21, R86 ;  /* 0x00000056150d7221 */ /* 0x002fce0000010000 */
[----:B------:R-:W1:Y:S01]  /*3920*/  MUFU.EX2 R35, R35 ;  /* 0x0000002300237308 */ /* 0x000e620000000800 */
[----:B--2---:R-:W-:Y:S01]  /*3930*/  FADD.FTZ R86, R63, R26 ;  /* 0x0000001a3f567221 */ /* 0x004fe20000010000 */
[----:B------:R-:W-:-:S06]  /*3940*/  F2FP.BF16.F32.PACK_AB R26, R48, R45 ;  /* 0x0000002d301a723e */ /* 0x000fcc00000010ff */
[----:B------:R-:W2:Y:S01]  /*3950*/  MUFU.EX2 R33, R33 ;  /* 0x0000002100217308 */ /* 0x000ea20000000800 */
[----:B0-----:R-:W-:Y:S01]  /*3960*/  FADD.FTZ R4, R28, R13 ;  /* 0x0000000d1c047221 */ /* 0x001fe20000010000 */
[----:B------:R-:W-:Y:S02]  /*3970*/  F2FP.BF16.F32.PACK_AB R13, R30, R27 ;  /* 0x0000001b1e0d723e */ /* 0x000fe400000010ff */
[----:B------:R-:W-:-:S03]  /*3980*/  F2FP.BF16.F32.PACK_AB R27, R47, R46 ;  /* 0x0000002e2f1b723e */ /* 0x000fc600000010ff */
[----:B------:R0:W-:Y:S01]  /*3990*/  STSM.16.M88.4 [R17], R12 ;  /* 0x0000000c11007844 */ /* 0x0001e20000000200 */
[----:B------:R-:W3:Y:S01]  /*39a0*/  MUFU.EX2 R42, R42 ;  /* 0x0000002a002a7308 */ /* 0x000ee20000000800 */
[----:B-1----:R-:W-:Y:S02]  /*39b0*/  FADD.FTZ R5, R35, R86 ;  /* 0x0000005623057221 */ /* 0x002fe40000010000 */
[----:B------:R-:W-:Y:S05]  /*39c0*/  STSM.16.M88.4 [R16], R24 ;  /* 0x0000001810007844 */ /* 0x000fea0000000200 */
[----:B------:R-:W1:Y:S01]  /*39d0*/  MUFU.EX2 R36, R36 ;  /* 0x0000002400247308 */ /* 0x000e620000000800 */
[----:B--2---:R-:W-:Y:S01]  /*39e0*/  FADD.FTZ R7, R33, R4 ;  /* 0x0000000421077221 */ /* 0x004fe20000010000 */
[----:B------:R-:W-:-:S06]  /*39f0*/  F2FP.BF16.F32.PACK_AB R4, R57, R52 ;  /* 0x000000343904723e */ /* 0x000fcc00000010ff */
[----:B------:R-:W2:Y:S01]  /*3a00*/  MUFU.EX2 R43, R43 ;  /* 0x0000002b002b7308 */ /* 0x000ea20000000800 */
[----:B---3--:R-:W-:-:S07]  /*3a10*/  FADD.FTZ R8, R42, R5 ;  /* 0x000000052a087221 */ /* 0x008fce0000010000 */
[----:B------:R-:W3:Y:S01]  /*3a20*/  MUFU.EX2 R37, R37 ;  /* 0x0000002500257308 */ /* 0x000ee20000000800 */
[----:B-1----:R-:W-:-:S07]  /*3a30*/  FADD.FTZ R10, R36, R7 ;  /* 0x00000007240a7221 */ /* 0x002fce0000010000 */
[----:B------:R-:W1:Y:S01]  /*3a40*/  MUFU.EX2 R50, R50 ;  /* 0x0000003200327308 */ /* 0x000e620000000800 */
[----:B--2---:R-:W-:-:S07]  /*3a50*/  FADD.FTZ R5, R43, R8 ;  /* 0x000000082b057221 */ /* 0x004fce0000010000 */
[----:B------:R-:W2:Y:S01]  /*3a60*/  MUFU.EX2 R40, R40 ;  /* 0x0000002800287308 */ /* 0x000ea20000000800 */
[----:B---3--:R-:W-:-:S07]  /*3a70*/  FADD.FTZ R7, R37, R10 ;  /* 0x0000000a25077221 */ /* 0x008fce0000010000 */
[----:B------:R-:W3:Y:S01]  /*3a80*/  MUFU.EX2 R51, R51 ;  /* 0x0000003300337308 */ /* 0x000ee20000000800 */
[----:B-1----:R-:W-:Y:S01]  /*3a90*/  FADD.FTZ R8, R50, R5 ;  /* 0x0000000532087221 */ /* 0x002fe20000010000 */
[----:B------:R-:W-:-:S06]  /*3aa0*/  F2FP.BF16.F32.PACK_AB R5, R55, R54 ;  /* 0x000000363705723e */ /* 0x000fcc00000010ff */
[----:B------:R-:W1:Y:S01]  /*3ab0*/  MUFU.EX2 R44, R44 ;  /* 0x0000002c002c7308 */ /* 0x000e620000000800 */
[C---:B--2---:R-:W-:Y:S01]  /*3ac0*/  FADD.FTZ R7, R40.reuse, R7 ;  /* 0x0000000728077221 */ /* 0x044fe20000010000 */
[----:B0-----:R-:W-:-:S06]  /*3ad0*/  F2FP.BF16.F32.PACK_AB R12, R40, R37 ;  /* 0x00000025280c723e */ /* 0x001fcc00000010ff */
[----:B------:R-:W0:Y:S01]  /*3ae0*/  MUFU.EX2 R62, R62 ;  /* 0x0000003e003e7308 */ /* 0x000e220000000800 */
[----:B---3--:R-:W-:-:S07]  /*3af0*/  FADD.FTZ R9, R51, R8 ;  /* 0x0000000833097221 */ /* 0x008fce0000010000 */
[----:B------:R-:W2:Y:S01]  /*3b00*/  MUFU.EX2 R49, R49 ;  /* 0x0000003100317308 */ /* 0x000ea20000000800 */
[----:B-1----:R-:W-:Y:S01]  /*3b10*/  FADD.FTZ R10, R44, R7 ;  /* 0x000000072c0a7221 */ /* 0x002fe20000010000 */
[----:B------:R-:W-:-:S05]  /*3b20*/  F2FP.BF16.F32.PACK_AB R7, R63, R58 ;  /* 0x0000003a3f07723e */ /* 0x000fca00000010ff */
[----:B------:R1:W-:Y:S01]  /*3b30*/  STSM.16.M88.4 [R2+0x24800], R4 ;  /* 0x0248000402007844 */ /* 0x0003e20000000200 */
[----:B------:R-:W3:Y:S01]  /*3b40*/  MUFU.EX2 R59, R59 ;  /* 0x0000003b003b7308 */ /* 0x000ee20000000800 */
[C---:B0-----:R-:W-:Y:S01]  /*3b50*/  FADD.FTZ R8, R62.reuse, R9 ;  /* 0x000000093e087221 */ /* 0x041fe20000010000 */
[----:B------:R-:W-:-:S06]  /*3b60*/  F2FP.BF16.F32.PACK_AB R13, R62, R51 ;  /* 0x000000333e0d723e */ /* 0x000fcc00000010ff */
[----:B------:R-:W0:Y:S01]  /*3b70*/  MUFU.EX2 R70, R70 ;  /* 0x0000004600467308 */ /* 0x000e220000000800 */
[C---:B--2---:R-:W-:Y:S01]  /*3b80*/  FADD.FTZ R11, R49.reuse, R10 ;  /* 0x0000000a310b7221 */ /* 0x044fe20000010000 */
[----:B------:R-:W-:Y:S02]  /*3b90*/  F2FP.BF16.F32.PACK_AB R10, R36, R33 ;  /* 0x00000021240a723e */ /* 0x000fe400000010ff */
[----:B------:R-:W-:-:S04]  /*3ba0*/  F2FP.BF16.F32.PACK_AB R14, R49, R44 ;  /* 0x0000002c310e723e */ /* 0x000fc800000010ff */
[----:B------:R-:W2:Y:S01]  /*3bb0*/  MUFU.EX2 R29, R29 ;  /* 0x0000001d001d7308 */ /* 0x000ea20000000800 */
[----:B---3--:R-:W-:Y:S01]  /*3bc0*/  FADD.FTZ R9, R59, R8 ;  /* 0x000000083b097221 */ /* 0x008fe20000010000 */
[----:B------:R-:W-:-:S06]  /*3bd0*/  FADD.FTZ R8, R20, R11 ;  /* 0x0000000b14087221 */ /* 0x000fcc0000010000 */
[----:B------:R-:W3:Y:S01]  /*3be0*/  MUFU.EX2 R66, R66 ;  /* 0x0000004200427308 */ /* 0x000ee20000000800 */
[C---:B0-----:R-:W-:Y:S01]  /*3bf0*/  FADD.FTZ R9, R70.reuse, R9 ;  /* 0x0000000946097221 */ /* 0x041fe20000010000 */
[----:B------:R-:W-:-:S06]  /*3c00*/  F2FP.BF16.F32.PACK_AB R15, R70, R59 ;  /* 0x0000003b460f723e */ /* 0x000fcc00000010ff */
[----:B------:R-:W0:Y:S01]  /*3c10*/  MUFU.EX2 R67, R67 ;  /* 0x0000004300437308 */ /* 0x000e220000000800 */
[----:B--2---:R-:W-:Y:S01]  /*3c20*/  FADD.FTZ R11, R29, R8 ;  /* 0x000000081d0b7221 */ /* 0x004fe20000010000 */
[----:B------:R-:W-:-:S03]  /*3c30*/  F2FP.BF16.F32.PACK_AB R8, R28, R21 ;  /* 0x000000151c08723e */ /* 0x000fc600000010ff */
[----:B------:R-:W-:Y:S01]  /*3c40*/  FADD.FTZ R30, R32, R11 ;  /* 0x0000000b201e7221 */ /* 0x000fe20000010000 */
[----:B------:R-:W-:Y:S02]  /*3c50*/  F2FP.BF16.F32.PACK_AB R11, R50, R43 ;  /* 0x0000002b320b723e */ /* 0x000fe400000010ff */
[----:B------:R-:W2:Y:S01]  /*3c60*/  MUFU.EX2 R41, R41 ;  /* 0x0000002900297308 */ /* 0x000ea20000000800 */
[----:B---3--:R-:W-:Y:S01]  /*3c70*/  FADD.FTZ R28, R66, R9 ;  /* 0x00000009421c7221 */ /* 0x008fe20000010000 */
[----:B------:R-:W-:-:S05]  /*3c80*/  F2FP.BF16.F32.PACK_AB R9, R42, R35 ;  /* 0x000000232a09723e */ /* 0x000fca00000010ff */
[----:B------:R3:W-:Y:S01]  /*3c90*/  STSM.16.M88.4 [R22], R8 ;  /* 0x0000000816007844 */ /* 0x0007e20000000200 */
[----:B------:R-:W1:Y:S01]  /*3ca0*/  MUFU.EX2 R71, R71 ;  /* 0x0000004700477308 */ /* 0x000e620000000800 */
[----:B0-----:R-:W-:Y:S02]  /*3cb0*/  FADD.FTZ R28, R67, R28 ;  /* 0x0000001c431c7221 */ /* 0x001fe40000010000 */
[----:B------:R0:W-:Y:S05]  /*3cc0*/  STSM.16.M88.4 [R17+0x6000], R12 ;  /* 0x0060000c11007844 */ /* 0x0001ea0000000200 */
[----:B------:R-:W4:Y:S01]  /*3cd0*/  MUFU.EX2 R53, R53 ;  /* 0x0000003500357308 */ /* 0x000f220000000800 */
[----:B--2---:R-:W-:-:S07]  /*3ce0*/  FADD.FTZ R30, R41, R30 ;  /* 0x0000001e291e7221 */ /* 0x004fce0000010000 */
[----:B------:R-:W2:Y:S01]  /*3cf0*/  MUFU.EX2 R74, R74 ;  /* 0x0000004a004a7308 */ /* 0x000ea20000000800 */
[----:B-1----:R-:W-:-:S07]  /*3d00*/  FADD.FTZ R5, R71, R28 ;  /* 0x0000001c47057221 */ /* 0x002fce0000010000 */
[----:B------:R-:W1:Y:S01]  /*3d10*/  MUFU.EX2 R75, R75 ;  /* 0x0000004b004b7308 */ /* 0x000e620000000800 */
[----:B----4-:R-:W-:-:S04]  /*3d20*/  FADD.FTZ R7, R53, R30 ;  /* 0x0000001e35077221 */ /* 0x010fc80000010000 */
[C---:B------:R-:W-:Y:S01]  /*3d30*/  FADD.FTZ R6, R60.reuse, R7 ;  /* 0x000000073c067221 */ /* 0x040fe20000010000 */
[----:B------:R-:W-:Y:S02]  /*3d40*/  F2FP.BF16.F32.PACK_AB R60, R60, R53 ;  /* 0x000000353c3c723e */ /* 0x000fe400000010ff */
[----:B------:R-:W4:Y:S01]  /*3d50*/  MUFU.EX2 R65, R65 ;  /* 0x0000004100417308 */ /* 0x000f220000000800 */
[----:B--2---:R-:W-:-:S07]  /*3d60*/  FADD.FTZ R4, R74, R5 ;  /* 0x000000054a047221 */ /* 0x004fce0000010000 */
[----:B------:R-:W2:Y:S01]  /*3d70*/  MUFU.EX2 R78, R78 ;  /* 0x0000004e004e7308 */ /* 0x000ea20000000800 */
[----:B-1----:R-:W-:-:S07]  /*3d80*/  FADD.FTZ R5, R75, R4 ;  /* 0x000000044b057221 */ /* 0x002fce0000010000 */
[----:B------:R-:W1:Y:S01]  /*3d90*/  MUFU.EX2 R68, R68 ;  /* 0x0000004400447308 */ /* 0x000e620000000800 */
[----:B----4-:R-:W-:Y:S01]  /*3da0*/  FADD.FTZ R7, R65, R6 ;  /* 0x0000000641077221 */ /* 0x010fe20000010000 */
[----:B------:R-:W-:-:S06]  /*3db0*/  F2FP.BF16.F32.PACK_AB R6, R41, R32 ;  /* 0x000000202906723e */ /* 0x000fcc00000010ff */
[----:B------:R-:W4:Y:S01]  /*3dc0*/  MUFU.EX2 R79, R79 ;  /* 0x0000004f004f7308 */ /* 0x000f220000000800 */
[C---:B--2---:R-:W-:Y:S01]  /*3dd0*/  FADD.FTZ R4, R78.reuse, R5 ;  /* 0x000000054e047221 */ /* 0x044fe20000010000 */
[----:B------:R-:W-:-:S06]  /*3de0*/  F2FP.BF16.F32.PACK_AB R61, R78, R75 ;  /* 0x0000004b4e3d723e */ /* 0x000fcc00000010ff */
[----:B------:R-:W2:Y:S01]  /*3df0*/  MUFU.EX2 R64, R64 ;  /* 0x0000004000407308 */ /* 0x000ea20000000800 */
[C---:B-1----:R-:W-:Y:S01]  /*3e00*/  FADD.FTZ R7, R68.reuse, R7 ;  /* 0x0000000744077221 */ /* 0x042fe20000010000 */
[----:B------:R-:W-:-:S06]  /*3e10*/  F2FP.BF16.F32.PACK_AB R62, R68, R65 ;  /* 0x00000041443e723e */ /* 0x000fcc00000010ff */
[----:B------:R-:W1:Y:S01]  /*3e20*/  MUFU.EX2 R82, R82 ;  /* 0x0000005200527308 */ /* 0x000e620000000800 */
[----:B----4-:R-:W-:Y:S01]  /*3e30*/  FADD.FTZ R5, R79, R4 ;  /* 0x000000044f057221 */ /* 0x010fe20000010000 */
[----:B------:R-:W-:-:S06]  /*3e40*/  F2FP.BF16.F32.PACK_AB R4, R29, R20 ;  /* 0x000000141d04723e */ /* 0x000fcc00000010ff */
[----:B------:R-:W4:Y:S01]  /*3e50*/  MUFU.EX2 R69, R69 ;  /* 0x0000004500457308 */ /* 0x000f220000000800 */
[----:B--2---:R-:W-:-:S07]  /*3e60*/  FADD.FTZ R24, R64, R7 ;  /* 0x0000000740187221 */ /* 0x004fce0000010000 */
[----:B------:R-:W2:Y:S01]  /*3e70*/  MUFU.EX2 R83, R83 ;  /* 0x0000005300537308 */ /* 0x000ea20000000800 */
[C---:B-1----:R-:W-:Y:S01]  /*3e80*/  FADD.FTZ R20, R82.reuse, R5 ;  /* 0x0000000552147221 */ /* 0x042fe20000010000 */
[----:B------:R-:W-:-:S06]  /*3e90*/  F2FP.BF16.F32.PACK_AB R63, R82, R79 ;  /* 0x0000004f523f723e */ /* 0x000fcc00000010ff */
[----:B------:R-:W3:Y:S01]  /*3ea0*/  MUFU.EX2 R72, R72 ;  /* 0x0000004800487308 */ /* 0x000ee20000000800 */
[C---:B----4-:R-:W-:Y:S01]  /*3eb0*/  FADD.FTZ R5, R69.reuse, R24 ;  /* 0x0000001845057221 */ /* 0x050fe20000010000 */
[----:B------:R-:W-:-:S06]  /*3ec0*/  F2FP.BF16.F32.PACK_AB R64, R69, R64 ;  /* 0x000000404540723e */ /* 0x000fcc00000010ff */
[----:B------:R-:W1:Y:S01]  /*3ed0*/  MUFU.EX2 R48, R99 ;  /* 0x0000006300307308 */ /* 0x000e620000000800 */
[----:B--2---:R-:W-:-:S07]  /*3ee0*/  FADD.FTZ R7, R83, R20 ;  /* 0x0000001453077221 */ /* 0x004fce0000010000 */
[----:B------:R-:W2:Y:S01]  /*3ef0*/  MUFU.EX2 R73, R73 ;  /* 0x0000004900497308 */ /* 0x000ea20000000800 */
[----:B---3--:R-:W-:Y:S01]  /*3f00*/  FADD.FTZ R8, R72, R5 ;  /* 0x0000000548087221 */ /* 0x008fe20000010000 */
[----:B------:R-:W-:-:S06]  /*3f10*/  F2FP.BF16.F32.PACK_AB R5, R67, R66 ;  /* 0x000000424305723e */ /* 0x000fcc00000010ff */
[----:B------:R-:W3:Y:S01]  /*3f20*/  MUFU.EX2 R102, R102 ;  /* 0x0000006600667308 */ /* 0x000ee20000000800 */
[----:B-1----:R-:W-:Y:S01]  /*3f30*/  FADD.FTZ R9, R48, R7 ;  /* 0x0000000730097221 */ /* 0x002fe20000010000 */
[----:B------:R-:W-:Y:S02]  /*3f40*/  F2FP.BF16.F32.PACK_AB R7, R74, R71 ;  /* 0x000000474a07723e */ /* 0x000fe400000010ff */
[----:B------:R-:W-:-:S03]  /*3f50*/  F2FP.BF16.F32.PACK_AB R65, R48, R83 ;  /* 0x000000533041723e */ /* 0x000fc600000010ff */
[----:B------:R1:W-:Y:S01]  /*3f60*/  STSM.16.M88.4 [R16+0x6000], R4 ;  /* 0x0060000410007844 */ /* 0x0003e20000000200 */
[----:B------:R-:W4:Y:S01]  /*3f70*/  MUFU.EX2 R103, R103 ;  /* 0x0000006700677308 */ /* 0x000f220000000800 */
[C---:B--2---:R-:W-:Y:S01]  /*3f80*/  FADD.FTZ R11, R73.reuse, R8 ;  /* 0x00000008490b7221 */ /* 0x044fe20000010000 */
[----:B------:R-:W-:Y:S01]  /*3f90*/  F2FP.BF16.F32.PACK_AB R66, R73, R72 ;  /* 0x000000484942723e */ /* 0x000fe200000010ff */
[----:B------:R2:W-:Y:S05]  /*3fa0*/  STSM.16.M88.4 [R2+0x2a800], R60 ;  /* 0x02a8003c02007844 */ /* 0x0005ea0000000200 */
[----:B------:R-:W5:Y:S01]  /*3fb0*/  MUFU.EX2 R76, R76 ;  /* 0x0000004c004c7308 */ /* 0x000f620000000800 */
[----:B---3--:R-:W-:-:S07]  /*3fc0*/  FADD.FTZ R8, R102, R9 ;  /* 0x0000000966087221 */ /* 0x008fce0000010000 */
[----:B------:R-:W3:Y:S01]  /*3fd0*/  MUFU.EX2 R106, R106 ;  /* 0x0000006a006a7308 */ /* 0x000ee20000000800 */
[C---:B----4-:R-:W-:Y:S01]  /*3fe0*/  FADD.FTZ R9, R103.reuse, R8 ;  /* 0x0000000867097221 */ /* 0x050fe20000010000 */
[----:B------:R-:W-:-:S05]  /*3ff0*/  F2FP.BF16.F32.PACK_AB R67, R103, R102 ;  /* 0x000000666743723e */ /* 0x000fca00000010ff */
[----:B------:R2:W-:Y:S01]  /*4000*/  STSM.16.M88.4 [R19], R64 ;  /* 0x0000004013007844 */ /* 0x0005e20000000200 */
[----:B------:R-:W4:Y:S01]  /*4010*/  MUFU.EX2 R77, R77 ;  /* 0x0000004d004d7308 */ /* 0x000f220000000800 */
[----:B-----5:R-:W-:-:S07]  /*4020*/  FADD.FTZ R10, R76, R11 ;  /* 0x0000000b4c0a7221 */ /* 0x020fce0000010000 */
[----:B------:R-:W5:Y:S01]  /*4030*/  MUFU.EX2 R80, R80 ;  /* 0x0000005000507308 */ /* 0x000f620000000800 */
[----:B---3--:R-:W-:-:S07]  /*4040*/  FADD.FTZ R8, R106, R9 ;  /* 0x000000096a087221 */ /* 0x008fce0000010000 */
[----:B------:R-:W0:Y:S01]  /*4050*/  MUFU.EX2 R81, R81 ;  /* 0x0000005100517308 */ /* 0x000e220000000800 */
[C---:B----4-:R-:W-:Y:S01]  /*4060*/  FADD.FTZ R11, R77.reuse, R10 ;  /* 0x0000000a4d0b7221 */ /* 0x050fe20000010000 */
[----:B------:R-:W-:-:S06]  /*4070*/  F2FP.BF16.F32.PACK_AB R76, R77, R76 ;  /* 0x0000004c4d4c723e */ /* 0x000fcc00000010ff */
[----:B------:R-:W3:Y:S01]  /*4080*/  MUFU.EX2 R84, R84 ;  /* 0x0000005400547308 */ /* 0x000ee20000000800 */
[----:B-----5:R-:W-:-:S07]  /*4090*/  FADD.FTZ R10, R80, R11 ;  /* 0x0000000b500a7221 */ /* 0x020fce0000010000 */
[----:B------:R-:W1:Y:S01]  /*40a0*/  MUFU.EX2 R85, R113 ;  /* 0x0000007100557308 */ /* 0x000e620000000800 */
[C---:B0-----:R-:W-:Y:S01]  /*40b0*/  FADD.FTZ R13, R81.reuse, R10 ;  /* 0x0000000a510d7221 */ /* 0x041fe20000010000 */
[----:B------:R-:W-:-:S06]  /*40c0*/  F2FP.BF16.F32.PACK_AB R78, R81, R80 ;  /* 0x00000050514e723e */ /* 0x000fcc00000010ff */
[----:B------:R-:W0:Y:S01]  /*40d0*/  MUFU.EX2 R107, R107 ;  /* 0x0000006b006b7308 */ /* 0x000e220000000800 */
[----:B---3--:R-:W-:-:S07]  /*40e0*/  FADD.FTZ R10, R84, R13 ;  /* 0x0000000d540a7221 */ /* 0x008fce0000010000 */
[----:B------:R-:W3:Y:S01]  /*40f0*/  MUFU.EX2 R110, R110 ;  /* 0x0000006e006e7308 */ /* 0x000ee20000000800 */
[C---:B-1----:R-:W-:Y:S01]  /*4100*/  FADD.FTZ R7, R85.reuse, R10 ;  /* 0x0000000a55077221 */ /* 0x042fe20000010000 */
[----:B------:R-:W-:-:S06]  /*4110*/  F2FP.BF16.F32.PACK_AB R84, R85, R84 ;  /* 0x000000545554723e */ /* 0x000fcc00000010ff */
[----:B------:R-:W1:Y:S01]  /*4120*/  MUFU.EX2 R111, R111 ;  /* 0x0000006f006f7308 */ /* 0x000e620000000800 */
[C---:B0-----:R-:W-:Y:S01]  /*4130*/  F2FP.BF16.F32.PACK_AB R77, R107.reuse, R106 ;  /* 0x0000006a6b4d723e */ /* 0x041fe200000010ff */
[----:B------:R-:W-:-:S06]  /*4140*/  FADD.FTZ R11, R107, R8 ;  /* 0x000000086b0b7221 */ /* 0x000fcc0000010000 */
[----:B------:R-:W0:Y:S01]  /*4150*/  MUFU.EX2 R88, R88 ;  /* 0x0000005800587308 */ /* 0x000e220000000800 */
[----:B---3--:R-:W-:-:S07]  /*4160*/  FADD.FTZ R8, R110, R11 ;  /* 0x0000000b6e087221 */ /* 0x008fce0000010000 */
[----:B------:R-:W3:Y:S01]  /*4170*/  MUFU.EX2 R89, R89 ;  /* 0x0000005900597308 */ /* 0x000ee20000000800 */
[C---:B-1----:R-:W-:Y:S01]  /*4180*/  F2FP.BF16.F32.PACK_AB R79, R111.reuse, R110 ;  /* 0x0000006e6f4f723e */ /* 0x042fe200000010ff */
[----:B------:R-:W-:-:S04]  /*4190*/  FADD.FTZ R5, R111, R8 ;  /* 0x000000086f057221 */ /* 0x000fc80000010000 */
[----:B------:R2:W-:Y:S02]  /*41a0*/  STSM.16.M88.4 [R17+0xc000], R76 ;  /* 0x00c0004c11007844 */ /* 0x0005e40000000200 */
[----:B------:R-:W1:Y:S01]  /*41b0*/  MUFU.EX2 R114, R114 ;  /* 0x0000007200727308 */ /* 0x000e620000000800 */
[----:B0-----:R-:W-:-:S07]  /*41c0*/  FADD.FTZ R6, R88, R7 ;  /* 0x0000000758067221 */ /* 0x001fce0000010000 */
[----:B------:R-:W0:Y:S01]  /*41d0*/  MUFU.EX2 R115, R115 ;  /* 0x0000007300737308 */ /* 0x000e220000000800 */
[C---:B---3--:R-:W-:Y:S01]  /*41e0*/  F2FP.BF16.F32.PACK_AB R86, R89.reuse, R88 ;  /* 0x000000585956723e */ /* 0x048fe200000010ff */
[----:B------:R-:W-:-:S06]  /*41f0*/  FADD.FTZ R6, R89, R6 ;  /* 0x0000000659067221 */ /* 0x000fcc0000010000 */
[----:B------:R-:W-:Y:S01]  /*4200*/  MUFU.EX2 R118, R118 ;  /* 0x0000007600767308 */ /* 0x000fe20000000800 */
[----:B-1----:R-:W-:-:S07]  /*4210*/  FADD.FTZ R4, R114, R5 ;  /* 0x0000000572047221 */ /* 0x002fce0000010000 */
[----:B------:R-:W1:Y:S01]  /*4220*/  MUFU.EX2 R9, R92 ;  /* 0x0000005c00097308 */ /* 0x000e620000000800 */
[C---:B0-----:R-:W-:Y:S01]  /*4230*/  F2FP.BF16.F32.PACK_AB R85, R115.reuse, R114 ;  /* 0x000000727355723e */ /* 0x041fe200000010ff */
[----:B------:R-:W-:Y:S01]  /*4240*/  FADD.FTZ R5, R115, R4 ;  /* 0x0000000473057221 */ /* 0x000fe20000010000 */
[----:B-1----:R-:W-:-:S03]  /*4250*/  F2FP.BF16.F32.PACK_AB R87, R9, R118 ;  /* 0x000000760957723e */ /* 0x002fc600000010ff */
[----:B------:R-:W-:Y:S02]  /*4260*/  FADD.FTZ R118, R118, R5 ;  /* 0x0000000576767221 */ /* 0x000fe40000010000 */
[----:B------:R2:W-:Y:S02]  /*4270*/  STSM.16.M88.4 [R16+0xc000], R84 ;  /* 0x00c0005410007844 */ /* 0x0005e40000000200 */
[----:B------:R-:W-:Y:S01]  /*4280*/  FADD.FTZ R7, R9, R118 ;  /* 0x0000007609077221 */ /* 0x000fe20000010000 */
[----:B------:R0:W-:Y:S06]  /*4290*/  MEMBAR.ALL.CTA ;  /* 0x0000000000007992 */ /* 0x0001ec0000008000 */
[----:B0-----:R-:W0:Y:S02]  /*42a0*/  FENCE.VIEW.ASYNC.S ;  /* 0x00000000000073c6 */ /* 0x001e240000000000 */
[----:B0-----:R-:W-:Y:S01]  /*42b0*/  NOP ;  /* 0x0000000000007918 */ /* 0x001fe20000000000 */
        /* <DEDUP_REMOVED lines=23> */
.L_x_185:
[----:B------:R-:W-:Y:S01]  /*4430*/  UIADD3 UR38, UR27, 0x1, URZ ;  /* 0x000000011b267890 */ /* 0x000fe2000fffe03f */
[----:B------:R-:W-:-:S03]  /*4440*/  ISETP.NE.AND P3, PT, RZ, UR44, PT ;  /* 0x0000002cff007c0c */ /* 0x000fc6000bf65270 */
[----:B------:R-:W-:-:S04]  /*4450*/  UISETP.NE.AND UP0, UPT, UR38, 0x2, UPT ;  /* 0x000000022600788c */ /* 0x000fc8000bf05270 */
[----:B------:R-:W-:Y:S02]  /*4460*/  USEL UR37, URZ, 0x1, UP0 ;  /* 0x000000013f257887 */ /* 0x000fe40008000000 */
[----:B------:R-:W-:Y:S02]  /*4470*/  USEL UR38, UR38, URZ, UP0 ;  /* 0x0000003f26267287 */ /* 0x000fe40008000000 */
[----:B------:R-:W-:Y:S02]  /*4480*/  ULOP3.LUT UR37, UR20, UR37, URZ, 0x3c, !UPT ;  /* 0x0000002514257292 */ /* 0x000fe4000f8e3c3f */
[----:B0-----:R-:W-:Y:S10]  /*4490*/  @P3 BRA `(.L_x_177) ;  /* 0x00000000002c3947 */ /* 0x001ff40003800000 */
[----:B------:R-:W-:Y:S05]  /*44a0*/  @!P0 BRA `(.L_x_178) ;  /* 0x0000000000048947 */ /* 0x000fea0003800000 */
[----:B------:R-:W-:Y:S01]  /*44b0*/  BPT.TRAP 0x1 ;  /* 0x000000040000795c */ /* 0x000fe20000300000 */
.L_x_178:
[----:B------:R-:W-:Y:S01]  /*44c0*/  ULEA UR6, UR38, UR39, 0x3 ;  /* 0x0000002726067291 */ /* 0x000fe2000f8e183f */
[----:B------:R-:W-:-:S05]  /*44d0*/  IMAD.U32 R0, RZ, RZ, UR37 ;  /* 0x00000025ff007e24 */ /* 0x000fca000f8e00ff */
[----:B------:R-:W-:-:S04]  /*44e0*/  SHF.L.U32 R0, R0, 0x1f, RZ ;  /* 0x0000001f00007819 */ /* 0x000fc800000006ff */
[----:B------:R0:W1:Y:S01]  /*44f0*/  SYNCS.PHASECHK.TRANS64.TRYWAIT P2, [UR6+0x30830], R0 ;  /* 0x03083000ff0075a7 */ /* 0x0000620008040146 */
[----:B------:R-:W-:Y:S05]  /*4500*/  @!P0 BRA `(.L_x_179) ;  /* 0x0000000000048947 */ /* 0x000fea0003800000 */
[----:B------:R-:W-:Y:S01]  /*4510*/  BPT.TRAP 0x1 ;  /* 0x000000040000795c */ /* 0x000fe20000300000 */
.L_x_179:
[----:B-1----:R-:W-:Y:S05]  /*4520*/  @P2 BRA `(.L_x_177) ;  /* 0x0000000000082947 */ /* 0x002fea0003800000 */
[----:B------:R-:W1:Y:S02]  /*4530*/  SYNCS.PHASECHK.TRANS64.TRYWAIT P2, [UR6+0x30830], R0 ;  /* 0x03083000ff0075a7 */ /* 0x000e640008040146 */
[----:B-1----:R-:W-:Y:S05]  /*4540*/  @!P2 BRA `(.L_x_180) ;  /* 0x000000a0000ca947 */ /* 0x002fea0003800000 */
.L_x_177:
[----:B-1----:R-:W1:Y:S01]  /*4550*/  S2R R3, SR_TID.X ;  /* 0x0000000000037919 */ /* 0x002e620000002100 */
[----:B------:R-:W-:Y:S01]  /*4560*/  UIMAD UR6, UR38, 0x600, UR24 ;  /* 0x00000600260678a4 */ /* 0x000fe2000f8e0218 */
[----:B------:R-:W-:Y:S01]  /*4570*/  UMOV UR7, 0x40000040 ;  /* 0x4000004000077882 */ /* 0x000fe20000000000 */
[----:B------:R-:W-:Y:S02]  /*4580*/  UMOV UR11, 0x40000040 ;  /* 0x40000040000b7882 */ /* 0x000fe40000000000 */
[----:B------:R-:W-:Y:S02]  /*4590*/  UIADD3 UR10, UR6, 0x2, URZ ;  /* 0x00000002060a7890 */ /* 0x000fe4000fffe03f */
[----:B------:R-:W-:Y:S01]  /*45a0*/  UIADD3 UR14, UR6, 0x4, URZ ;  /* 0x00000004060e7890 */ /* 0x000fe2000fffe03f */
[----:B------:R-:W-:Y:S01]  /*45b0*/  UMOV UR15, 0x40000040 ;  /* 0x40000040000f7882 */ /* 0x000fe20000000000 */
[----:B------:R-:W-:Y:S01]  /*45c0*/  UIADD3 UR18, UR6, 0x6, URZ ;  /* 0x0000000606127890 */ /* 0x000fe2000fffe03f */
[----:B------:R-:W-:Y:S01]  /*45d0*/  UMOV UR19, 0x40000040 ;  /* 0x4000004000137882 */ /* 0x000fe20000000000 */
[----:B-1----:R-:W-:-:S05]  /*45e0*/  SHF.R.U32.HI R3, RZ, 0x7, R3 ;  /* 0x00000007ff037819 */ /* 0x002fca0000011603 */
[----:B0-----:R-:W-:-:S05]  /*45f0*/  VIADD R0, R3, 0x8 ;  /* 0x0000000803007836 */ /* 0x001fca0000000000 */
[----:B------:R0:W-:Y:S06]  /*4600*/  BAR.SYNC.DEFER_BLOCKING R0, 0x100 ;  /* 0x000400000000751d */ /* 0x0001ec0000010000 */
[----:B--2---:R-:W-:-:S06]  /*4610*/  WARPGROUP.ARRIVE ;  /* 0x00000000000079c5 */ /* 0x004fcc0000000000 */
        /* <DEDUP_REMOVED lines=11> */
[----:B0-----:R-:W-:Y:S05]  /*46d0*/  @P3 BRA `(.L_x_181) ;  /* 0x00000000002c3947 */ /* 0x001fea0003800000 */
[----:B------:R-:W-:Y:S05]  /*46e0*/  @!P0 BRA `(.L_x_182) ;  /* 0x0000000000048947 */ /* 0x000fea0003800000 */
[----:B------:R-:W-:Y:S01]  /*46f0*/  BPT.TRAP 0x1 ;  /* 0x000000040000795c */ /* 0x000fe20000300000 */
.L_x_182:
[----:B------:R-:W-:Y:S01]  /*4700*/  ULEA UR6, UR27, UR39, 0x3 ;  /* 0x000000271b067291 */ /* 0x000fe2000f8e183f */
[----:B------:R-:W-:-:S05]  /*4710*/  IMAD.U32 R0, RZ, RZ, UR20 ;  /* 0x00000014ff007e24 */ /* 0x000fca000f8e00ff */
[----:B------:R-:W-:-:S04]  /*4720*/  SHF.L.U32 R0, R0, 0x1f, RZ ;  /* 0x0000001f00007819 */ /* 0x000fc800000006ff */
[----:B------:R0:W1:Y:S01]  /*4730*/  SYNCS.PHASECHK.TRANS64.TRYWAIT P2, [UR6+0x30850], R0 ;  /* 0x03085000ff0075a7 */ /* 0x0000620008040146 */
[----:B------:R-:W-:Y:S05]  /*4740*/  @!P0 BRA `(.L_x_183) ;  /* 0x0000000000048947 */ /* 0x000fea0003800000 */
[----:B------:R-:W-:Y:S01]  /*4750*/  BPT.TRAP 0x1 ;  /* 0x000000040000795c */ /* 0x000fe20000300000 */
.L_x_183:
[----:B-1----:R-:W-:Y:S05]  /*4760*/  @P2 BRA `(.L_x_181) ;  /* 0x0000000000082947 */ /* 0x002fea0003800000 */
[----:B------:R-:W1:Y:S02]  /*4770*/  SYNCS.PHASECHK.TRANS64.TRYWAIT P2, [UR6+0x30850], R0 ;  /* 0x03085000ff0075a7 */ /* 0x000e640008040146 */
[----:B-1----:R-:W-:Y:S05]  /*4780*/  @!P2 BRA `(.L_x_184) ;  /* 0x0000009c0094a947 */ /* 0x002fea0003800000 */
.L_x_181:
[----:B------:R-:W-:Y:S01]  /*4790*/  UIADD3 UR7, UR25, 0x1e800, URZ ;  /* 0x0001e80019077890 */ /* 0x000fe2000fffe03f */
[----:B------:R-:W-:Y:S01]  /*47a0*/  WARPGROUP.ARRIVE ;  /* 0x00000000000079c5 */ /* 0x000fe20000000000 */
[----:B------:R-:W-:-:S05]  /*47b0*/  UIADD3 UR6, UR39, 0x400, URZ ;  /* 0x0000040027067890 */ /* 0x000fca000fffe03f */
[----:B------:R-:W1:Y:S01]  /*47c0*/  S2R R5, SR_TID.X ;  /* 0x0000000000057919 */ /* 0x000e620000002100 */
[----:B------:R-:W-:Y:S01]  /*47d0*/  USHF.R.U32.HI UR7, URZ, 0x4, UR7 ;  /* 0x000000043f077899 */ /* 0x000fe20008011607 */
[----:B------:R-:W-:Y:S01]  /*47e0*/  FMNMX.FTZ R8, R24, R9, !PT ;  /* 0x0000000918087209 */ /* 0x000fe20007810000 */
[----:B------:R-:W-:Y:S01]  /*47f0*/  USHF.R.U32.HI UR6, URZ, 0x4, UR6 ;  /* 0x000000043f067899 */ /* 0x000fe20008011606 */
[----:B------:R-:W-:Y:S01]  /*4800*/  IMAD.U32 R10, RZ, RZ, UR27 ;  /* 0x0000001bff0a7e24 */ /* 0x000fe2000f8e00ff */
[----:B------:R-:W-:Y:S02]  /*4810*/  ULOP3.LUT UR10, UR7, 0x3fff, URZ, 0xc0, !UPT ;  /* 0x00003fff070a7892 */ /* 0x000fe4000f8ec03f */
[----:B------:R-:W-:Y:S02]  /*4820*/  ULOP3.LUT UR7, UR6, 0x3fff, URZ, 0xc0, !UPT ;  /* 0x00003fff06077892 */ /* 0x000fe4000f8ec03f */
[----:B------:R-:W-:Y:S01]  /*4830*/  ULOP3.LUT UR6, UR10, 0x10000, URZ, 0xfc, !UPT ;  /* 0x000100000a067892 */ /* 0x000fe2000f8efc3f */
[----:B------:R-:W-:Y:S01]  /*4840*/  @!P1 LEA R10, R10, UR39, 0x3 ;  /* 0x000000270a0a9c11 */ /* 0x000fe2000f8e18ff */
[----:B------:R-:W-:Y:S01]  /*4850*/  UIMAD UR7, UR27, 0x600, UR7 ;  /* 0x000006001b0778a4 */ /* 0x000fe2000f8e0207 */
[----:B------:R-:W-:Y:S01]  /*4860*/  UMOV UR21, 0x40000040 ;  /* 0x4000004000157882 */ /* 0x000fe20000000000 */
[----:B------:R-:W-:-:S02]  /*4870*/  UMOV UR23, 0x40000040 ;  /* 0x4000004000177882 */ /* 0x000fc40000000000 */
[----:B------:R-:W-:Y:S01]  /*4880*/  @!P1 VIADD R10, R10, 0x30860 ;  /* 0x000308600a0a9836 */ /* 0x000fe20000000000 */
[----:B------:R-:W-:Y:S01]  /*4890*/  UMOV UR20, UR6 ;  /* 0x0000000600147c82 */ /* 0x000fe20008000000 */
[----:B------:R-:W-:Y:S01]  /*48a0*/  UMOV UR27, UR38 ;  /* 0x00000026001b7c82 */ /* 0x000fe20008000000 */
[----:B------:R-:W-:Y:S02]  /*48b0*/  UMOV UR22, UR7 ;  /* 0x0000000700167c82 */ /* 0x000fe40008000000 */
[----:B------:R-:W-:Y:S01]  /*48c0*/  HGMMA.64x64x16.F32.BF16 R120, gdesc[UR20].tnspB, R120, gsb0 ;  /* 0x40e00000147879f0 */ /* 0x000fe20008001878 */
[----:B------:R-:W-:Y:S01]  /*48d0*/  UIADD3 UR20, UR6, 0x2, URZ ;  /* 0x0000000206147890 */ /* 0x000fe2000fffe03f */
[----:B------:R-:W-:Y:S01]  /*48e0*/  @!P1 PRMT R10, RZ, 0x654, R10 ;  /* 0x00000654ff0a9816 */ /* 0x000fe2000000000a */
[----:B------:R-:W-:Y:S01]  /*48f0*/  UIADD3 UR22, UR7, 0x80, URZ ;  /* 0x0000008007167890 */ /* 0x000fe2000fffe03f */
[----:B------:R-:W-:Y:S01]  /*4900*/  UMOV UR21, 0x40000040 ;  /* 0x4000004000157882 */ /* 0x000fe20000000000 */
[----:B------:R-:W-:Y:S01]  /*4910*/  UMOV UR23, 0x40000040 ;  /* 0x4000004000177882 */ /* 0x000fe20000000000 */
[----:B-1----:R-:W-:-:S02]  /*4920*/  SHF.R.U32.HI R3, RZ, 0x7, R5 ;  /* 0x00000007ff037819 */ /* 0x002fc40000011605 */
[----:B------:R-:W-:Y:S01]  /*4930*/  ISETP.GE.U32.AND P2, PT, R5, 0x180, PT ;  /* 0x000001800500780c */ /* 0x000fe20003f46070 */
[----:B------:R-:W-:Y:S02]  /*4940*/  IMAD.U32 R5, RZ, RZ, UR38 ;  /* 0x00000026ff057e24 */ /* 0x000fe4000f8e00ff */
[----:B0-----:R-:W-:Y:S01]  /*4950*/  VIADD R0, R3, 0x9 ;  /* 0x0000000903007836 */ /* 0x001fe20000000000 */
[----:B------:R-:W-:Y:S02]  /*4960*/  FMNMX.FTZ R3, R25, R8, !PT ;  /* 0x0000000819037209 */ /* 0x000fe40007810000 */
[----:B------:R-:W-:Y:S02]  /*4970*/  @!P1 LEA R5, R5, UR39, 0x3 ;  /* 0x0000002705059c11 */ /* 0x000fe4000f8e18ff */
[----:B------:R-:W-:Y:S02]  /*4980*/  FMNMX.FTZ R8, R28, R3, !PT ;  /* 0x000000031c087209 */ /* 0x000fe40007810000 */
[----:B------:R-:W-:Y:S01]  /*4990*/  SEL R0, R0, 0x9, !P2 ;  /* 0x0000000900007807 */ /* 0x000fe20005000000 */
[----:B------:R-:W-:Y:S01]  /*49a0*/  @!P1 VIADD R3, R5, 0x30840 ;  /* 0x0003084005039836 */ /* 0x000fe20000000000 */
[----:B------:R-:W-:-:S02]  /*49b0*/  FMNMX.FTZ R5, R29, R8, !PT ;  /* 0x000000081d057209 */ /* 0x000fc40007810000 */
[----:B------:R-:W-:Y:S02]  /*49c0*/  ISETP.LT.AND P2, PT, RZ, UR28, PT ;  /* 0x0000001cff007c0c */ /* 0x000fe4000bf41270 */
        /* <DEDUP_REMOVED lines=76> */
[----:B------:R-:W-:Y:S01]  /*4e90*/  HGMMA.64x64x16.F32.BF16 R120, gdesc[UR20].tnspB, R120, gsb0 ;  /* 0x40e00000147879f0 */ /* 0x000fe20008001878 */
[----:B------:R-:W-:Y:S02]  /*4ea0*/  UMOV UR20, UR37 ;  /* 0x0000002500147c82 */ /* 0x000fe40008000000 */
        /* <DEDUP_REMOVED lines=191> */
[----:B------:R-:W-:Y:S01]  /*5aa0*/  FFMA.FTZ R118, R118, UR26, -R10 ;  /* 0x0000001a76767c23 */ /* 0x000fe2000801080a */
        /* <DEDUP_REMOVED lines=125> */
[----:B------:R-:W3:Y:S01]  /*6280*/  MUFU.EX2 R56, R56 ;  /* 0x0000003800387308 */ /* 0x000ee20000000800 */
[C---:B-1----:R-:W-:Y:S01]  /*6290*/  FADD.FTZ R15, R53.reuse, R50 ;  /* 0x00000032350f7221 */ /* 0x042fe20000010000 */
[----:B------:R-:W-:-:S06]  /*62a0*/  F2FP.BF16.F32.PACK_AB R50, R53, R52 ;  /* 0x000000343532723e */ /* 0x000fcc00000010ff */
[----:B------:R-:W1:Y:S01]  /*62b0*/  MUFU.EX2 R5, R5 ;  /* 0x0000000500057308 */ /* 0x000e620000000800 */
[C---:B--2---:R-:W-:Y:S01]  /*62c0*/  FADD.FTZ R54, R27.reuse, R54 ;  /* 0x000000361b367221 */ /* 0x044fe20000010000 */
[----:B------:R-:W-:-:S06]  /*62d0*/  F2FP.BF16.F32.PACK_AB R51, R27, R51 ;  /* 0x000000331b33723e */ /* 0x000fcc00000010ff */
[----:B------:R-:W2:Y:S01]  /*62e0*/  MUFU.EX2 R57, R57 ;  /* 0x0000003900397308 */ /* 0x000ea20000000800 */
[----:B---3--:R-:W-:-:S07]  /*62f0*/  FADD.FTZ R20, R56, R15 ;  /* 0x0000000f38147221 */ /* 0x008fce0000010000 */
[----:B------:R-:W3:Y:S01]  /*6300*/  MUFU.EX2 R30, R30 ;  /* 0x0000001e001e7308 */ /* 0x000ee20000000800 */
[----:B-1----:R-:W-:-:S07]  /*6310*/  FADD.FTZ R15, R5, R54 ;  /* 0x00000036050f7221 */ /* 0x002fce0000010000 */
[----:B------:R-:W1:Y:S01]  /*6320*/  MUFU.EX2 R60, R60 ;  /* 0x0000003c003c7308 */ /* 0x000e620000000800 */
[C---:B--2---:R-:W-:Y:S01]  /*6330*/  FADD.FTZ R21, R57.reuse, R20 ;  /* 0x0000001439157221 */ /* 0x044fe20000010000 */
[----:B------:R-:W-:-:S06]  /*6340*/  F2FP.BF16.F32.PACK_AB R56, R57, R56 ;  /* 0x000000383938723e */ /* 0x000fcc00000010ff */
[----:B------:R-:W2:Y:S01]  /*6350*/  MUFU.EX2 R59, R59 ;  /* 0x0000003b003b7308 */ /* 0x000ea20000000800 */
[C---:B---3--:R-:W-:Y:S01]  /*6360*/  FADD.FTZ R20, R30.reuse, R15 ;  /* 0x0000000f1e147221 */ /* 0x048fe20000010000 */
[----:B------:R-:W-:-:S06]  /*6370*/  F2FP.BF16.F32.PACK_AB R57, R30, R5 ;  /* 0x000000051e39723e */ /* 0x000fcc00000010ff */
[----:B------:R-:W3:Y:S01]  /*6380*/  MUFU.EX2 R61, R61 ;  /* 0x0000003d003d7308 */ /* 0x000ee20000000800 */
[----:B-1----:R-:W-:-:S07]  /*6390*/  FADD.FTZ R24, R60, R21 ;  /* 0x000000153c187221 */ /* 0x002fce0000010000 */
[----:B------:R-:W1:Y:S01]  /*63a0*/  MUFU.EX2 R31, R31 ;  /* 0x0000001f001f7308 */ /* 0x000e620000000800 */
[----:B--2---:R-:W-:-:S07]  /*63b0*/  FADD.FTZ R20, R59, R20 ;  /* 0x000000143b147221 */ /* 0x004fce0000010000 */
[----:B------:R-:W2:Y:S01]  /*63c0*/  MUFU.EX2 R64, R64 ;  /* 0x0000004000407308 */ /* 0x000ea20000000800 */
[C---:B---3--:R-:W-:Y:S01]  /*63d0*/  FADD.FTZ R7, R61.reuse, R24 ;  /* 0x000000183d077221 */ /* 0x048fe20000010000 */
[----:B------:R-:W-:-:S06]  /*63e0*/  F2FP.BF16.F32.PACK_AB R58, R61, R60 ;  /* 0x0000003c3d3a723e */ /* 0x000fcc00000010ff */
[----:B------:R-:W3:Y:S01]  /*63f0*/  MUFU.EX2 R4, R4 ;  /* 0x0000000400047308 */ /* 0x000ee20000000800 */
[C---:B-1----:R-:W-:Y:S01]  /*6400*/  FADD.FTZ R15, R31.reuse, R20 ;  /* 0x000000141f0f7221 */ /* 0x042fe20000010000 */
[----:B------:R-:W-:-:S06]  /*6410*/  F2FP.BF16.F32.PACK_AB R59, R31, R59 ;  /* 0x0000003b1f3b723e */ /* 0x000fcc00000010ff */
[----:B------:R-:W1:Y:S01]  /*6420*/  MUFU.EX2 R65, R65 ;  /* 0x0000004100417308 */ /* 0x000e620000000800 */
[----:B--2---:R-:W-:-:S07]  /*6430*/  FADD.FTZ R20, R64, R7 ;  /* 0x0000000740147221 */ /* 0x004fce0000010000 */
[----:B------:R-:W2:Y:S01]  /*6440*/  MUFU.EX2 R38, R38 ;  /* 0x0000002600267308 */ /* 0x000ea20000000800 */
[----:B---3--:R-:W-:-:S07]  /*6450*/  FADD.FTZ R15, R4, R15 ;  /* 0x0000000f040f7221 */ /* 0x008fce0000010000 */
        /* <DEDUP_REMOVED lines=58> */
[----:B------:R2:W4:Y:S01]  /*6800*/  MUFU.EX2 R28, R42 ;  /* 0x0000002a001c7308 */ /* 0x0005220000000800 */
[----:B---3--:R-:W-:-:S07]  /*6810*/  FADD.FTZ R5, R12, R5 ;  /* 0x000000050c057221 */ /* 0x008fce0000010000 */
[----:B------:R-:W3:Y:S01]  /*6820*/  MUFU.EX2 R92, R92 ;  /* 0x0000005c005c7308 */ /* 0x000ee20000000800 */
        /* <DEDUP_REMOVED lines=10> */
[----:B---3--:R-:W-:-:S02]  /*68d0*/  FADD.FTZ R6, R92, R7 ;  /* 0x000000075c067221 */ /* 0x008fc40000010000 */
[----:B------:R0:W-:Y:S04]  /*68e0*/  STSM.16.M88.4 [R22], R64 ;  /* 0x0000004016007844 */ /* 0x0001e80000000200 */
[----:B------:R0:W-:Y:S01]  /*68f0*/  STSM.16.M88.4 [R17+0x6000], R72 ;  /* 0x0060004811007844 */ /* 0x0001e20000000200 */
[----:B------:R-:W3:Y:S01]  /*6900*/  MUFU.EX2 R95, R95 ;  /* 0x0000005f005f7308 */ /* 0x000ee20000000800 */
[----:B-1----:R-:W-:Y:S02]  /*6910*/  FADD.FTZ R4, R91, R4 ;  /* 0x000000045b047221 */ /* 0x002fe40000010000 */
[----:B------:R0:W-:Y:S05]  /*6920*/  STSM.16.M88.4 [R16+0x6000], R80 ;  /* 0x0060005010007844 */ /* 0x0001ea0000000200 */
[----:B------:R-:W1:Y:S01]  /*6930*/  MUFU.EX2 R96, R96 ;  /* 0x0000006000607308 */ /* 0x000e620000000800 */
[C---:B--2---:R-:W-:Y:S01]  /*6940*/  FADD.FTZ R5, R93.reuse, R6 ;  /* 0x000000065d057221 */ /* 0x044fe20000010000 */
[----:B------:R-:W-:-:S06]  /*6950*/  F2FP.BF16.F32.PACK_AB R90, R93, R92 ;  /* 0x0000005c5d5a723e */ /* 0x000fcc00000010ff */
[----:B------:R-:W2:Y:S01]  /*6960*/  MUFU.EX2 R98, R98 ;  /* 0x0000006200627308 */ /* 0x000ea20000000800 */
[C---:B---3--:R-:W-:Y:S01]  /*6970*/  FADD.FTZ R7, R95.reuse, R4 ;  /* 0x000000045f077221 */ /* 0x048fe20000010000 */
[----:B------:R-:W-:-:S05]  /*6980*/  F2FP.BF16.F32.PACK_AB R91, R95, R91 ;  /* 0x0000005b5f5b723e */ /* 0x000fca00000010ff */
[----:B------:R0:W-:Y:S01]  /*6990*/  STSM.16.M88.4 [R2+0x2a800], R88 ;  /* 0x02a8005802007844 */ /* 0x0001e20000000200 */
        /* <DEDUP_REMOVED lines=19> */
[----:B------:R-:W-:-:S05]  /*6ad0*/  F2FP.BF16.F32.PACK_AB R99, R103, R102 ;  /* 0x000000666763723e */ /* 0x000fca00000010ff */
[----:B------:R0:W-:Y:S01]  /*6ae0*/  STSM.16.M88.4 [R19], R96 ;  /* 0x0000006013007844 */ /* 0x0001e20000000200 */
        /* <DEDUP_REMOVED lines=19> */
[----:B------:R-:W-:-:S05]  /*6c20*/  F2FP.BF16.F32.PACK_AB R107, R111, R11 ;  /* 0x0000000b6f6b723e */ /* 0x000fca00000010ff */
[----:B------:R0:W-:Y:S01]  /*6c30*/  STSM.16.M88.4 [R17+0xc000], R104 ;  /* 0x00c0006811007844 */ /* 0x0001e20000000200 */
[----:B------:R-:W1:Y:S01]  /*6c40*/  MUFU.EX2 R113, R113 ;  /* 0x0000007100717308 */ /* 0x000e620000000800 */
[----:B--2---:R-:W-:-:S07]  /*6c50*/  FADD.FTZ R4, R112, R5 ;  /* 0x0000000570047221 */ /* 0x004fce0000010000 */
[----:B------:R-:W2:Y:S01]  /*6c60*/  MUFU.EX2 R115, R115 ;  /* 0x0000007300737308 */ /* 0x000ea20000000800 */
[----:B---3--:R-:W-:-:S07]  /*6c70*/  FADD.FTZ R6, R13, R6 ;  /* 0x000000060d067221 */ /* 0x008fce0000010000 */
[----:B------:R-:W-:Y:S01]  /*6c80*/  MUFU.EX2 R116, R116 ;  /* 0x0000007400747308 */ /* 0x000fe20000000800 */
[C---:B-1----:R-:W-:Y:S01]  /*6c90*/  FADD.FTZ R5, R113.reuse, R4 ;  /* 0x0000000471057221 */ /* 0x042fe20000010000 */
[----:B------:R-:W-:Y:S01]  /*6ca0*/  F2FP.BF16.F32.PACK_AB R112, R113, R112 ;  /* 0x000000707170723e */ /* 0x000fe200000010ff */
[----:B------:R-:W-:-:S05]  /*6cb0*/  IMAD.MOV.U32 R4, RZ, RZ, R3 ;  /* 0x000000ffff047224 */ /* 0x000fca00078e0003 */
[----:B------:R-:W1:Y:S01]  /*6cc0*/  MUFU.EX2 R117, R117 ;  /* 0x0000007500757308 */ /* 0x000e620000000800 */
[C---:B--2---:R-:W-:Y:S01]  /*6cd0*/  FADD.FTZ R6, R115.reuse, R6 ;  /* 0x0000000673067221 */ /* 0x044fe20000010000 */
[----:B------:R-:W-:-:S06]  /*6ce0*/  F2FP.BF16.F32.PACK_AB R113, R115, R13 ;  /* 0x0000000d7371723e */ /* 0x000fcc00000010ff */
[----:B------:R-:W2:Y:S08]  /*6cf0*/  MUFU.EX2 R15, R118 ;  /* 0x00000076000f7308 */ /* 0x000eb00000000800 */
[----:B------:R-:W3:Y:S01]  /*6d00*/  MUFU.EX2 R10, R10 ;  /* 0x0000000a000a7308 */ /* 0x000ee20000000800 */
[----:B-1----:R-:W-:Y:S01]  /*6d10*/  F2FP.BF16.F32.PACK_AB R114, R117, R116 ;  /* 0x000000747572723e */ /* 0x002fe200000010ff */
[----:B------:R-:W-:Y:S01]  /*6d20*/  FADD.FTZ R116, R116, R5 ;  /* 0x0000000574747221 */ /* 0x000fe20000010000 */
[----:B--2---:R-:W-:-:S03]  /*6d30*/  FADD.FTZ R7, R15, R6 ;  /* 0x000000060f077221 */ /* 0x004fc60000010000 */
[----:B------:R-:W-:Y:S01]  /*6d40*/  FADD.FTZ R6, R117, R116 ;  /* 0x0000007475067221 */ /* 0x000fe20000010000 */
[C---:B---3--:R-:W-:Y:S01]  /*6d50*/  F2FP.BF16.F32.PACK_AB R115, R10.reuse, R15 ;  /* 0x0000000f0a73723e */ /* 0x048fe200000010ff */
[----:B------:R-:W-:-:S04]  /*6d60*/  FADD.FTZ R7, R10, R7 ;  /* 0x000000070a077221 */ /* 0x000fc80000010000 */
[----:B------:R0:W-:Y:S01]  /*6d70*/  STSM.16.M88.4 [R16+0xc000], R112 ;  /* 0x00c0007010007844 */ /* 0x0001e20000000200 */
[----:B------:R1:W-:Y:S06]  /*6d80*/  MEMBAR.ALL.CTA ;  /* 0x0000000000007992 */ /* 0x0003ec0000008000 */
[----:B-1----:R-:W1:Y:S02]  /*6d90*/  FENCE.VIEW.ASYNC.S ;  /* 0x00000000000073c6 */ /* 0x002e640000000000 */
[----:B-1----:R-:W-:Y:S01]  /*6da0*/  NOP ;  /* 0x0000000000007918 */ /* 0x002fe20000000000 */
[----:B------:R-:W-:Y:S05]  /*6db0*/  @P2 BRA `(.L_x_185) ;  /* 0xffffffd4009c2947 */ /* 0x000fea000383ffff */
.L_x_176:
[----:B------:R-:W-:Y:S06]  /*6dc0*/  BAR.ARV 0x8, 0x200 ;  /* 0x0208000000007b1d */ /* 0x000fec0000002000 */
[----:B------:R-:W-:Y:S05]  /*6dd0*/  @!P0 BRA `(.L_x_186) ;  /* 0x0000000000048947 */ /* 0x000fea0003800000 */
[----:B------:R-:W-:Y:S01]  /*6de0*/  BPT.TRAP 0x1 ;  /* 0x000000040000795c */ /* 0x000fe20000300000 */
.L_x_186:
[----:B------:R-:W-:Y:S01]  /*6df0*/  ULEA UR12, UR38, UR39, 0x3 ;  /* 0x00000027260c7291 */ /* 0x000fe2000f8e183f */
[----:B------:R-:W-:-:S05]  /*6e00*/  IMAD.U32 R4, RZ, RZ, UR37 ;  /* 0x00000025ff047e24 */ /* 0x000fca000f8e00ff */
[----:B------:R-:W-:-:S04]  /*6e10*/  SHF.L.U32 R4, R4, 0x1f, RZ ;  /* 0x0000001f04047819 */ /* 0x000fc800000006ff */
[----:B------:R1:W3:Y:S01]  /*6e20*/  SYNCS.PHASECHK.TRANS64.TRYWAIT P2, [UR12+0x30850], R4 ;  /* 0x03085004ff0075a7 */ /* 0x0002e2000804014c */
[----:B------:R-:W-:Y:S05]  /*6e30*/  @!P0 BRA `(.L_x_187) ;  /* 0x0000000000048947 */ /* 0x000fea0003800000 */
[----:B------:R-:W-:Y:S01]  /*6e40*/  BPT.TRAP 0x1 ;  /* 0x000000040000795c */ /* 0x000fe20000300000 */
.L_x_187:
[----:B---3--:R-:W-:Y:S05]  /*6e50*/  @P2 BRA `(.L_x_188) ;  /* 0x0000000000082947 */ /* 0x008fea0003800000 */
[----:B------:R-:W3:Y:S02]  /*6e60*/  SYNCS.PHASECHK.TRANS64.TRYWAIT P0, [UR12+0x30850], R4 ;  /* 0x03085004ff0075a7 */ /* 0x000ee4000800014c */
[----:B---3--:R-:W-:Y:S05]  /*6e70*/  @!P0 BRA `(.L_x_189) ;  /* 0x0000007400f08947 */ /* 0x008fea0003800000 */
.L_x_188:
[----:B------:R-:W-:Y:S01]  /*6e80*/  UIADD3 UR39, UR39, 0x400, URZ ;  /* 0x0000040027277890 */ /* 0x000fe2000fffe03f */
[----:B------:R-:W-:Y:S01]  /*6e90*/  WARPGROUP.ARRIVE ;  /* 0x00000000000079c5 */ /* 0x000fe20000000000 */
[----:B------:R-:W-:Y:S01]  /*6ea0*/  UIADD3 UR25, UR25, 0x1e800, URZ ;  /* 0x0001e80019197890 */ /* 0x000fe2000fffe03f */
[----:B---3--:R-:W3:Y:S01]  /*6eb0*/  SHFL.BFLY PT, R5, R6, 0x2, 0x1f ;  /* 0x0c401f0006057f89 */ /* 0x008ee200000e0000 */
[----:B------:R-:W-:Y:S01]  /*6ec0*/  USHF.R.U32.HI UR39, URZ, 0x4, UR39 ;  /* 0x000000043f277899 */ /* 0x000fe20008011627 */
[----:B------:R-:W-:Y:S01]  /*6ed0*/  IMAD.U32 R10, RZ, RZ, UR12 ;  /* 0x0000000cff0a7e24 */ /* 0x000fe2000f8e00ff */
[----:B------:R-:W-:Y:S01]  /*6ee0*/  USHF.R.U32.HI UR25, URZ, 0x4, UR25 ;  /* 0x000000043f197899 */ /* 0x000fe20008011619 */
[----:B-1----:R-:W1:Y:S01]  /*6ef0*/  SHFL.BFLY PT, R4, R7, 0x2, 0x1f ;  /* 0x0c401f0007047f89 */ /* 0x002e6200000e0000 */
[----:B------:R-:W-:Y:S01]  /*6f00*/  ULOP3.LUT UR6, UR39, 0x3fff, URZ, 0xc0, !UPT ;  /* 0x00003fff27067892 */ /* 0x000fe2000f8ec03f */
[----:B------:R-:W-:Y:S01]  /*6f10*/  @!P1 VIADD R10, R10, 0x30860 ;  /* 0x000308600a0a9836 */ /* 0x000fe20000000000 */
[----:B------:R-:W-:Y:S01]  /*6f20*/  ULOP3.LUT UR4, UR25, 0x3fff, URZ, 0xc0, !UPT ;  /* 0x00003fff19047892 */ /* 0x000fe2000f8ec03f */
[----:B------:R-:W-:Y:S01]  /*6f30*/  IMAD.MOV.U32 R25, RZ, RZ, -0x800000 ;  /* 0xff800000ff197424 */ /* 0x000fe200078e00ff */
[----:B------:R-:W-:Y:S01]  /*6f40*/  UIMAD UR6, UR38, 0x600, UR6 ;  /* 0x00000600260678a4 */ /* 0x000fe2000f8e0206 */
[----:B------:R-:W-:Y:S01]  /*6f50*/  IMAD.MOV.U32 R24, RZ, RZ, -0x800000 ;  /* 0xff800000ff187424 */ /* 0x000fe200078e00ff */
[----:B------:R-:W-:Y:S01]  /*6f60*/  ULOP3.LUT UR4, UR4, 0x10000, URZ, 0xfc, !UPT ;  /* 0x0001000004047892 */ /* 0x000fe2000f8efc3f */
[----:B------:R-:W-:Y:S01]  /*6f70*/  @!P1 PRMT R10, RZ, 0x654, R10 ;  /* 0x00000654ff0a9816 */ /* 0x000fe2000000000a */
[----:B------:R-:W-:Y:S01]  /*6f80*/  UMOV UR7, 0x40000040 ;  /* 0x4000004000077882 */ /* 0x000fe20000000000 */
[----:B------:R-:W-:Y:S01]  /*6f90*/  UMOV UR5, 0x40000040 ;  /* 0x4000004000057882 */ /* 0x000fe20000000000 */
[----:B------:R-:W-:-:S02]  /*6fa0*/  UIADD3 UR10, UR6, 0x80, URZ ;  /* 0x00000080060a7890 */ /* 0x000fc4000fffe03f */
[----:B------:R-:W-:Y:S01]  /*6fb0*/  UIADD3 UR8, UR4, 0x2, URZ ;  /* 0x0000000204087890 */ /* 0x000fe2000fffe03f */
[----:B------:R-:W-:Y:S02]  /*6fc0*/  UMOV UR11, 0x40000040 ;  /* 0x40000040000b7882 */ /* 0x000fe40000000000 */
[----:B------:R-:W-:Y:S01]  /*6fd0*/  HGMMA.64x64x16.F32.BF16 R120, gdesc[UR4].tnspB, R120, gsb0 ;  /* 0x40e00000047879f0 */ /* 0x000fe20008001878 */
[----:B------:R-:W-:Y:S01]  /*6fe0*/  UMOV UR9, 0x40000040 ;  /* 0x4000004000097882 */ /* 0x000fe20000000000 */
[----:B------:R-:W-:Y:S01]  /*6ff0*/  UMOV UR7, 0x40000040 ;  /* 0x4000004000077882 */ /* 0x000fe20000000000 */
[----:B------:R-:W-:Y:S01]  /*7000*/  UMOV UR5, 0x40000040 ;  /* 0x4000004000057882 */ /* 0x000fe20000000000 */
[----:B---3--:R-:W-:Y:S01]  /*7010*/  FADD.FTZ R5, R5, R6 ;  /* 0x0000000605057221 */ /* 0x008fe20000010000 */
[----:B------:R-:W-:Y:S02]  /*7020*/  UIADD3 UR38, UR38, 0x1, URZ ;  /* 0x0000000126267890 */ /* 0x000fe4000fffe03f */
[----:B------:R-:W-:Y:S01]  /*7030*/  UIADD3 UR45, UR45, 0x1, URZ ;  /* 0x000000012d2d7890 */ /* 0x000fe2000fffe03f */
[----:B-1----:R-:W-:Y:S01]  /*7040*/  FADD.FTZ R8, R4, R7 ;  /* 0x0000000704087221 */ /* 0x002fe20000010000 */
[----:B------:R-:W-:Y:S01]  /*7050*/  IMAD.MOV.U32 R7, RZ, RZ, RZ ;  /* 0x000000ffff077224 */ /* 0x000fe200078e00ff */
[----:B------:R-:W1:Y:S01]  /*7060*/  SHFL.BFLY PT, R4, R5, 0x1, 0x1f ;  /* 0x0c201f0005047f89 */ /* 0x000e6200000e0000 */
[----:B------:R-:W-:-:S03]  /*7070*/  UISETP.NE.AND UP0, UPT, UR38, 0x2, UPT ;  /* 0x000000022600788c */ /* 0x000fc6000bf05270 */
[----:B------:R-:W3:Y:S01]  /*7080*/  SHFL.BFLY PT, R9, R8, 0x1, 0x1f ;  /* 0x0c201f0008097f89 */ /* 0x000ee200000e0000 */
[----:B------:R-:W-:Y:S01]  /*7090*/  USEL UR38, UR38, URZ, UP0 ;  /* 0x0000003f26267287 */ /* 0x000fe20008000000 */
[----:B-1----:R-:W-:Y:S01]  /*70a0*/  FADD.FTZ R11, R5, R4 ;  /* 0x00000004050b7221 */ /* 0x002fe20000010000 */
[----:B------:R-:W-:Y:S01]  /*70b0*/  MOV R4, RZ ;  /* 0x000000ff00047202 */ /* 0x000fe20000000f00 */
[----:B------:R-:W-:Y:S02]  /*70c0*/  IMAD.U32 R5, RZ, RZ, UR26 ;  /* 0x0000001aff057e24 */ /* 0x000fe4000f8e00ff */
[----:B---3--:R-:W-:Y:S01]  /*70d0*/  FADD.FTZ R12, R8, R9 ;  /* 0x00000009080c7221 */ /* 0x008fe20000010000 */
[----:B------:R-:W-:Y:S01]  /*70e0*/  FSETP.NE.FTZ.AND P0, PT, R11, RZ, PT ;  /* 0x000000ff0b00720b */ /* 0x000fe20003f15000 */
[----:B------:R-:W-:-:S03]  /*70f0*/  IMAD.U32 R8, RZ, RZ, UR26 ;  /* 0x0000001aff087e24 */ /* 0x000fc6000f8e00ff */
[----:B------:R-:W-:-:S09]  /*7100*/  FSETP.NE.FTZ.AND P2, PT, R12, RZ, PT ;  /* 0x000000ff0c00720b */ /* 0x000fd20003f55000 */
[----:B------:R-:W1:Y:S01]  /*7110*/  @P0 MUFU.LG2 R6, R11 ;  /* 0x0000000b00060308 */ /* 0x000e620000000c00 */
[----:B------:R-:W-:-:S07]  /*7120*/  @P0 FMUL.FTZ R5, R5, 0.69314718246459960938 ;  /* 0x3f31721805050820 */ /* 0x000fce0000410000 */
[----:B------:R-:W3:Y:S08]  /*7130*/  @P2 MUFU.LG2 R9, R12 ;  /* 0x0000000c00092308 */ /* 0x000ef00000000c00 */
[----:B------:R4:W5:Y:S01]  /*7140*/  @P0 MUFU.RCP R4, R11 ;  /* 0x0000000b00040308 */ /* 0x0009620000001000 */
[----:B-1----:R-:W-:-:S04]  /*7150*/  @P0 FMUL.FTZ R6, R6, 0.69314718246459960938 ;  /* 0x3f31721806060820 */ /* 0x002fc80000410000 */
[----:B------:R-:W-:Y:S01]  /*7160*/  @P0 FFMA.FTZ R25, R5, R0, R6 ;  /* 0x0000000005190223 */ /* 0x000fe20000010006 */
[----:B------:R-:W-:Y:S01]  /*7170*/  PLOP3.LUT P0, PT, PT, PT, PT, 0x8, 0x0 ;  /* 0x000000000000781c */ /* 0x000fe20003f0e170 */
[----:B------:R-:W-:Y:S02]  /*7180*/  WARPGROUP.DEPBAR.LE gsb0, 0x0 ;  /* 0x00008000000079c5 */ /* 0x000fe40000010000 */
[----:B------:R-:W-:Y:S01]  /*7190*/  WARPGROUP.ARRIVE ;  /* 0x00000000000079c5 */ /* 0x000fe20000000000 */
[----:B------:R1:W2:Y:S01]  /*71a0*/  @P2 MUFU.RCP R7, R12 ;  /* 0x0000000c00072308 */ /* 0x0002a20000001000 */
[----:B----4-:R-:W-:Y:S01]  /*71b0*/  @P2 FMUL.FTZ R11, R8, 0.69314718246459960938 ;  /* 0x3f317218080b2820 */ /* 0x010fe20000410000 */
[----:B---3--:R-:W-:-:S03]  /*71c0*/  @P2 FMUL.FTZ R8, R9, 0.69314718246459960938 ;  /* 0x3f31721809082820 */ /* 0x008fc60000410000 */
[----:B------:R-:W-:Y:S01]  /*71d0*/  HGMMA.64x64x16.F32.BF16 R120, gdesc[UR8].tnspB, R120, gsb0 ;  /* 0x40e00000087879f0 */ /* 0x000fe20008001878 */
[----:B------:R-:W-:Y:S01]  /*71e0*/  UIADD3 UR10, UR6, 0x100, URZ ;  /* 0x00000100060a7890 */ /* 0x000fe2000fffe03f */
[----:B------:R-:W-:Y:S01]  /*71f0*/  @P2 FFMA.FTZ R24, R11, R3, R8 ;  /* 0x000000030b182223 */ /* 0x000fe20000010008 */
        /* <DEDUP_REMOVED lines=59> */
[----:B------:R-:W-:Y:S02]  /*75b0*/  UIADD3 UR6, UR6, 0x580, URZ ;  /* 0x0000058006067890 */ /* 0x000fe4000fffe03f */
[----:B------:R-:W-:Y:S01]  /*75c0*/  UIADD3 UR4, UR4, 0xc06, URZ ;  /* 0x00000c0604047890 */ /* 0x000fe2000fffe03f */
[----:B------:R-:W-:Y:S02]  /*75d0*/  WARPGROUP.DEPBAR.LE gsb0, 0x0 ;  /* 0x00008000000079c5 */ /* 0x000fe40000010000 */
[----:B------:R-:W-:-:S06]  /*75e0*/  WARPGROUP.ARRIVE ;  /* 0x00000000000079c5 */ /* 0x000fcc0000000000 */
[----:B------:R-:W-:Y:S03]  /*75f0*/  HGMMA.64x64x16.F32.BF16 R120, gdesc[UR8].tnspB, R120, gsb0 ;  /* 0x40e00000087879f0 */ /* 0x000fe60008001878 */
[----:B------:R-:W-:Y:S02]  /*7600*/  WARPGROUP.DEPBAR.LE gsb0, 0x0 ;  /* 0x00008000000079c5 */ /* 0x000fe40000010000 */
[----:B------:R-:W-:-:S06]  /*7610*/  WARPGROUP.ARRIVE ;  /* 0x00000000000079c5 */ /* 0x000fcc0000000000 */
[----:B------:R-:W-:Y:S01]  /*7620*/  HGMMA.64x64x16.F32.BF16 R120, gdesc[UR4].tnspB, R120, gsb0 ;  /* 0x40e00000047879f0 */ /* 0x000fe20008001878 */
[----:B------:R-:W-:-:S04]  /*7630*/  USEL UR4, URZ, 0x1, UP0 ;  /* 0x000000013f047887 */ /* 0x000fc80008000000 */
[----:B------:R-:W-:Y:S01]  /*7640*/  ULOP3.LUT UR37, UR37, UR4, URZ, 0x3c, !UPT ;  /* 0x0000000425257292 */ /* 0x000fe2000f8e3c3f */
[----:B------:R-:W-:Y:S02]  /*7650*/  WARPGROUP.DEPBAR.LE gsb0, 0x0 ;  /* 0x00008000000079c5 */ /* 0x000fe40000010000 */
[----:B------:R3:W-:Y:S01]  /*7660*/  @!P1 SYNCS.ARRIVE.TRANS64.RED.A1T0 RZ, [R10+URZ], RZ ;  /* 0x000000ff0aff99a7 */ /* 0x0007e2000810043f */
[-C--:B-----5:R-:W-:Y:S01]  /*7670*/  FMUL.FTZ R54, R120, R4.reuse ;  /* 0x0000000478367220 */ /* 0x0a0fe20000410000 */
[-C--:B------:R-:W-:Y:S01]  /*7680*/  FMUL.FTZ R53, R121, R4.reuse ;  /* 0x0000000479357220 */ /* 0x080fe20000410000 */
[-C--:B0-----:R-:W-:Y:S01]  /*7690*/  FMUL.FTZ R50, R124, R4.reuse ;  /* 0x000000047c327220 */ /* 0x081fe20000410000 */
[-C--:B------:R-:W-:Y:S01]  /*76a0*/  FMUL.FTZ R49, R125, R4.reuse ;  /* 0x000000047d317220 */ /* 0x080fe20000410000 */
[-C--:B------:R-:W-:Y:S01]  /*76b0*/  FMUL.FTZ R46, R128, R4.reuse ;  /* 0x00000004802e7220 */ /* 0x080fe20000410000 */
[-C--:B------:R-:W-:Y:S01]  /*76c0*/  FMUL.FTZ R45, R129, R4.reuse ;  /* 0x00000004812d7220 */ /* 0x080fe20000410000 */
[-C--:B------:R-:W-:Y:S01]  /*76d0*/  FMUL.FTZ R42, R132, R4.reuse ;  /* 0x00000004842a7220 */ /* 0x080fe20000410000 */
[-C--:B------:R-:W-:Y:S01]  /*76e0*/  FMUL.FTZ R41, R133, R4.reuse ;  /* 0x0000000485297220 */ /* 0x080fe20000410000 */
[-C--:B------:R-:W-:Y:S01]  /*76f0*/  FMUL.FTZ R37, R136, R4.reuse ;  /* 0x0000000488257220 */ /* 0x080fe20000410000 */
[-C--:B-1----:R-:W-:Y:S01]  /*7700*/  FMUL.FTZ R12, R137, R4.reuse ;  /* 0x00000004890c7220 */ /* 0x082fe20000410000 */
[-C--:B------:R-:W-:Y:S01]  /*7710*/  FMUL.FTZ R35, R140, R4.reuse ;  /* 0x000000048c237220 */ /* 0x080fe20000410000 */
[-C--:B------:R-:W-:Y:S01]  /*7720*/  FMUL.FTZ R14, R141, R4.reuse ;  /* 0x000000048d0e7220 */ /* 0x080fe20000410000 */
[-C--:B------:R-:W-:Y:S01]  /*7730*/  FMUL.FTZ R34, R144, R4.reuse ;  /* 0x0000000490227220 */ /* 0x080fe20000410000 */
[-C--:B------:R-:W-:Y:S01]  /*7740*/  FMUL.FTZ R33, R145, R4.reuse ;  /* 0x0000000491217220 */ /* 0x080fe20000410000 */
[-C--:B------:R-:W-:Y:S01]  /*7750*/  FMUL.FTZ R26, R148, R4.reuse ;  /* 0x00000004941a7220 */ /* 0x080fe20000410000 */
[----:B------:R-:W-:Y:S01]  /*7760*/  FMUL.FTZ R3, R149, R4 ;  /* 0x0000000495037220 */ /* 0x000fe20000410000 */
[-C--:B--2---:R-:W-:Y:S01]  /*7770*/  FMUL.FTZ R52, R122, R7.reuse ;  /* 0x000000077a347220 */ /* 0x084fe20000410000 */
        /* <DEDUP_REMOVED lines=14> */
[----:B---3--:R-:W-:-:S07]  /*7860*/  FMUL.FTZ R151, R151, R7 ;  /* 0x0000000797977220 */ /* 0x008fce0000410000 */
.L_x_169:
[----:B------:R-:W0:Y:S08]  /*7870*/  S2UR UR4, SR_CgaCtaId ;  /* 0x00000000000479c3 */ /* 0x000e300000008800 */
[----:B------:R-:W-:Y:S06]  /*7880*/  BAR.SYNC.DEFER_BLOCKING 0x5, 0x200 ;  /* 0x0148000000007b1d */ /* 0x000fec0000010000 */
[----:B------:R-:W-:Y:S01]  /*7890*/  UMOV UR39, 0x400 ;  /* 0x0000040000277882 */ /* 0x000fe20000000000 */
[----:B------:R-:W-:Y:S01]  /*78a0*/  BSSY B0, `(.L_x_190) ;  /* 0x0000197000007945 */ /* 0x000fe20003800000 */
[----:B0-----:R-:W-:-:S09]  /*78b0*/  ULEA UR39, UR4, UR39, 0x18 ;  /* 0x0000002704277291 */ /* 0x001fd2000f8ec03f */
[----:B------:R-:W0:Y:S02]  /*78c0*/  LDS.128 R28, [UR39+0x308d0] ;  /* 0x0308d027ff1c7984 */ /* 0x000e240008000c00 */
[----:B0-----:R-:W-:Y:S02]  /*78d0*/  R2UR UR6, R29 ;  /* 0x000000001d0672ca */ /* 0x001fe400000e0000 */
[----:B------:R-:W-:Y:S01]  /*78e0*/  R2UR UR5, R30 ;  /* 0x000000001e0572ca */ /* 0x000fe200000e0000 */
[----:B------:R-:W-:Y:S06]  /*78f0*/  BAR.ARV 0x4, 0x200 ;  /* 0x0108000000007b1d */ /* 0x000fec0000002000 */
[----:B------:R-:W-:Y:S08]  /*7900*/  @P0 BRA `(.L_x_191) ;  /* 0x0000000c00cc0947 */ /* 0x000ff00003800000 */
[----:B------:R-:W2:Y:S01]  /*7910*/  LDL R4, [R1+0x8] ;  /* 0x0000080001047983 */ /* 0x000ea20000100800 */
[----:B------:R-:W0:Y:S01]  /*7920*/  S2UR UR4, SR_SWINHI ;  /* 0x00000000000479c3 */ /* 0x000e220000002f00 */
[----:B------:R-:W-:Y:S02]  /*7930*/  F2FP.BF16.F32.PACK_AB R12, R12, R37 ;  /* 0x000000250c0c723e */ /* 0x000fe400000010ff */
[----:B------:R-:W-:Y:S01]  /*7940*/  F2FP.BF16.F32.PACK_AB R13, R13, R38 ;  /* 0x000000260d0d723e */ /* 0x000fe200000010ff */
[----:B------:R-:W3:Y:S01]  /*7950*/  LDL R56, [R1+0x4] ;  /* 0x0000040001387983 */ /* 0x000ee20000100800 */
[----:B------:R-:W-:Y:S02]  /*7960*/  F2FP.BF16.F32.PACK_AB R14, R14, R35 ;  /* 0x000000230e0e723e */ /* 0x000fe400000010ff */
[----:B------:R-:W-:Y:S02]  /*7970*/  F2FP.BF16.F32.PACK_AB R15, R15, R36 ;  /* 0x000000240f0f723e */ /* 0x000fe400000010ff */
[----:B------:R-:W-:-:S02]  /*7980*/  F2FP.BF16.F32.PACK_AB R148, R33, R34 ;  /* 0x000000222194723e */ /* 0x000fc400000010ff */
[----:B------:R-:W-:Y:S01]  /*7990*/  F2FP.BF16.F32.PACK_AB R149, R27, R32 ;  /* 0x000000201b95723e */ /* 0x000fe200000010ff */
[----:B------:R-:W-:Y:S01]  /*79a0*/  USHF.L.U32 UR16, UR40, 0x2, URZ ;  /* 0x0000000228107899 */ /* 0x000fe2000800063f */
[----:B------:R-:W-:Y:S01]  /*79b0*/  F2FP.BF16.F32.PACK_AB R150, R3, R26 ;  /* 0x0000001a0396723e */ /* 0x000fe200000010ff */
[----:B------:R-:W-:Y:S01]  /*79c0*/  USHF.L.U64.HI UR18, UR40, 0x2, UR41 ;  /* 0x0000000228127899 */ /* 0x000fe20008010229 */
[----:B------:R-:W-:Y:S01]  /*79d0*/  F2FP.BF16.F32.PACK_AB R151, R151, R0 ;  /* 0x000000009797723e */ /* 0x000fe200000010ff */
[----:B------:R-:W1:Y:S08]  /*79e0*/  LDC R33, c[0x0][0xbe8] ;  /* 0x0002fa00ff217b82 */ /* 0x000e700000000800 */
[----:B------:R-:W-:Y:S01]  /*79f0*/  BAR.SYNC.DEFER_BLOCKING 0x1, 0x180 ;  /* 0x0046000000007b1d */ /* 0x000fe20000010000 */
[----:B------:R-:W-:-:S05]  /*7a00*/  USHF.R.S32.HI UR17, URZ, 0x1f, UR43 ;  /* 0x0000001f3f117899 */ /* 0x000fca000801142b */
[----:B------:R-:W-:Y:S01]  /*7a10*/  ULDC.64 UR10, c[0x0][0xc08] ;  /* 0x00030200000a7ab9 */ /* 0x000fe20000000a00 */
[----:B------:R-:W-:Y:S01]  /*7a20*/  UMOV UR8, UR39 ;  /* 0x0000002700087c82 */ /* 0x000fe20008000000 */
[----:B0-----:R-:W-:Y:S01]  /*7a30*/  UMOV UR9, UR4 ;  /* 0x0000000400097c82 */ /* 0x001fe20008000000 */
[----:B------:R-:W-:Y:S01]  /*7a40*/  ULDC.64 UR12, c[0x0][0xb90] ;  /* 0x0002e400000c7ab9 */ /* 0x000fe20000000a00 */
[----:B------:R-:W-:Y:S01]  /*7a50*/  IMAD.U32 R20, RZ, RZ, UR8 ;  /* 0x00000008ff147e24 */ /* 0x000fe2000f8e00ff */
[----:B------:R-:W-:Y:S01]  /*7a60*/  ULDC.64 UR14, c[0x0][0xb98] ;  /* 0x0002e600000e7ab9 */ /* 0x000fe20000000a00 */
[----:B------:R-:W-:Y:S01]  /*7a70*/  IMAD.U32 R21, RZ, RZ, UR9 ;  /* 0x00000009ff157e24 */ /* 0x000fe2000f8e00ff */
[----:B------:R-:W-:Y:S02]  /*7a80*/  ULDC.64 UR8, c[0x0][0xc00] ;  /* 0x0003000000087ab9 */ /* 0x000fe40000000a00 */
[----:B------:R-:W-:-:S04]  /*7a90*/  UISETP.NE.U32.AND UP0, UPT, UR8, URZ, UPT ;  /* 0x0000003f0800728c */ /* 0x000fc8000bf05070 */
[----:B------:R-:W-:Y:S02]  /*7aa0*/  UISETP.NE.AND.EX UP0, UPT, UR9, URZ, UPT, UP0 ;  /* 0x0000003f0900728c */ /* 0x000fe4000bf05300 */
[----:B------:R-:W-:-:S04]  /*7ab0*/  UIADD3 UR4, UP1, UR16, UR8, URZ ;  /* 0x0000000810047290 */ /* 0x000fc8000ff3e03f */
[----:B------:R-:W-:Y:S02]  /*7ac0*/  UIADD3.X UR7, UR18, UR9, URZ, UP1, !UPT ;  /* 0x0000000912077290 */ /* 0x000fe40008ffe43f */
[----:B------:R-:W-:-:S04]  /*7ad0*/  IMAD.U32 R26, RZ, RZ, UR4 ;  /* 0x00000004ff1a7e24 */ /* 0x000fc8000f8e00ff */
[----:B------:R-:W-:Y:S02]  /*7ae0*/  IMAD.U32 R27, RZ, RZ, UR7 ;  /* 0x00000007ff1b7e24 */ /* 0x000fe4000f8e00ff */
[----:B--2---:R-:W-:-:S03]  /*7af0*/  IMAD.WIDE R4, R4, 0x2, R20 ;  /* 0x0000000204047825 */ /* 0x004fc600078e0214 */
[C---:B------:R-:W-:Y:S02]  /*7b00*/  IADD3 R9, P1, R4.reuse, 0x40, RZ ;  /* 0x0000004004097810 */ /* 0x040fe40007f3e0ff */
[C---:B------:R-:W-:Y:S02]  /*7b10*/  IADD3 R11, P2, R4.reuse, 0x20, RZ ;  /* 0x00000020040b7810 */ /* 0x040fe40007f5e0ff */
[C---:B------:R-:W-:Y:S02]  /*7b20*/  IADD3 R29, P0, R4.reuse, 0x60, RZ ;  /* 0x00000060041d7810 */ /* 0x040fe40007f1e0ff */
[----:B------:R-:W-:Y:S02]  /*7b30*/  LOP3.LUT R7, R4, 0x380, RZ, 0xc0, !PT ;  /* 0x0000038004077812 */ /* 0x000fe400078ec0ff */
[----:B------:R-:W-:Y:S02]  /*7b40*/  LOP3.LUT R8, R9, 0x380, RZ, 0xc0, !PT ;  /* 0x0000038009087812 */ /* 0x000fe400078ec0ff */
[----:B------:R-:W-:-:S02]  /*7b50*/  LOP3.LUT R10, R11, 0x380, RZ, 0xc0, !PT ;  /* 0x000003800b0a7812 */ /* 0x000fc400078ec0ff */
[----:B------:R-:W-:Y:S02]  /*7b60*/  LOP3.LUT R6, R29, 0x380, RZ, 0xc0, !PT ;  /* 0x000003801d067812 */ /* 0x000fe400078ec0ff */
[----:B------:R-:W-:Y:S02]  /*7b70*/  SHF.R.U64 R7, R7, 0x3, RZ ;  /* 0x0000000307077819 */ /* 0x000fe400000012ff */
[----:B------:R-:W-:Y:S02]  /*7b80*/  SHF.R.U64 R8, R8, 0x3, RZ ;  /* 0x0000000308087819 */ /* 0x000fe400000012ff */
[----:B------:R-:W-:Y:S02]  /*7b90*/  SHF.R.U64 R10, R10, 0x3, RZ ;  /* 0x000000030a0a7819 */ /* 0x000fe400000012ff */
[----:B------:R-:W-:Y:S02]  /*7ba0*/  SHF.R.U64 R6, R6, 0x3, RZ ;  /* 0x0000000306067819 */ /* 0x000fe400000012ff */
[----:B------:R-:W-:Y:S01]  /*7bb0*/  LOP3.LUT R4, R7, R4, RZ, 0x3c, !PT ;  /* 0x0000000407047212 */ /* 0x000fe200078e3cff */
[--C-:B------:R-:W-:Y:S01]  /*7bc0*/  IMAD.X R7, RZ, RZ, R5.reuse, P0 ;  /* 0x000000ffff077224 */ /* 0x100fe200000e0605 */
[----:B------:R-:W-:Y:S01]  /*7bd0*/  LOP3.LUT R8, R8, R9, RZ, 0x3c, !PT ;  /* 0x0000000908087212 */ /* 0x000fe200078e3cff */
[--C-:B------:R-:W-:Y:S01]  /*7be0*/  IMAD.X R9, RZ, RZ, R5.reuse, P1 ;  /* 0x000000ffff097224 */ /* 0x100fe200008e0605 */
[----:B------:R-:W-:Y:S01]  /*7bf0*/  LOP3.LUT R10, R10, R11, RZ, 0x3c, !PT ;  /* 0x0000000b0a0a7212 */ /* 0x000fe200078e3cff */
[----:B------:R-:W-:Y:S01]  /*7c00*/  IMAD.X R11, RZ, RZ, R5, P2 ;  /* 0x000000ffff0b7224 */ /* 0x000fe200010e0605 */
[----:B------:R-:W-:-:S02]  /*7c10*/  LOP3.LUT R6, R6, R29, RZ, 0x3c, !PT ;  /* 0x0000001d06067212 */ /* 0x000fc400078e3cff */
[----:B------:R-:W-:Y:S02]  /*7c20*/  MOV R55, R4 ;  /* 0x0000000400377202 */ /* 0x000fe40000000f00 */
[----:B------:R-:W-:Y:S02]  /*7c30*/  MOV R28, R6 ;  /* 0x00000006001c7202 */ /* 0x000fe40000000f00 */
[----:B------:R-:W-:Y:S02]  /*7c40*/  MOV R29, R8 ;  /* 0x00000008001d7202 */ /* 0x000fe40000000f00 */
[----:B------:R-:W-:Y:S02]  /*7c50*/  MOV R30, R10 ;  /* 0x0000000a001e7202 */ /* 0x000fe40000000f00 */
[----:B------:R-:W-:Y:S02]  /*7c60*/  F2FP.BF16.F32.PACK_AB R4, R53, R54 ;  /* 0x000000363504723e */ /* 0x000fe400000010ff */
[----:B------:R-:W-:-:S02]  /*7c70*/  F2FP.BF16.F32.PACK_AB R5, R51, R52 ;  /* 0x000000343305723e */ /* 0x000fc400000010ff */
[----:B------:R-:W-:Y:S02]  /*7c80*/  F2FP.BF16.F32.PACK_AB R6, R49, R50 ;  /* 0x000000323106723e */ /* 0x000fe400000010ff */
[----:B------:R-:W-:Y:S02]  /*7c90*/  F2FP.BF16.F32.PACK_AB R7, R47, R48 ;  /* 0x000000302f07723e */ /* 0x000fe400000010ff */
[----:B------:R-:W-:Y:S02]  /*7ca0*/  F2FP.BF16.F32.PACK_AB R8, R45, R46 ;  /* 0x0000002e2d08723e */ /* 0x000fe400000010ff */
[----:B------:R-:W-:Y:S02]  /*7cb0*/  F2FP.BF16.F32.PACK_AB R9, R43, R44 ;  /* 0x0000002c2b09723e */ /* 0x000fe400000010ff */
[----:B------:R-:W-:Y:S02]  /*7cc0*/  F2FP.BF16.F32.PACK_AB R10, R41, R42 ;  /* 0x0000002a290a723e */ /* 0x000fe400000010ff */
[----:B------:R-:W-:Y:S01]  /*7cd0*/  F2FP.BF16.F32.PACK_AB R11, R39, R40 ;  /* 0x00000028270b723e */ /* 0x000fe200000010ff */
[----:B------:R0:W-:Y:S04]  /*7ce0*/  STSM.16.M88.4 [R55], R4 ;  /* 0x0000000437007844 */ /* 0x0001e80000000200 */
[----:B------:R2:W-:Y:S04]  /*7cf0*/  STSM.16.M88.4 [R30], R8 ;  /* 0x000000081e007844 */ /* 0x0005e80000000200 */
[----:B------:R4:W-:Y:S04]  /*7d00*/  STSM.16.M88.4 [R29], R12 ;  /* 0x0000000c1d007844 */ /* 0x0009e80000000200 */
[----:B------:R4:W-:Y:S01]  /*7d10*/  STSM.16.M88.4 [R28], R148 ;  /* 0x000000941c007844 */ /* 0x0009e20000000200 */
[----:B------:R-:W-:Y:S01]  /*7d20*/  PLOP3.LUT P2, PT, PT, PT, UP0, 0x80, 0x0 ;  /* 0x000000000000781c */ /* 0x000fe20003f4f008 */
[----:B------:R-:W-:-:S12]  /*7d30*/  BAR.SYNC.DEFER_BLOCKING 0x1, 0x180 ;  /* 0x0046000000007b1d */ /* 0x000fd80000010000 */
[----:B------:R-:W4:Y:S01]  /*7d40*/  @P2 LDG.E R0, desc[UR48][R26.64] ;  /* 0x000000301a002981 */ /* 0x000f22000c1e1900 */
[----:B-1----:R-:W-:-:S13]  /*7d50*/  ISETP.NE.AND P1, PT, R33, 0x1, PT ;  /* 0x000000012100780c */ /* 0x002fda0003f25270 */
[----:B------:R-:W1:Y:S08]  /*7d60*/  @P1 LDC R3, c[0x0][0xbec] ;  /* 0x0002fb00ff031b82 */ /* 0x000e700000000800 */
[----:B------:R-:W1:Y:S01]  /*7d70*/  @P1 LDC R35, c[0x0][0xbf0] ;  /* 0x0002fc00ff231b82 */ /* 0x000e620000000800 */
[----:B0-----:R-:W-:Y:S01]  /*7d80*/  IMAD.U32 R6, RZ, RZ, UR42 ;  /* 0x0000002aff067e24 */ /* 0x001fe2000f8e00ff */
[----:B------:R-:W-:-:S03]  /*7d90*/  UMOV UR4, URZ ;  /* 0x0000003f00047c82 */ /* 0x000fc60008000000 */
[----:B---3--:R-:W-:Y:S01]  /*7da0*/  IMAD R6, R6, 0xc0, R56 ;  /* 0x000000c006067824 */ /* 0x008fe200078e0238 */
[----:B------:R-:W-:-:S03]  /*7db0*/  UISETP.NE.U32.AND UP1, UPT, UR10, URZ, UPT ;  /* 0x0000003f0a00728c */ /* 0x000fc6000bf25070 */
[----:B------:R-:W-:Y:S01]  /*7dc0*/  IMAD.MOV.U32 R4, RZ, RZ, R6 ;  /* 0x000000ffff047224 */ /* 0x000fe200078e0006 */
[----:B------:R-:W-:Y:S02]  /*7dd0*/  UIMAD UR7, UR17, UR12, URZ ;  /* 0x0000000c110772a4 */ /* 0x000fe4000f8e023f */
[----:B------:R-:W-:Y:S02]  /*7de0*/  USEL UR41, UR41, URZ, !UP0 ;  /* 0x0000003f29297287 */ /* 0x000fe4000c000000 */
[----:B------:R-:W-:Y:S02]  /*7df0*/  USEL UR40, UR40, URZ, !UP0 ;  /* 0x0000003f28287287 */ /* 0x000fe4000c000000 */
[----:B------:R-:W-:Y:S02]  /*7e00*/  UISETP.NE.AND.EX UP0, UPT, UR11, URZ, UPT, UP1 ;  /* 0x0000003f0b00728c */ /* 0x000fe4000bf05310 */
[----:B------:R-:W-:-:S04]  /*7e10*/  UIMAD UR7, UR43, UR13, UR7 ;  /* 0x0000000d2b0772a4 */ /* 0x000fc8000f8e0207 */
[----:B------:R-:W-:-:S05]  /*7e20*/  PLOP3.LUT P3, PT, PT, PT, UP0, 0x80, 0x0 ;  /* 0x000000000000781c */ /* 0x000fca0003f6f008 */
[----:B------:R-:W-:-:S04]  /*7e30*/  @UP0 UIADD3 UR10, UP1, UR16, UR10, URZ ;  /* 0x0000000a100a0290 */ /* 0x000fc8000ff3e03f */
[----:B------:R-:W-:Y:S02]  /*7e40*/  @UP0 UIADD3.X UR11, UR18, UR11, URZ, UP1, !UPT ;  /* 0x0000000b120b0290 */ /* 0x000fe40008ffe43f */
[----:B--2---:R-:W-:-:S04]  /*7e50*/  IMAD.U32 R8, RZ, RZ, UR10 ;  /* 0x0000000aff087e24 */ /* 0x004fc8000f8e00ff */
[----:B------:R-:W-:Y:S01]  /*7e60*/  IMAD.U32 R9, RZ, RZ, UR11 ;  /* 0x0000000bff097e24 */ /* 0x000fe2000f8e00ff */
[----:B----4-:R-:W-:Y:S01]  /*7e70*/  @P2 R2UR UR4, R0 ;  /* 0x00000000000422ca */ /* 0x010fe200000e0000 */
[----:B-1----:R-:W-:-:S05]  /*7e80*/  @P1 IMAD.HI.U32 R0, R6, R3, RZ ;  /* 0x0000000306001227 */ /* 0x002fca00078e00ff */
[----:B------:R-:W-:-:S07]  /*7e90*/  @P1 SHF.R.U32.HI R4, RZ, R35, R0 ;  /* 0x00000023ff041219 */ /* 0x000fce0000011600 */
[----:B------:R-:W-:Y:S01]  /*7ea0*/  USHF.R.S32.HI UR9, URZ, 0x1f, UR4 ;  /* 0x0000001f3f097899 */ /* 0x000fe20008011404 */
[----:B------:R-:W-:Y:S01]  /*7eb0*/  IMAD.MOV R0, RZ, RZ, -R4 ;  /* 0x000000ffff007224 */ /* 0x000fe200078e0a04 */
[----:B------:R-:W-:Y:S02]  /*7ec0*/  UMOV UR8, UR4 ;  /* 0x0000000400087c82 */ /* 0x000fe40008000000 */
[----:B------:R-:W-:Y:S01]  /*7ed0*/  UIMAD.WIDE.U32 UR12, UR43, UR12, UR8 ;  /* 0x0000000c2b0c72a5 */ /* 0x000fe2000f8e0008 */
[----:B------:R-:W-:-:S03]  /*7ee0*/  IMAD R3, R33, R0, R6 ;  /* 0x0000000021037224 */ /* 0x000fc600078e0206 */
[----:B------:R-:W-:Y:S02]  /*7ef0*/  UIADD3 UR13, UR13, UR7, URZ ;  /* 0x000000070d0d7290 */ /* 0x000fe4000fffe03f */
[----:B------:R-:W-:Y:S01]  /*7f00*/  UIMAD UR7, UR41, UR14, URZ ;  /* 0x0000000e290772a4 */ /* 0x000fe2000f8e023f */
[----:B------:R-:W-:Y:S01]  /*7f10*/  SHF.R.S32.HI R0, RZ, 0x1f, R3 ;  /* 0x0000001fff007819 */ /* 0x000fe20000011403 */
[----:B------:R-:W-:Y:S02]  /*7f20*/  UIMAD.WIDE.U32 UR12, UR40, UR14, UR12 ;  /* 0x0000000e280c72a5 */ /* 0x000fe4000f8e000c */
[----:B------:R-:W-:-:S03]  /*7f30*/  UIMAD UR7, UR40, UR15, UR7 ;  /* 0x0000000f280772a4 */ /* 0x000fc6000f8e0207 */
[----:B------:R-:W-:Y:S02]  /*7f40*/  ULDC.64 UR14, c[0x0][0xb88] ;  /* 0x0002e200000e7ab9 */ /* 0x000fe40000000a00 */
[----:B------:R-:W-:Y:S02]  /*7f50*/  IMAD R0, R0, UR14, RZ ;  /* 0x0000000e00007c24 */ /* 0x000fe4000f8e02ff */
[----:B------:R-:W-:Y:S01]  /*7f60*/  IMAD.U32 R6, RZ, RZ, UR7 ;  /* 0x00000007ff067e24 */ /* 0x000fe2000f8e00ff */
[----:B------:R-:W-:Y:S01]  /*7f70*/  ULDC UR7, c[0x0][0xa88] ;  /* 0x0002a20000077ab9 */ /* 0x000fe20000000800 */
[----:B------:R-:W-:Y:S02]  /*7f80*/  IMAD R7, R3, UR15, R0 ;  /* 0x0000000f03077c24 */ /* 0x000fe4000f8e0200 */
[----:B------:R-:W-:-:S06]  /*7f90*/  IMAD.U32 R0, RZ, RZ, UR7 ;  /* 0x00000007ff007e24 */ /* 0x000fcc000f8e00ff */
[----:B------:R0:W5:Y:S01]  /*7fa0*/  @P3 LDG.E R0, desc[UR48][R8.64] ;  /* 0x0000003008003981 */ /* 0x000162000c1e1900 */
[----:B------:R-:W-:Y:S02]  /*7fb0*/  SHF.R.S32.HI R5, RZ, 0x1f, R4 ;  /* 0x0000001fff057819 */ /* 0x000fe40000011404 */
[----:B------:R-:W-:-:S04]  /*7fc0*/  IADD3 R4, P0, R4, UR12, RZ ;  /* 0x0000000c04047c10 */ /* 0x000fc8000ff1e0ff */
[----:B------:R-:W-:Y:S01]  /*7fd0*/  IADD3.X R5, R5, UR13, R6, P0, !PT ;  /* 0x0000000d05057c10 */ /* 0x000fe200087fe406 */
[----:B------:R-:W-:Y:S02]  /*7fe0*/  ULDC.64 UR12, c[0x0][0xb50] ;  /* 0x0002d400000c7ab9 */ /* 0x000fe40000000a00 */
[----:B------:R-:W-:-:S04]  /*7ff0*/  IMAD.WIDE.U32 R4, R3, UR14, R4 ;  /* 0x0000000e03047c25 */ /* 0x000fc8000f8e0004 */
[----:B------:R-:W-:Y:S01]  /*8000*/  IMAD.IADD R3, R5, 0x1, R7 ;  /* 0x0000000105037824 */ /* 0x000fe200078e0207 */
[----:B------:R-:W-:Y:S01]  /*8010*/  LEA R5, P0, R4, UR12, 0x2 ;  /* 0x0000000c04057c11 */ /* 0x000fe2000f8010ff */
[----:B------:R-:W-:-:S03]  /*8020*/  IMAD.U32 R7, RZ, RZ, UR42 ;  /* 0x0000002aff077e24 */ /* 0x000fc6000f8e00ff */
[----:B------:R-:W-:Y:S01]  /*8030*/  LEA.HI.X R4, R4, UR13, R3, 0x2, P0 ;  /* 0x0000000d04047c11 */ /* 0x000fe200080f1403 */
[----:B0-----:R-:W-:Y:S08]  /*8040*/  @P3 BRA `(.L_x_192) ;  /* 0x0000000000103947 */ /* 0x001ff00003800000 */
[----:B------:R-:W-:Y:S05]  /*8050*/  @!P2 BRA `(.L_x_192) ;  /* 0x00000000000ca947 */ /* 0x000fea0003800000 */
[----:B------:R-:W2:Y:S04]  /*8060*/  LDG.E R3, desc[UR48][R26.64] ;  /* 0x000000301a037981 */ /* 0x000ea8000c1e1900 */
[----:B-----5:R-:W2:Y:S02]  /*8070*/  LDG.E R0, desc[UR48][R26.64+0x4] ;  /* 0x000004301a007981 */ /* 0x020ea4000c1e1900 */
[----:B--2---:R-:W-:-:S07]  /*8080*/  IMAD.IADD R0, R0, 0x1, -R3 ;  /* 0x0000000100007824 */ /* 0x004fce00078e0a03 */
.L_x_192:
[----:B------:R-:W-:Y:S01]  /*8090*/  IMAD R3, R153, 0x40, R152 ;  /* 0x0000004099037824 */ /* 0x000fe200078e0298 */
[----:B------:R-:W-:Y:S01]  /*80a0*/  SHFL.IDX PT, R26, R5, RZ, 0x1c1f ;  /* 0x001c1fff051a7589 */ /* 0x000fe200000e0000 */
[----:B------:R-:W-:Y:S01]  /*80b0*/  IMAD R6, R7, 0xc0, R156 ;  /* 0x000000c007067824 */ /* 0x000fe200078e029c */
[----:B------:R-:W-:Y:S01]  /*80c0*/  LOP3.LUT P0, RZ, R154, 0x3, RZ, 0xc0, !PT ;  /* 0x000000039aff7812 */ /* 0x000fe2000780c0ff */
[----:B------:R-:W-:Y:S01]  /*80d0*/  IMAD.WIDE R20, R3, 0x2, R20 ;  /* 0x0000000203147825 */ /* 0x000fe200078e0214 */
[----:B------:R-:W0:Y:S01]  /*80e0*/  SHFL.IDX PT, R27, R4, RZ, 0x1c1f ;  /* 0x001c1fff041b7589 */ /* 0x000e2200000e0000 */
[----:B------:R-:W-:Y:S02]  /*80f0*/  ULDC.64 UR10, c[0x0][0xaa0] ;  /* 0x0002a800000a7ab9 */ /* 0x000fe40000000a00 */
[----:B-----5:R-:W-:Y:S01]  /*8100*/  IMAD R35, R0, R33, RZ ;  /* 0x0000002100237224 */ /* 0x020fe200078e02ff */
[----:B------:R1:W-:Y:S01]  /*8110*/  SHFL.IDX PT, R28, R5, 0x1, 0x1c1f ;  /* 0x003c1f00051c7f89 */ /* 0x0003e200000e0000 */
[----:B------:R-:W-:Y:S01]  /*8120*/  VIADD R0, R6, 0x8 ;  /* 0x0000000806007836 */ /* 0x000fe20000000000 */
[----:B------:R-:W-:-:S02]  /*8130*/  IADD3 R9, P3, R20, 0x1800, RZ ;  /* 0x0000180014097810 */ /* 0x000fc40007f7e0ff */
[----:B------:R2:W3:Y:S01]  /*8140*/  SHFL.IDX PT, R29, R4, 0x1, 0x1c1f ;  /* 0x003c1f00041d7f89 */ /* 0x0004e200000e0000 */
[----:B------:R-:W-:Y:S02]  /*8150*/  IADD3 R13, P4, R20, 0x3000, RZ ;  /* 0x00003000140d7810 */ /* 0x000fe40007f9e0ff */
[-C--:B------:R-:W-:Y:S02]  /*8160*/  ISETP.GE.OR P2, PT, R6, R35.reuse, P0 ;  /* 0x000000230600720c */ /* 0x080fe40000746670 */
[----:B-1----:R-:W-:Y:S02]  /*8170*/  LOP3.LUT R5, R20, 0x380, RZ, 0xc0, !PT ;  /* 0x0000038014057812 */ /* 0x002fe400078ec0ff */
[----:B------:R-:W-:Y:S02]  /*8180*/  LOP3.LUT R8, R9, 0x380, RZ, 0xc0, !PT ;  /* 0x0000038009087812 */ /* 0x000fe400078ec0ff */
[----:B------:R-:W-:Y:S02]  /*8190*/  ISETP.GE.OR P0, PT, R0, R35, P0 ;  /* 0x000000230000720c */ /* 0x000fe40000706670 */
[----:B------:R-:W-:-:S02]  /*81a0*/  LOP3.LUT R12, R13, 0x380, RZ, 0xc0, !PT ;  /* 0x000003800d0c7812 */ /* 0x000fc400078ec0ff */
[----:B------:R-:W-:Y:S02]  /*81b0*/  SHF.R.U64 R5, R5, 0x3, RZ ;  /* 0x0000000305057819 */ /* 0x000fe400000012ff */
[----:B------:R-:W-:Y:S01]  /*81c0*/  SHF.R.U64 R8, R8, 0x3, RZ ;  /* 0x0000000308087819 */ /* 0x000fe200000012ff */
[----:B0-----:R0:W-:Y:S01]  /*81d0*/  @!P2 ST.E desc[UR48][R26.64], R25 ;  /* 0x000000191a00a985 */ /* 0x0011e2000c101930 */
[----:B------:R-:W-:Y:S02]  /*81e0*/  SHF.R.U64 R12, R12, 0x3, RZ ;  /* 0x000000030c0c7819 */ /* 0x000fe400000012ff */
[----:B--2---:R-:W-:Y:S01]  /*81f0*/  LOP3.LUT R4, R5, R20, RZ, 0x3c, !PT ;  /* 0x0000001405047212 */ /* 0x004fe200078e3cff */
[--C-:B------:R-:W-:Y:S01]  /*8200*/  IMAD.MOV.U32 R5, RZ, RZ, R21.reuse ;  /* 0x000000ffff057224 */ /* 0x100fe200078e0015 */
[----:B------:R-:W-:Y:S01]  /*8210*/  LOP3.LUT R8, R8, R9, RZ, 0x3c, !PT ;  /* 0x0000000908087212 */ /* 0x000fe200078e3cff */
[--C-:B------:R-:W-:Y:S01]  /*8220*/  IMAD.X R9, RZ, RZ, R21.reuse, P3 ;  /* 0x000000ffff097224 */ /* 0x100fe200018e0615 */
[----:B------:R-:W-:Y:S01]  /*8230*/  LOP3.LUT R12, R12, R13, RZ, 0x3c, !PT ;  /* 0x0000000d0c0c7212 */ /* 0x000fe200078e3cff */
[----:B------:R-:W-:Y:S01]  /*8240*/  IMAD.X R13, RZ, RZ, R21, P4 ;  /* 0x000000ffff0d7224 */ /* 0x000fe200020e0615 */
[----:B---3--:R1:W-:Y:S04]  /*8250*/  @!P0 ST.E desc[UR48][R28.64], R24 ;  /* 0x000000181c008985 */ /* 0x0083e8000c101930 */
[----:B------:R-:W2:Y:S04]  /*8260*/  LD.E.128 R4, desc[UR48][R4.64] ;  /* 0x0000003004047980 */ /* 0x000ea8000c101d00 */
[----:B------:R-:W3:Y:S04]  /*8270*/  LD.E.128 R8, desc[UR48][R8.64] ;  /* 0x0000003008087980 */ /* 0x000ee8000c101d00 */
[----:B------:R-:W4:Y:S01]  /*8280*/  LD.E.128 R12, desc[UR48][R12.64] ;  /* 0x000000300c0c7980 */ /* 0x000f22000c101d00 */
[----:B------:R-:W-:-:S02]  /*8290*/  IADD3 R3, P0, R20, 0x4800, RZ ;  /* 0x0000480014037810 */ /* 0x000fc40007f1e0ff */
[----:B------:R-:W1:Y:S02]  /*82a0*/  @P1 LDC R20, c[0x0][0xbec] ;  /* 0x0002fb00ff141b82 */ /* 0x000e640000000800 */
[----:B------:R-:W-:Y:S01]  /*82b0*/  LOP3.LUT R0, R3, 0x380, RZ, 0xc0, !PT ;  /* 0x0000038003007812 */ /* 0x000fe200078ec0ff */
[----:B0-----:R-:W-:Y:S01]  /*82c0*/  IMAD.X R27, RZ, RZ, R21, P0 ;  /* 0x000000ffff1b7224 */ /* 0x001fe200000e0615 */
[----:B------:R-:W-:Y:S02]  /*82d0*/  UIMAD UR7, UR9, UR10, URZ ;  /* 0x0000000a090772a4 */ /* 0x000fe4000f8e023f */
[----:B------:R-:W-:Y:S02]  /*82e0*/  SHF.R.U64 R0, R0, 0x3, RZ ;  /* 0x0000000300007819 */ /* 0x000fe400000012ff */
[----:B------:R-:W0:Y:S01]  /*82f0*/  @P1 LDC R21, c[0x0][0xbf0] ;  /* 0x0002fc00ff151b82 */ /* 0x000e220000000800 */
[----:B------:R-:W-:Y:S01]  /*8300*/  UIMAD.WIDE.U32 UR8, UR4, UR10, URZ ;  /* 0x0000000a040872a5 */ /* 0x000fe2000f8e003f */
[----:B------:R-:W-:Y:S01]  /*8310*/  LOP3.LUT R26, R0, R3, RZ, 0x3c, !PT ;  /* 0x00000003001a7212 */ /* 0x000fe200078e3cff */
[----:B------:R-:W-:Y:S01]  /*8320*/  UIMAD UR7, UR4, UR11, UR7 ;  /* 0x0000000b040772a4 */ /* 0x000fe2000f8e0207 */
[----:B------:R-:W-:-:S02]  /*8330*/  IMAD R0, R23, 0x30, R153 ;  /* 0x0000003017007824 */ /* 0x000fc400078e0299 */
[----:B------:R-:W-:Y:S01]  /*8340*/  ULDC.64 UR10, c[0x0][0xae8] ;  /* 0x0002ba00000a7ab9 */ /* 0x000fe20000000a00 */
[----:B-1----:R-:W-:Y:S01]  /*8350*/  IMAD.U32 R29, RZ, RZ, UR42 ;  /* 0x0000002aff1d7e24 */ /* 0x002fe2000f8e00ff */
[----:B------:R-:W-:Y:S01]  /*8360*/  UIADD3 UR9, UR9, UR7, URZ ;  /* 0x0000000709097290 */ /* 0x000fe2000fffe03f */
[----:B------:R-:W-:Y:S01]  /*8370*/  IMAD.U32 R36, RZ, RZ, UR42 ;  /* 0x0000002aff247e24 */ /* 0x000fe2000f8e00ff */
[----:B------:R-:W-:Y:S01]  /*8380*/  UIMAD UR4, UR17, UR10, URZ ;  /* 0x0000000a110472a4 */ /* 0x000fe2000f8e023f */
[----:B------:R-:W-:Y:S01]  /*8390*/  IMAD R29, R29, 0xc0, R0 ;  /* 0x000000c01d1d7824 */ /* 0x000fe200078e0200 */
[----:B------:R-:W-:Y:S01]  /*83a0*/  UIMAD.WIDE.U32 UR8, UR43, UR10, UR8 ;  /* 0x0000000a2b0872a5 */ /* 0x000fe2000f8e0008 */
[----:B------:R-:W5:Y:S01]  /*83b0*/  LD.E.128 R24, desc[UR48][R26.64] ;  /* 0x000000301a187980 */ /* 0x000f62000c101d00 */
[----:B------:R-:W-:Y:S01]  /*83c0*/  UIMAD UR4, UR43, UR11, UR4 ;  /* 0x0000000b2b0472a4 */ /* 0x000fe2000f8e0204 */
[----:B------:R-:W-:Y:S01]  /*83d0*/  IMAD.MOV.U32 R3, RZ, RZ, R29 ;  /* 0x000000ffff037224 */ /* 0x000fe200078e001d */
[----:B------:R-:W-:Y:S01]  /*83e0*/  SHF.R.S32.HI R38, RZ, 0x1f, R152 ;  /* 0x0000001fff267819 */ /* 0x000fe20000011498 */
[----:B------:R-:W-:Y:S01]  /*83f0*/  ULDC.64 UR10, c[0x0][0xaf0] ;  /* 0x0002bc00000a7ab9 */ /* 0x000fe20000000a00 */
[----:B------:R-:W-:Y:S01]  /*8400*/  @P1 IMAD.HI.U32 R0, R29, R20, RZ ;  /* 0x000000141d001227 */ /* 0x000fe200078e00ff */
[----:B------:R-:W-:Y:S01]  /*8410*/  UIMAD UR41, UR41, UR10, URZ ;  /* 0x0000000a292972a4 */ /* 0x000fe2000f8e023f */
[----:B------:R-:W-:Y:S01]  /*8420*/  @!PT LDS RZ, [RZ] ;  /* 0x00000000fffff984 */ /* 0x000fe20000000800 */
[----:B------:R-:W-:Y:S01]  /*8430*/  @!PT LDS RZ, [RZ] ;  /* 0x00000000fffff984 */ /* 0x000fe20000000800 */
[----:B------:R-:W-:Y:S01]  /*8440*/  @!PT LDS RZ, [RZ] ;  /* 0x00000000fffff984 */ /* 0x000fe20000000800 */
[----:B------:R-:W-:Y:S01]  /*8450*/  @!PT LDS RZ, [RZ] ;  /* 0x00000000fffff984 */ /* 0x000fe20000000800 */
[----:B------:R1:W-:Y:S06]  /*8460*/  MEMBAR.ALL.CTA ;  /* 0x0000000000007992 */ /* 0x0003ec0000008000 */
[----:B-1----:R-:W1:Y:S01]  /*8470*/  FENCE.VIEW.ASYNC.S ;  /* 0x00000000000073c6 */ /* 0x002e620000000000 */
[----:B------:R-:W-:Y:S01]  /*8480*/  UIADD3 UR9, UR9, UR4, URZ ;  /* 0x0000000409097290 */ /* 0x000fe2000fffe03f */
[----:B------:R-:W-:Y:S01]  /*8490*/  IMAD R36, R36, 0xc0, R153 ;  /* 0x000000c024247824 */ /* 0x000fe200078e0299 */
[----:B------:R-:W-:Y:S01]  /*84a0*/  UIMAD UR4, UR40, UR11, UR41 ;  /* 0x0000000b280472a4 */ /* 0x000fe2000f8e0229 */
[----:B0-----:R-:W-:Y:S01]  /*84b0*/  @P1 SHF.R.U32.HI R3, RZ, R21, R0 ;  /* 0x00000015ff031219 */ /* 0x001fe20000011600 */
[----:B------:R-:W-:-:S03]  /*84c0*/  UIMAD.WIDE.U32 UR40, UR40, UR10, UR8 ;  /* 0x0000000a282872a5 */ /* 0x000fc6000f8e0008 */
[--C-:B------:R-:W-:Y:S01]  /*84d0*/  SHF.R.S32.HI R0, RZ, 0x1f, R3.reuse ;  /* 0x0000001fff007819 */ /* 0x100fe20000011403 */
[----:B------:R-:W-:Y:S01]  /*84e0*/  UIADD3 UR4, UR41, UR4, URZ ;  /* 0x0000000429047290 */ /* 0x000fe2000fffe03f */
[----:B------:R-:W-:Y:S01]  /*84f0*/  IMAD.MOV R28, RZ, RZ, -R3 ;  /* 0x000000ffff1c7224 */ /* 0x000fe200078e0a03 */
[----:B------:R-:W-:Y:S01]  /*8500*/  ULDC.64 UR8, c[0x0][0xae0] ;  /* 0x0002b80000087ab9 */ /* 0x000fe20000000a00 */
[----:B------:R-:W-:Y:S02]  /*8510*/  IMAD.U32 R21, RZ, RZ, UR41 ;  /* 0x00000029ff157e24 */ /* 0x000fe4000f8e00ff */
[----:B------:R-:W-:Y:S02]  /*8520*/  IMAD R0, R0, UR8, RZ ;  /* 0x0000000800007c24 */ /* 0x000fe4000f8e02ff */
[----:B------:R-:W-:Y:S02]  /*8530*/  IMAD R29, R33, R28, R29 ;  /* 0x0000001c211d7224 */ /* 0x000fe400078e021d */
[----:B------:R-:W-:-:S02]  /*8540*/  IMAD.U32 R20, RZ, RZ, UR40 ;  /* 0x00000028ff147e24 */ /* 0x000fc4000f8e00ff */
[----:B------:R-:W-:Y:S01]  /*8550*/  IMAD.U32 R21, RZ, RZ, UR4 ;  /* 0x00000004ff157e24 */ /* 0x000fe2000f8e00ff */
[----:B------:R-:W-:Y:S01]  /*8560*/  ULDC UR4, c[0x0][0xac8] ;  /* 0x0002b20000047ab9 */ /* 0x000fe20000000800 */
[C---:B------:R-:W-:Y:S01]  /*8570*/  IMAD R33, R3.reuse, UR9, R0 ;  /* 0x0000000903217c24 */ /* 0x040fe2000f8e0200 */
[----:B------:R-:W-:Y:S01]  /*8580*/  SHF.R.S32.HI R0, RZ, 0x1f, R29 ;  /* 0x0000001fff007819 */ /* 0x000fe2000001141d */
[----:B------:R-:W-:Y:S01]  /*8590*/  IMAD.WIDE.U32 R20, R3, UR8, R20 ;  /* 0x0000000803147c25 */ /* 0x000fe2000f8e0014 */
[----:B------:R-:W-:-:S03]  /*85a0*/  ULDC.64 UR8, c[0x0][0xad8] ;  /* 0x0002b60000087ab9 */ /* 0x000fc60000000a00 */
[----:B------:R-:W-:Y:S02]  /*85b0*/  IMAD.IADD R21, R21, 0x1, R33 ;  /* 0x0000000115157824 */ /* 0x000fe400078e0221 */
[----:B------:R-:W-:Y:S02]  /*85c0*/  IMAD R0, R0, UR8, RZ ;  /* 0x0000000800007c24 */ /* 0x000fe4000f8e02ff */
[----:B------:R-:W-:-:S04]  /*85d0*/  IMAD.WIDE.U32 R20, R29, UR8, R20 ;  /* 0x000000081d147c25 */ /* 0x000fc8000f8e0014 */
[----:B------:R-:W-:Y:S01]  /*85e0*/  IMAD R3, R29, UR9, R0 ;  /* 0x000000091d037c24 */ /* 0x000fe2000f8e0200 */
[----:B------:R-:W-:Y:S01]  /*85f0*/  ULDC.64 UR8, c[0x0][0xa80] ;  /* 0x0002a00000087ab9 */ /* 0x000fe20000000a00 */
[----:B------:R-:W-:Y:S01]  /*8600*/  VIADD R0, R36, 0x30 ;  /* 0x0000003024007836 */ /* 0x000fe20000000000 */
[----:B------:R-:W-:Y:S01]  /*8610*/  LEA R30, P0, R20, UR8, 0x1 ;  /* 0x00000008141e7c11 */ /* 0x000fe2000f8008ff */
[----:B------:R-:W-:-:S04]  /*8620*/  IMAD.IADD R3, R21, 0x1, R3 ;  /* 0x0000000115037824 */ /* 0x000fc800078e0203 */
[----:B-1----:R-:W0:Y:S01]  /*8630*/  SHFL.IDX PT, R29, R30, RZ, 0x181f ;  /* 0x00181fff1e1d7589 */ /* 0x002e2200000e0000 */
[----:B------:R-:W-:Y:S01]  /*8640*/  LEA.HI.X R34, R20, UR9, R3, 0x1, P0 ;  /* 0x0000000914227c11 */ /* 0x000fe200080f0c03 */
[----:B------:R-:W-:Y:S01]  /*8650*/  VIADD R3, R36, 0x60 ;  /* 0x0000006024037836 */ /* 0x000fe20000000000 */
[----:B------:R-:W-:Y:S01]  /*8660*/  ISETP.GE.AND P0, PT, R152, UR4, PT ;  /* 0x0000000498007c0c */ /* 0x000fe2000bf06270 */
[----:B------:R-:W1:Y:S01]  /*8670*/  SHFL.IDX PT, R37, R30, 0x1, 0x181f ;  /* 0x00381f001e257f89 */ /* 0x000e6200000e0000 */
[----:B------:R-:W-:Y:S02]  /*8680*/  UIADD3 UR4, UR39, 0x30820, URZ ;  /* 0x0003082027047890 */ /* 0x000fe4000fffe03f */
[-C--:B------:R-:W-:Y:S01]  /*8690*/  ISETP.GE.OR P1, PT, R36, R35.reuse, P0 ;  /* 0x000000232400720c */ /* 0x080fe20000726670 */
[----:B------:R-:W1:Y:S01]  /*86a0*/  SHFL.IDX PT, R41, R30, 0x2, 0x181f ;  /* 0x00581f001e297f89 */ /* 0x000e6200000e0000 */
[-C--:B------:R-:W-:Y:S01]  /*86b0*/  ISETP.GE.OR P2, PT, R0, R35.reuse, P0 ;  /* 0x000000230000720c */ /* 0x080fe20000746670 */
[----:B------:R-:W-:Y:S01]  /*86c0*/  UPRMT UR4, URZ, 0x654, UR4 ;  /* 0x000006543f047896 */ /* 0x000fe20008000004 */
[----:B------:R-:W-:Y:S01]  /*86d0*/  ISETP.GE.OR P3, PT, R3, R35, P0 ;  /* 0x000000230300720c */ /* 0x000fe20000766670 */
[----:B------:R-:W1:Y:S01]  /*86e0*/  SHFL.IDX PT, R21, R34, RZ, 0x181f ;  /* 0x00181fff22157589 */ /* 0x000e6200000e0000 */
[----:B------:R-:W-:-:S03]  /*86f0*/  VIADD R0, R36, 0x90 ;  /* 0x0000009024007836 */ /* 0x000fc60000000000 */
[----:B------:R-:W1:Y:S02]  /*8700*/  SHFL.IDX PT, R33, R34, 0x1, 0x181f ;  /* 0x00381f0022217f89 */ /* 0x000e6400000e0000 */
[----:B------:R-:W-:Y:S01]  /*8710*/  ISETP.GE.OR P0, PT, R0, R35, P0 ;  /* 0x000000230000720c */ /* 0x000fe20000706670 */
[----:B------:R-:W-:Y:S01]  /*8720*/  SYNCS.ARRIVE.TRANS64.RED.A1T0 RZ, [UR4], RZ ;  /* 0x000000ffffff79a7 */ /* 0x000fe20008100404 */
[----:B------:R-:W1:Y:S01]  /*8730*/  SHFL.IDX PT, R39, R34, 0x2, 0x181f ;  /* 0x00581f0022277f89 */ /* 0x000e6200000e0000 */
[----:B0-----:R-:W-:-:S03]  /*8740*/  @!P1 LEA R20, P4, R152, R29, 0x1 ;  /* 0x0000001d98149211 */ /* 0x001fc600078808ff */
[----:B------:R0:W0:Y:S01]  /*8750*/  SHFL.IDX PT, R3, R34, 0x3, 0x181f ;  /* 0x00781f0022037f89 */ /* 0x00002200000e0000 */
[----:B-1----:R-:W-:-:S03]  /*8760*/  @!P2 LEA R28, P5, R152, R37, 0x1 ;  /* 0x00000025981ca211 */ /* 0x002fc600078a08ff */
[----:B------:R1:W0:Y:S01]  /*8770*/  SHFL.IDX PT, R37, R30, 0x3, 0x181f ;  /* 0x00781f001e257f89 */ /* 0x00022200000e0000 */
[C---:B------:R-:W-:Y:S02]  /*8780*/  @!P3 LEA R32, P6, R152.reuse, R41, 0x1 ;  /* 0x000000299820b211 */ /* 0x040fe400078c08ff */
[C-C-:B------:R-:W-:Y:S02]  /*8790*/  @!P1 LEA.HI.X R21, R152.reuse, R21, R38.reuse, 0x1, P4 ;  /* 0x0000001598159211 */ /* 0x140fe400020f0c26 */
[C-C-:B------:R-:W-:Y:S02]  /*87a0*/  @!P2 LEA.HI.X R29, R152.reuse, R33, R38.reuse, 0x1, P5 ;  /* 0x00000021981da211 */ /* 0x140fe400028f0c26 */
[----:B------:R-:W-:Y:S01]  /*87b0*/  @!P3 LEA.HI.X R33, R152, R39, R38, 0x1, P6 ;  /* 0x000000279821b211 */ /* 0x000fe200030f0c26 */
[----:B--2---:R1:W-:Y:S04]  /*87c0*/  @!P1 ST.E.128 desc[UR48][R20.64], R4 ;  /* 0x0000000414009985 */ /* 0x0043e8000c101d30 */
[----:B---3--:R1:W-:Y:S04]  /*87d0*/  @!P2 ST.E.128 desc[UR48][R28.64], R8 ;  /* 0x000000081c00a985 */ /* 0x0083e8000c101d30 */
[----:B----4-:R1:W-:Y:S01]  /*87e0*/  @!P3 ST.E.128 desc[UR48][R32.64], R12 ;  /* 0x0000000c2000b985 */ /* 0x0103e2000c101d30 */
[----:B0-----:R-:W-:Y:S05]  /*87f0*/  @P0 BRA `(.L_x_193) ;  /* 0x0000000800840947 */ /* 0x001fea0003800000 */
[----:B-1----:R-:W-:-:S04]  /*8800*/  LEA R4, P0, R152, R37, 0x1 ;  /* 0x0000002598047211 */ /* 0x002fc800078008ff */
[----:B------:R-:W-:-:S05]  /*8810*/  LEA.HI.X R5, R152, R3, R38, 0x1, P0 ;  /* 0x0000000398057211 */ /* 0x000fca00000f0c26 */
[----:B-----5:R0:W-:Y:S01]  /*8820*/  ST.E.128 desc[UR48][R4.64], R24 ;  /* 0x0000001804007985 */ /* 0x0201e2000c101d30 */
[----:B------:R-:W-:Y:S05]  /*8830*/  BRA `(.L_x_193) ;  /* 0x0000000800747947 */ /* 0x000fea0003800000 */
.L_x_191:
[----:B------:R-:W-:Y:S01]  /*8840*/  ULDC.64 UR8, c[0x0][0xc00] ;  /* 0x0003000000087ab9 */ /* 0x000fe20000000a00 */
[----:B------:R-:W-:Y:S01]  /*8850*/  ULDC UR4, c[0x0][0xa88] ;  /* 0x0002a20000047ab9 */ /* 0x000fe20000000800 */
[----:B------:R-:W-:Y:S01]  /*8860*/  UISETP.NE.U32.AND UP0, UPT, UR8, URZ, UPT ;  /* 0x0000003f0800728c */ /* 0x000fe2000bf05070 */
[----:B------:R-:W0:Y:S03]  /*8870*/  LDC R11, c[0x0][0xbe8] ;  /* 0x0002fa00ff0b7b82 */ /* 0x000e260000000800 */
[----:B------:R-:W-:-:S03]  /*8880*/  UISETP.NE.AND.EX UP0, UPT, UR9, URZ, UPT, UP0 ;  /* 0x0000003f0900728c */ /* 0x000fc6000bf05300 */
[----:B------:R-:W-:Y:S02]  /*8890*/  ULDC.64 UR8, c[0x0][0xc00] ;  /* 0x0003000000087ab9 */ /* 0x000fe40000000a00 */
[----:B------:R-:W-:Y:S01]  /*88a0*/  UIMAD.WIDE UR8, UR40, 0x4, UR8 ;  /* 0x00000004280878a5 */ /* 0x000fe2000f8e0208 */
[----:B------:R-:W-:-:S05]  /*88b0*/  PLOP3.LUT P2, PT, PT, PT, UP0, 0x80, 0x0 ;  /* 0x000000000000781c */ /* 0x000fca0003f4f008 */
[----:B------:R-:W-:Y:S02]  /*88c0*/  IMAD.U32 R4, RZ, RZ, UR8 ;  /* 0x00000008ff047e24 */ /* 0x000fe4000f8e00ff */
[----:B------:R-:W-:Y:S01]  /*88d0*/  IMAD.U32 R5, RZ, RZ, UR9 ;  /* 0x00000009ff057e24 */ /* 0x000fe2000f8e00ff */
[----:B------:R-:W-:Y:S02]  /*88e0*/  ULDC.64 UR8, c[0x0][0xc08] ;  /* 0x0003020000087ab9 */ /* 0x000fe40000000a00 */
[----:B------:R-:W-:-:S03]  /*88f0*/  UISETP.NE.U32.AND UP1, UPT, UR8, URZ, UPT ;  /* 0x0000003f0800728c */ /* 0x000fc6000bf25070 */
[----:B------:R-:W2:Y:S01]  /*8900*/  @P2 LDG.E R3, desc[UR48][R4.64] ;  /* 0x0000003004032981 */ /* 0x000ea2000c1e1900 */
[----:B------:R-:W-:Y:S01]  /*8910*/  UISETP.NE.AND.EX UP1, UPT, UR9, URZ, UPT, UP1 ;  /* 0x0000003f0900728c */ /* 0x000fe2000bf25310 */
[----:B------:R-:W-:-:S05]  /*8920*/  IMAD.U32 R0, RZ, RZ, UR4 ;  /* 0x00000004ff007e24 */ /* 0x000fca000f8e00ff */
[----:B------:R-:W-:-:S05]  /*8930*/  PLOP3.LUT P3, PT, PT, PT, UP1, 0x80, 0x0 ;  /* 0x000000000000781c */ /* 0x000fca0003f6f018 */
[----:B------:R-:W-:Y:S02]  /*8940*/  @UP1 ULDC.64 UR8, c[0x0][0xc08] ;  /* 0x0003020000081ab9 */ /* 0x000fe40000000a00 */
[----:B------:R-:W-:-:S06]  /*8950*/  @UP1 UIMAD.WIDE UR8, UR40, 0x4, UR8 ;  /* 0x00000004280818a5 */ /* 0x000fcc000f8e0208 */
[----:B------:R-:W-:Y:S02]  /*8960*/  IMAD.U32 R6, RZ, RZ, UR8 ;  /* 0x00000008ff067e24 */ /* 0x000fe4000f8e00ff */
[----:B------:R-:W-:-:S05]  /*8970*/  IMAD.U32 R7, RZ, RZ, UR9 ;  /* 0x00000009ff077e24 */ /* 0x000fca000f8e00ff */
[----:B------:R1:W5:Y:S01]  /*8980*/  @P3 LDG.E R0, desc[UR48][R6.64] ;  /* 0x0000003006003981 */ /* 0x000362000c1e1900 */
[----:B0-----:R-:W-:Y:S01]  /*8990*/  ISETP.NE.AND P0, PT, R11, 0x1, PT ;  /* 0x000000010b00780c */ /* 0x001fe20003f05270 */
[----:B------:R-:W-:Y:S01]  /*89a0*/  UMOV UR4, URZ ;  /* 0x0000003f00047c82 */ /* 0x000fe20008000000 */
[----:B------:R-:W-:Y:S01]  /*89b0*/  USHF.R.S32.HI UR11, URZ, 0x1f, UR43 ;  /* 0x0000001f3f0b7899 */ /* 0x000fe2000801142b */
[----:B------:R-:W0:Y:S10]  /*89c0*/  S2R R8, SR_TID.X ;  /* 0x0000000000087919 */ /* 0x000e340000002100 */
[----:B------:R-:W3:Y:S01]  /*89d0*/  @P0 LDC R9, c[0x0][0xbec] ;  /* 0x0002fb00ff090b82 */ /* 0x000ee20000000800 */
[----:B0-----:R-:W-:-:S05]  /*89e0*/  VIADD R8, R8, 0xffffff80 ;  /* 0xffffff8008087836 */ /* 0x001fca0000000000 */
[----:B------:R-:W-:Y:S02]  /*89f0*/  ISETP.GE.AND P1, PT, R8, 0xc0, PT ;  /* 0x000000c00800780c */ /* 0x000fe40003f26270 */
[----:B--2---:R-:W-:-:S13]  /*8a00*/  @P2 R2UR UR4, R3 ;  /* 0x00000000030422ca */ /* 0x004fda00000e0000 */
[----:B------:R-:W-:Y:S01]  /*8a10*/  USHF.R.S32.HI UR10, URZ, 0x1f, UR4 ;  /* 0x0000001f3f0a7899 */ /* 0x000fe20008011404 */
[----:B-1-3--:R-:W-:Y:S11]  /*8a20*/  @P3 BRA `(.L_x_194) ;  /* 0x0000000000103947 */ /* 0x00aff60003800000 */
[----:B------:R-:W-:Y:S05]  /*8a30*/  @!P2 BRA `(.L_x_194) ;  /* 0x00000000000ca947 */ /* 0x000fea0003800000 */
[----:B------:R-:W2:Y:S04]  /*8a40*/  LDG.E R3, desc[UR48][R4.64] ;  /* 0x0000003004037981 */ /* 0x000ea8000c1e1900 */
[----:B-----5:R-:W2:Y:S02]  /*8a50*/  LDG.E R0, desc[UR48][R4.64+0x4] ;  /* 0x0000043004007981 */ /* 0x020ea4000c1e1900 */
[----:B--2---:R-:W-:-:S07]  /*8a60*/  IMAD.IADD R0, R0, 0x1, -R3 ;  /* 0x0000000100007824 */ /* 0x004fce00078e0a03 */
.L_x_194:
[----:B------:R-:W-:Y:S01]  /*8a70*/  USEL UR40, UR40, URZ, !UP0 ;  /* 0x0000003f28287287 */ /* 0x000fe2000c000000 */
[----:B------:R-:W-:Y:S01]  /*8a80*/  BSSY B1, `(.L_x_195) ;  /* 0x000002d000017945 */ /* 0x000fe20003800000 */
[----:B------:R-:W-:-:S03]  /*8a90*/  USEL UR41, UR41, URZ, !UP0 ;  /* 0x0000003f29297287 */ /* 0x000fc6000c000000 */
[----:B------:R-:W-:Y:S09]  /*8aa0*/  @P1 BRA `(.L_x_196) ;  /* 0x0000000000a81947 */ /* 0x000ff20003800000 */
[----:B------:R-:W0:Y:S01]  /*8ab0*/  S2R R4, SR_TID.X ;  /* 0x0000000000047919 */ /* 0x000e220000002100 */
[----:B------:R-:W1:Y:S01]  /*8ac0*/  LDC R6, c[0x0][0xbe8] ;  /* 0x0002fa00ff067b82 */ /* 0x000e620000000800 */
[----:B------:R-:W-:-:S05]  /*8ad0*/  MOV R3, UR42 ;  /* 0x0000002a00037c02 */ /* 0x000fca0008000f00 */
[----:B0-----:R-:W-:Y:S02]  /*8ae0*/  IMAD R3, R3, 0xc0, R4 ;  /* 0x000000c003037824 */ /* 0x001fe400078e0204 */
[----:B-1---5:R-:W-:Y:S02]  /*8af0*/  IMAD R4, R0, R6, RZ ;  /* 0x0000000600047224 */ /* 0x022fe400078e02ff */
[----:B------:R-:W-:-:S05]  /*8b00*/  VIADD R5, R3, 0xffffff80 ;  /* 0xffffff8003057836 */ /* 0x000fca0000000000 */
[----:B------:R-:W-:-:S13]  /*8b10*/  ISETP.GE.AND P1, PT, R5, R4, PT ;  /* 0x000000040500720c */ /* 0x000fda0003f26270 */
[----:B------:R-:W-:Y:S05]  /*8b20*/  @P1 BRA `(.L_x_196) ;  /* 0x0000000000881947 */ /* 0x000fea0003800000 */
[----:B------:R-:W-:Y:S01]  /*8b30*/  ISETP.NE.AND P1, PT, R6, 0x1, PT ;  /* 0x000000010600780c */ /* 0x000fe20003f25270 */
[----:B------:R-:W-:Y:S01]  /*8b40*/  ULDC.64 UR12, c[0x0][0xb90] ;  /* 0x0002e400000c7ab9 */ /* 0x000fe20000000a00 */
[----:B------:R-:W-:Y:S01]  /*8b50*/  UMOV UR8, UR4 ;  /* 0x0000000400087c82 */ /* 0x000fe20008000000 */
[----:B------:R-:W-:Y:S01]  /*8b60*/  UIMAD UR7, UR11, UR12, URZ ;  /* 0x0000000c0b0772a4 */ /* 0x000fe2000f8e023f */
[----:B------:R-:W-:Y:S02]  /*8b70*/  UMOV UR9, UR10 ;  /* 0x0000000a00097c82 */ /* 0x000fe40008000000 */
[----:B------:R-:W-:Y:S02]  /*8b80*/  UIMAD.WIDE.U32 UR8, UR43, UR12, UR8 ;  /* 0x0000000c2b0872a5 */ /* 0x000fe4000f8e0008 */
[----:B------:R-:W-:-:S03]  /*8b90*/  UIMAD UR7, UR43, UR13, UR7 ;  /* 0x0000000d2b0772a4 */ /* 0x000fc6000f8e0207 */
[----:B------:R-:W-:Y:S02]  /*8ba0*/  ULDC.64 UR12, c[0x0][0xb98] ;  /* 0x0002e600000c7ab9 */ /* 0x000fe40000000a00 */
[----:B------:R-:W0:Y:S01]  /*8bb0*/  @P1 LDC R4, c[0x0][0xbec] ;  /* 0x0002fb00ff041b82 */ /* 0x000e220000000800 */
[----:B------:R-:W-:Y:S02]  /*8bc0*/  UIADD3 UR9, UR9, UR7, URZ ;  /* 0x0000000709097290 */ /* 0x000fe4000fffe03f */
[----:B------:R-:W-:Y:S02]  /*8bd0*/  UIMAD UR7, UR41, UR12, URZ ;  /* 0x0000000c290772a4 */ /* 0x000fe4000f8e023f */
[----:B------:R-:W-:Y:S02]  /*8be0*/  UIMAD.WIDE.U32 UR8, UR40, UR12, UR8 ;  /* 0x0000000c280872a5 */ /* 0x000fe4000f8e0008 */
[----:B------:R-:W-:Y:S01]  /*8bf0*/  UIMAD UR7, UR40, UR13, UR7 ;  /* 0x0000000d280772a4 */ /* 0x000fe2000f8e0207 */
[----:B------:R-:W1:Y:S02]  /*8c00*/  @P1 LDC R8, c[0x0][0xbf0] ;  /* 0x0002fc00ff081b82 */ /* 0x000e640000000800 */
[----:B------:R-:W-:Y:S01]  /*8c10*/  ULDC.64 UR12, c[0x0][0xb88] ;  /* 0x0002e200000c7ab9 */ /* 0x000fe20000000a00 */
[----:B0-----:R-:W-:-:S04]  /*8c20*/  @P1 IMAD.HI.U32 R3, R5, R4, RZ ;  /* 0x0000000405031227 */ /* 0x001fc800078e00ff */
[----:B------:R-:W-:Y:S01]  /*8c30*/  IMAD.MOV.U32 R4, RZ, RZ, R5 ;  /* 0x000000ffff047224 */ /* 0x000fe200078e0005 */
[----:B-1----:R-:W-:Y:S01]  /*8c40*/  @P1 SHF.R.U32.HI R4, RZ, R8, R3 ;  /* 0x00000008ff041219 */ /* 0x002fe20000011603 */
[----:B------:R-:W-:-:S04]  /*8c50*/  IMAD.U32 R8, RZ, RZ, UR7 ;  /* 0x00000007ff087e24 */ /* 0x000fc8000f8e00ff */
[----:B------:R-:W-:-:S04]  /*8c60*/  IMAD.MOV R3, RZ, RZ, -R4 ;  /* 0x000000ffff037224 */ /* 0x000fc800078e0a04 */
[----:B------:R-:W-:Y:S01]  /*8c70*/  IMAD R3, R6, R3, R5 ;  /* 0x0000000306037224 */ /* 0x000fe200078e0205 */
[----:B------:R-:W-:Y:S02]  /*8c80*/  SHF.R.S32.HI R5, RZ, 0x1f, R4 ;  /* 0x0000001fff057819 */ /* 0x000fe40000011404 */
[----:B------:R-:W-:Y:S02]  /*8c90*/  IADD3 R4, P1, R4, UR8, RZ ;  /* 0x0000000804047c10 */ /* 0x000fe4000ff3e0ff */
[----:B------:R-:W-:Y:S02]  /*8ca0*/  SHF.R.S32.HI R6, RZ, 0x1f, R3 ;  /* 0x0000001fff067819 */ /* 0x000fe40000011403 */
[----:B------:R-:W-:Y:S01]  /*8cb0*/  IADD3.X R5, R5, UR9, R8, P1, !PT ;  /* 0x0000000905057c10 */ /* 0x000fe20008ffe408 */
[----:B------:R-:W-:Y:S02]  /*8cc0*/  ULDC.64 UR8, c[0x0][0xb50] ;  /* 0x0002d40000087ab9 */ /* 0x000fe40000000a00 */
[----:B------:R-:W-:-:S02]  /*8cd0*/  IMAD R6, R6, UR12, RZ ;  /* 0x0000000c06067c24 */ /* 0x000fc4000f8e02ff */
[----:B------:R-:W-:-:S04]  /*8ce0*/  IMAD.WIDE.U32 R4, R3, UR12, R4 ;  /* 0x0000000c03047c25 */ /* 0x000fc8000f8e0004 */
[----:B------:R-:W-:Y:S01]  /*8cf0*/  IMAD R7, R3, UR13, R6 ;  /* 0x0000000d03077c24 */ /* 0x000fe2000f8e0206 */
[----:B------:R-:W-:-:S03]  /*8d00*/  LEA R6, P1, R4, UR8, 0x2 ;  /* 0x0000000804067c11 */ /* 0x000fc6000f8210ff */
[----:B------:R-:W-:-:S05]  /*8d10*/  IMAD.IADD R3, R5, 0x1, R7 ;  /* 0x0000000105037824 */ /* 0x000fca00078e0207 */
[----:B------:R-:W-:Y:S01]  /*8d20*/  LEA.HI.X R7, R4, UR9, R3, 0x2, P1 ;  /* 0x0000000904077c11 */ /* 0x000fe200088f1403 */
[----:B------:R-:W-:-:S05]  /*8d30*/  IMAD.MOV.U32 R3, RZ, RZ, -0x800000 ;  /* 0xff800000ff037424 */ /* 0x000fca00078e00ff */
[----:B------:R0:W-:Y:S02]  /*8d40*/  STG.E desc[UR48][R6.64], R3 ;  /* 0x0000000306007986 */ /* 0x0001e4000c101930 */
.L_x_196:
[----:B------:R-:W-:Y:S05]  /*8d50*/  BSYNC B1 ;  /* 0x0000000000017941 */ /* 0x000fea0003800000 */
.L_x_195:
[----:B------:R-:W1:Y:S01]  /*8d60*/  @P0 LDC R5, c[0x0][0xbf0] ;  /* 0x0002fc00ff050b82 */ /* 0x000e620000000800 */
[----:B------:R-:W-:Y:S01]  /*8d70*/  ULDC.64 UR12, c[0x0][0xaa0] ;  /* 0x0002a800000c7ab9 */ /* 0x000fe20000000a00 */
[----:B0-----:R-:W-:Y:S01]  /*8d80*/  IMAD.U32 R6, RZ, RZ, UR42 ;  /* 0x0000002aff067e24 */ /* 0x001fe2000f8e00ff */
[----:B------:R-:W-:Y:S01]  /*8d90*/  UIMAD UR7, UR10, UR12, URZ ;  /* 0x0000000c0a0772a4 */ /* 0x000fe2000f8e023f */
[----:B------:R-:W-:Y:S01]  /*8da0*/  IMAD R3, R23, 0x30, R153 ;  /* 0x0000003017037824 */ /* 0x000fe200078e0299 */
[----:B------:R-:W-:Y:S01]  /*8db0*/  UIMAD.WIDE.U32 UR8, UR4, UR12, URZ ;  /* 0x0000000c040872a5 */ /* 0x000fe2000f8e003f */
[----:B-----5:R-:W-:Y:S01]  /*8dc0*/  IMAD R29, R0, R11, RZ ;  /* 0x0000000b001d7224 */ /* 0x020fe200078e02ff */
[----:B------:R-:W-:Y:S01]  /*8dd0*/  UIMAD UR7, UR4, UR13, UR7 ;  /* 0x0000000d040772a4 */ /* 0x000fe2000f8e0207 */
[----:B------:R-:W-:Y:S01]  /*8de0*/  IMAD R6, R6, 0xc0, R3 ;  /* 0x000000c006067824 */ /* 0x000fe200078e0203 */
[----:B------:R-:W-:Y:S01]  /*8df0*/  SHF.R.S32.HI R12, RZ, 0x1f, R152 ;  /* 0x0000001fff0c7819 */ /* 0x000fe20000011498 */
[----:B------:R-:W-:Y:S01]  /*8e00*/  ULDC.64 UR12, c[0x0][0xae8] ;  /* 0x0002ba00000c7ab9 */ /* 0x000fe20000000a00 */
[----:B------:R-:W-:Y:S01]  /*8e10*/  UIADD3 UR9, UR9, UR7, URZ ;  /* 0x0000000709097290 */ /* 0x000fe2000fffe03f */
[----:B------:R-:W-:Y:S01]  /*8e20*/  @P0 IMAD.HI.U32 R4, R6, R9, RZ ;  /* 0x0000000906040227 */ /* 0x000fe200078e00ff */
[----:B------:R-:W-:-:S02]  /*8e30*/  UIMAD UR4, UR11, UR12, URZ ;  /* 0x0000000c0b0472a4 */ /* 0x000fc4000f8e023f */
[----:B------:R-:W-:Y:S01]  /*8e40*/  UIMAD.WIDE.U32 UR8, UR43, UR12, UR8 ;  /* 0x0000000c2b0872a5 */ /* 0x000fe2000f8e0008 */
[----:B------:R-:W-:Y:S01]  /*8e50*/  IMAD.MOV.U32 R3, RZ, RZ, R6 ;  /* 0x000000ffff037224 */ /* 0x000fe200078e0006 */
[----:B------:R-:W-:Y:S01]  /*8e60*/  UIMAD UR4, UR43, UR13, UR4 ;  /* 0x0000000d2b0472a4 */ /* 0x000fe2000f8e0204 */
[----:B------:R-:W-:-:S03]  /*8e70*/  ULDC.64 UR10, c[0x0][0xaf0] ;  /* 0x0002bc00000a7ab9 */ /* 0x000fc60000000a00 */
[----:B------:R-:W-:Y:S02]  /*8e80*/  UIADD3 UR9, UR9, UR4, URZ ;  /* 0x0000000409097290 */ /* 0x000fe4000fffe03f */
[----:B------:R-:W-:Y:S01]  /*8e90*/  UIMAD UR4, UR41, UR10, URZ ;  /* 0x0000000a290472a4 */ /* 0x000fe2000f8e023f */
[----:B-1----:R-:W-:Y:S01]  /*8ea0*/  @P0 SHF.R.U32.HI R3, RZ, R5, R4 ;  /* 0x00000005ff030219 */ /* 0x002fe20000011604 */
[----:B------:R-:W-:Y:S02]  /*8eb0*/  UIMAD.WIDE.U32 UR8, UR40, UR10, UR8 ;  /* 0x0000000a280872a5 */ /* 0x000fe4000f8e0008 */
[----:B------:R-:W-:Y:S01]  /*8ec0*/  UIMAD UR4, UR40, UR11, UR4 ;  /* 0x0000000b280472a4 */ /* 0x000fe2000f8e0204 */
[--C-:B------:R-:W-:Y:S01]  /*8ed0*/  SHF.R.S32.HI R4, RZ, 0x1f, R3.reuse ;  /* 0x0000001fff047819 */ /* 0x100fe20000011403 */
[----:B------:R-:W-:Y:S01]  /*8ee0*/  IMAD.MOV R7, RZ, RZ, -R3 ;  /* 0x000000ffff077224 */ /* 0x000fe200078e0a03 */
[----:B------:R-:W-:Y:S01]  /*8ef0*/  ULDC.64 UR10, c[0x0][0xae0] ;  /* 0x0002b800000a7ab9 */ /* 0x000fe20000000a00 */
[----:B------:R-:W-:-:S02]  /*8f00*/  UIADD3 UR4, UR9, UR4, URZ ;  /* 0x0000000409047290 */ /* 0x000fc4000fffe03f */
[----:B------:R-:W-:Y:S02]  /*8f10*/  IMAD.U32 R5, RZ, RZ, UR9 ;  /* 0x00000009ff057e24 */ /* 0x000fe4000f8e00ff */
[----:B------:R-:W-:Y:S02]  /*8f20*/  IMAD R7, R11, R7, R6 ;  /* 0x000000070b077224 */ /* 0x000fe400078e0206 */
[----:B------:R-:W-:Y:S02]  /*8f30*/  IMAD R8, R4, UR10, RZ ;  /* 0x0000000a04087c24 */ /* 0x000fe4000f8e02ff */
[----:B------:R-:W-:Y:S01]  /*8f40*/  IMAD.U32 R4, RZ, RZ, UR8 ;  /* 0x00000008ff047e24 */ /* 0x000fe2000f8e00ff */
[----:B------:R-:W-:Y:S01]  /*8f50*/  SHF.R.S32.HI R6, RZ, 0x1f, R7 ;  /* 0x0000001fff067819 */ /* 0x000fe20000011407 */
[----:B------:R-:W-:Y:S01]  /*8f60*/  IMAD.U32 R5, RZ, RZ, UR4 ;  /* 0x00000004ff057e24 */ /* 0x000fe2000f8e00ff */
[----:B------:R-:W-:Y:S01]  /*8f70*/  ULDC.64 UR8, c[0x0][0xad8] ;  /* 0x0002b60000087ab9 */ /* 0x000fe20000000a00 */
[C---:B------:R-:W-:Y:S01]  /*8f80*/  IMAD R9, R3.reuse, UR11, R8 ;  /* 0x0000000b03097c24 */ /* 0x040fe2000f8e0208 */
[----:B------:R-:W-:Y:S01]  /*8f90*/  ULDC UR4, c[0x0][0xac8] ;  /* 0x0002b20000047ab9 */ /* 0x000fe20000000800 */
[----:B------:R-:W-:-:S04]  /*8fa0*/  IMAD.WIDE.U32 R4, R3, UR10, R4 ;  /* 0x0000000a03047c25 */ /* 0x000fc8000f8e0004 */
[----:B------:R-:W-:Y:S02]  /*8fb0*/  IMAD R6, R6, UR8, RZ ;  /* 0x0000000806067c24 */ /* 0x000fe4000f8e02ff */
[----:B------:R-:W-:Y:S02]  /*8fc0*/  IMAD.IADD R5, R5, 0x1, R9 ;  /* 0x0000000105057824 */ /* 0x000fe400078e0209 */
[C---:B------:R-:W-:Y:S02]  /*8fd0*/  IMAD R3, R7.reuse, UR9, R6 ;  /* 0x0000000907037c24 */ /* 0x040fe4000f8e0206 */
[----:B------:R-:W-:Y:S01]  /*8fe0*/  IMAD.WIDE.U32 R4, R7, UR8, R4 ;  /* 0x0000000807047c25 */ /* 0x000fe2000f8e0004 */
[----:B------:R-:W-:-:S03]  /*8ff0*/  ULDC.64 UR8, c[0x0][0xa80] ;  /* 0x0002a00000087ab9 */ /* 0x000fc60000000a00 */
[----:B------:R-:W-:Y:S01]  /*9000*/  IMAD.IADD R3, R5, 0x1, R3 ;  /* 0x0000000105037824 */ /* 0x000fe200078e0203 */
[----:B------:R-:W-:Y:S01]  /*9010*/  LEA R5, P0, R4, UR8, 0x1 ;  /* 0x0000000804057c11 */ /* 0x000fe2000f8008ff */
[----:B------:R-:W-:-:S03]  /*9020*/  IMAD.U32 R8, RZ, RZ, UR42 ;  /* 0x0000002aff087e24 */ /* 0x000fc6000f8e00ff */
[----:B------:R-:W-:Y:S01]  /*9030*/  LEA.HI.X R10, R4, UR9, R3, 0x1, P0 ;  /* 0x00000009040a7c11 */ /* 0x000fe200080f0c03 */
[----:B------:R-:W0:Y:S01]  /*9040*/  SHFL.IDX PT, R9, R5, RZ, 0x181f ;  /* 0x00181fff05097589 */ /* 0x000e2200000e0000 */
[----:B------:R-:W-:Y:S01]  /*9050*/  IMAD R6, R8, 0xc0, R153 ;  /* 0x000000c008067824 */ /* 0x000fe200078e0299 */
[----:B------:R-:W-:Y:S02]  /*9060*/  ISETP.GE.AND P0, PT, R152, UR4, PT ;  /* 0x0000000498007c0c */ /* 0x000fe4000bf06270 */
[----:B------:R-:W1:Y:S01]  /*9070*/  SHFL.IDX PT, R13, R5, 0x1, 0x181f ;  /* 0x00381f00050d7f89 */ /* 0x000e6200000e0000 */
[C---:B------:R-:W-:Y:S01]  /*9080*/  VIADD R0, R6.reuse, 0x30 ;  /* 0x0000003006007836 */ /* 0x040fe20000000000 */
[CC--:B------:R-:W-:Y:S01]  /*9090*/  ISETP.GE.OR P3, PT, R6.reuse, R29.reuse, P0 ;  /* 0x0000001d0600720c */ /* 0x0c0fe20000766670 */
[C---:B------:R-:W-:Y:S01]  /*90a0*/  VIADD R3, R6.reuse, 0x60 ;  /* 0x0000006006037836 */ /* 0x040fe20000000000 */
[----:B------:R-:W2:Y:S01]  /*90b0*/  SHFL.IDX PT, R21, R5, 0x2, 0x181f ;  /* 0x00581f0005157f89 */ /* 0x000ea200000e0000 */
[----:B------:R-:W-:Y:S01]  /*90c0*/  VIADD R4, R6, 0x90 ;  /* 0x0000009006047836 */ /* 0x000fe20000000000 */
[----:B------:R-:W-:-:S02]  /*90d0*/  ISETP.GE.OR P2, PT, R0, R29, P0 ;  /* 0x0000001d0000720c */ /* 0x000fc40000746670 */
[----:B------:R-:W3:Y:S01]  /*90e0*/  SHFL.IDX PT, R7, R10, RZ, 0x181f ;  /* 0x00181fff0a077589 */ /* 0x000ee200000e0000 */
[-C--:B------:R-:W-:Y:S02]  /*90f0*/  ISETP.GE.OR P1, PT, R3, R29.reuse, P0 ;  /* 0x0000001d0300720c */ /* 0x080fe40000726670 */
[----:B------:R-:W-:Y:S01]  /*9100*/  ISETP.GE.OR P0, PT, R4, R29, P0 ;  /* 0x0000001d0400720c */ /* 0x000fe20000706670 */
[----:B------:R3:W4:Y:S04]  /*9110*/  SHFL.IDX PT, R27, R5, 0x3, 0x181f ;  /* 0x00781f00051b7f89 */ /* 0x00072800000e0000 */
[----:B------:R-:W4:Y:S04]  /*9120*/  SHFL.IDX PT, R11, R10, 0x1, 0x181f ;  /* 0x00381f000a0b7f89 */ /* 0x000f2800000e0000 */
[----:B------:R-:W4:Y:S01]  /*9130*/  SHFL.IDX PT, R15, R10, 0x2, 0x181f ;  /* 0x00581f000a0f7f89 */ /* 0x000f2200000e0000 */
[----:B0-----:R-:W-:-:S03]  /*9140*/  @!P3 LEA R4, P6, R152, R9, 0x1 ;  /* 0x000000099804b211 */ /* 0x001fc600078c08ff */
[----:B------:R4:W0:Y:S01]  /*9150*/  SHFL.IDX PT, R25, R10, 0x3, 0x181f ;  /* 0x00781f000a197f89 */ /* 0x00082200000e0000 */
[C---:B-1----:R-:W-:Y:S02]  /*9160*/  @!P2 LEA R6, P5, R152.reuse, R13, 0x1 ;  /* 0x0000000d9806a211 */ /* 0x042fe400078a08ff */
[C---:B--2---:R-:W-:Y:S02]  /*9170*/  @!P1 LEA R8, P4, R152.reuse, R21, 0x1 ;  /* 0x0000001598089211 */ /* 0x044fe400078808ff */
[C---:B---3--:R-:W-:Y:S02]  /*9180*/  @!P3 LEA.HI.X R5, R152.reuse, R7, R12, 0x1, P6 ;  /* 0x000000079805b211 */ /* 0x048fe400030f0c0c */
[----:B----4-:R-:W-:-:S03]  /*9190*/  @!P0 LEA R10, P6, R152, R27, 0x1 ;  /* 0x0000001b980a8211 */ /* 0x010fc600078c08ff */
[----:B------:R2:W-:Y:S01]  /*91a0*/  @!P3 ST.E.128 desc[UR48][R4.64], RZ ;  /* 0x000000ff0400b985 */ /* 0x0005e2000c101d30 */
[C-C-:B------:R-:W-:Y:S02]  /*91b0*/  @!P2 LEA.HI.X R7, R152.reuse, R11, R12.reuse, 0x1, P5 ;  /* 0x0000000b9807a211 */ /* 0x140fe400028f0c0c */
[----:B------:R-:W-:-:S03]  /*91c0*/  @!P1 LEA.HI.X R9, R152, R15, R12, 0x1, P4 ;  /* 0x0000000f98099211 */ /* 0x000fc600020f0c0c */
[----:B------:R2:W-:Y:S01]  /*91d0*/  @!P2 ST.E.128 desc[UR48][R6.64], RZ ;  /* 0x000000ff0600a985 */ /* 0x0005e2000c101d30 */
[----:B0-----:R-:W-:-:S03]  /*91e0*/  @!P0 LEA.HI.X R11, R152, R25, R12, 0x1, P6 ;  /* 0x00000019980b8211 */ /* 0x001fc600030f0c0c */
[----:B------:R2:W-:Y:S04]  /*91f0*/  @!P1 ST.E.128 desc[UR48][R8.64], RZ ;  /* 0x000000ff08009985 */ /* 0x0005e8000c101d30 */
[----:B------:R2:W-:Y:S02]  /*9200*/  @!P0 ST.E.128 desc[UR48][R10.64], RZ ;  /* 0x000000ff0a008985 */ /* 0x0005e4000c101d30 */
.L_x_193:
[----:B------:R-:W-:Y:S05]  /*9210*/  BSYNC B0 ;  /* 0x0000000000007941 */ /* 0x000fea0003800000 */
.L_x_190:
[----:B------:R-:W-:Y:S02]  /*9220*/  ULDC UR4, c[0x0][0xc3c] ;  /* 0x00030f0000047ab9 */ /* 0x000fe40000000800 */
[----:B------:R-:W-:-:S13]  /*9230*/  ISETP.GE.AND P0, PT, R31, UR4, PT ;  /* 0x000000041f007c0c */ /* 0x000fda000bf06270 */
[----:B------:R-:W-:Y:S05]  /*9240*/  @!P0 BRA `(.L_x_197) ;  /* 0xffffff7c00548947 */ /* 0x000fea000383ffff */
[----:B------:R-:W-:Y:S05]  /*9250*/  EXIT ;  /* 0x000000000000794d */ /* 0x000fea0003800000 */
.L_x_166:
[----:B------:R-:W-:-:S08]  /*9260*/  NOP ;  /* 0x0000000000007918 */ /* 0x000fd00000000000 */
[----:B------:R-:W0:-:S00]  /*9270*/  USETMAXREG.DEALLOC.CTAPOOL 0x20 ;  /* 0x00000020000079c8 */ /* 0x000e0000080e0500 */
[----:B0-----:R-:W-:Y:S02]  /*9280*/  LOP3.LUT R0, R0, 0x3, RZ, 0xc0, !PT ;  /* 0x0000000300007812 */ /* 0x001fe400078ec0ff */
[----:B------:R-:W-:-:S04]  /*9290*/  LOP3.LUT R29, R29, 0xfffffffd, RZ, 0xc0, !PT ;  /* 0xfffffffd1d1d7812 */ /* 0x000fc800078ec0ff */
[----:B------:R-:W0:Y:S02]  /*92a0*/  SHFL.IDX PT, R0, R0, RZ, 0x1f ;  /* 0x00001fff00007589 */ /* 0x000e2400000e0000 */
[----:B0-----:R-:W-:Y:S01]  /*92b0*/  ISETP.NE.AND P0, PT, R0, RZ, PT ;  /* 0x000000ff0000720c */ /* 0x001fe20003f05270 */
[----:B------:R-:W-:-:S12]  /*92c0*/  IMAD.MOV.U32 R0, RZ, RZ, RZ ;  /* 0x000000ffff007224 */ /* 0x000fd800078e00ff */
[----:B------:R-:W-:Y:S01]  /*92d0*/  @P0 LOP3.LUT R29, R29, 0x2, RZ, 0xfc, !PT ;  /* 0x000000021d1d0812 */ /* 0x000fe200078efcff */
[----:B------:R-:W-:Y:S06]  /*92e0*/  @!P0 BRA `(.L_x_198) ;  /* 0x00000000001c8947 */ /* 0x000fec0003800000 */
[----:B------:R-:W0:Y:S08]  /*92f0*/  S2UR UR5, SR_CgaCtaId ;  /* 0x00000000000579c3 */ /* 0x000e300000008800 */
[----:B------:R-:W-:Y:S06]  /*9300*/  BAR.SYNC.DEFER_BLOCKING 0x5, 0x200 ;  /* 0x0148000000007b1d */ /* 0x000fec0000010000 */
[----:B------:R-:W-:-:S02]  /*9310*/  UMOV UR4, 0x400 ;  /* 0x0000040000047882 */ /* 0x000fc40000000000 */
[----:B0-----:R-:W-:-:S09]  /*9320*/  ULEA UR4, UR5, UR4, 0x18 ;  /* 0x0000000405047291 */ /* 0x001fd2000f8ec03f */
[----:B------:R-:W0:Y:S01]  /*9330*/  LDS.128 R16, [UR4+0x308d0] ;  /* 0x0308d004ff107984 */ /* 0x000e220008000c00 */
[----:B------:R-:W-:Y:S06]  /*9340*/  BAR.ARV 0x4, 0x200 ;  /* 0x0108000000007b1d */ /* 0x000fec0000002000 */
[----:B------:R-:W-:Y:S05]  /*9350*/  BRA `(.L_x_199) ;  /* 0x0000000800007947 */ /* 0x000fea0003800000 */
.L_x_198:
[----:B------:R-:W0:Y:S01]  /*9360*/  S2R R2, SR_TID.X ;  /* 0x0000000000027919 */ /* 0x000e220000002100 */
[----:B------:R-:W-:Y:S01]  /*9370*/  ULDC UR4, c[0x0][0xc3c] ;  /* 0x00030f0000047ab9 */ /* 0x000fe20000000800 */
[----:B------:R-:W1:Y:S01]  /*9380*/  S2UR UR6, SR_CTAID.X ;  /* 0x00000000000679c3 */ /* 0x000e620000002500 */
[----:B------:R-:W-:Y:S01]  /*9390*/  ULDC UR5, c[0x0][0xc38] ;  /* 0x00030e0000057ab9 */ /* 0x000fe20000000800 */
[----:B0-----:R-:W-:-:S04]  /*93a0*/  LOP3.LUT R5, R2, 0x1f, RZ, 0xc0, !PT ;  /* 0x0000001f02057812 */ /* 0x001fc800078ec0ff */
[----:B------:R-:W-:-:S04]  /*93b0*/  ISETP.NE.AND P0, PT, R5, 0x1f, PT ;  /* 0x0000001f0500780c */ /* 0x000fc80003f05270 */
[----:B------:R-:W-:-:S13]  /*93c0*/  ISETP.GE.OR P1, PT, R5, UR4, !P0 ;  /* 0x0000000405007c0c */ /* 0x000fda000c726670 */
[----:B------:R-:W0:Y:S02]  /*93d0*/  @!P1 LDC.64 R2, c[0x0][0xc80] ;  /* 0x00032000ff029b82 */ /* 0x000e240000000a00 */
[----:B0-----:R-:W-:-:S05]  /*93e0*/  @!P1 IMAD.WIDE.U32 R2, R5, 0x4, R2 ;  /* 0x0000000405029825 */ /* 0x001fca00078e0002 */
[----:B------:R-:W2:Y:S01]  /*93f0*/  @!P1 LDG.E R0, desc[UR48][R2.64] ;  /* 0x0000003002009981 */ /* 0x000ea2000c1e1900 */
[C---:B------:R-:W-:Y:S01]  /*9400*/  ISETP.NE.AND P1, PT, R5.reuse, RZ, PT ;  /* 0x000000ff0500720c */ /* 0x040fe20003f25270 */
[----:B------:R-:W-:Y:S01]  /*9410*/  UMOV UR4, URZ ;  /* 0x0000003f00047c82 */ /* 0x000fe20008000000 */
[C---:B------:R-:W-:Y:S01]  /*9420*/  ISETP.GE.U32.AND P2, PT, R5.reuse, 0x2, PT ;  /* 0x000000020500780c */ /* 0x040fe20003f46070 */
[----:B------:R-:W-:Y:S01]  /*9430*/  IMAD.MOV.U32 R16, RZ, RZ, RZ ;  /* 0x000000ffff107224 */ /* 0x000fe200078e00ff */
[C---:B------:R-:W-:Y:S02]  /*9440*/  ISETP.GE.U32.AND P3, PT, R5.reuse, 0x4, PT ;  /* 0x000000040500780c */ /* 0x040fe40003f66070 */
[C---:B------:R-:W-:Y:S02]  /*9450*/  ISETP.GE.U32.AND P4, PT, R5.reuse, 0x8, PT ;  /* 0x000000080500780c */ /* 0x040fe40003f86070 */
[----:B------:R-:W-:Y:S01]  /*9460*/  ISETP.GE.U32.AND P5, PT, R5, 0x10, PT ;  /* 0x000000100500780c */ /* 0x000fe20003fa6070 */
[----:B--2---:R-:W0:Y:S02]  /*9470*/  SHFL.UP PT, R4, R0, 0x1, RZ ;  /* 0x0420000000047989 */ /* 0x004e2400000e00ff */
[----:B0-----:R-:W-:-:S05]  /*9480*/  SEL R7, R4, RZ, P1 ;  /* 0x000000ff04077207 */ /* 0x001fca0000800000 */
[----:B------:R-:W-:-:S05]  /*9490*/  IMAD.IADD R7, R0, 0x1, R7 ;  /* 0x0000000100077824 */ /* 0x000fca00078e0207 */
[----:B------:R-:W0:Y:S02]  /*94a0*/  SHFL.UP PT, R4, R7, 0x2, RZ ;  /* 0x0440000007047989 */ /* 0x000e2400000e00ff */
        /* <DEDUP_REMOVED lines=11> */
[----:B------:R-:W0:Y:S02]  /*9560*/  SHFL.IDX PT, R4, R7, 0x1f, 0x1f ;  /* 0x03e01f0007047f89 */ /* 0x000e2400000e0000 */
[----:B0-----:R-:W-:-:S04]  /*9570*/  IMAD R4, R4, UR5, RZ ;  /* 0x0000000504047c24 */ /* 0x001fc8000f8e02ff */
[----:B------:R-:W-:Y:S01]  /*9580*/  IMAD.MOV.U32 R3, RZ, RZ, R4 ;  /* 0x000000ffff037224 */ /* 0x000fe200078e0004 */
[----:B-1----:R-:W-:-:S13]  /*9590*/  ISETP.GT.AND P6, PT, R4, UR6, PT ;  /* 0x0000000604007c0c */ /* 0x002fda000bfc4270 */
[----:B------:R-:W-:Y:S05]  /*95a0*/  @P6 BRA `(.L_x_200) ;  /* 0x00000000009c6947 */ /* 0x000fea0003800000 */
[----:B------:R-:W0:Y:S01]  /*95b0*/  LDC R6, c[0x0][0xc3c] ;  /* 0x00030f00ff067b82 */ /* 0x000e220000000800 */
[----:B------:R-:W-:Y:S01]  /*95c0*/  IMAD.MOV.U32 R4, RZ, RZ, R3 ;  /* 0x000000ffff047224 */ /* 0x000fe200078e0003 */
[----:B------:R-:W-:Y:S01]  /*95d0*/  UMOV UR4, URZ ;  /* 0x0000003f00047c82 */ /* 0x000fe20008000000 */
[----:B------:R-:W-:Y:S01]  /*95e0*/  ULDC UR7, c[0x0][0xc3c] ;  /* 0x00030f0000077ab9 */ /* 0x000fe20000000800 */
[----:B------:R-:W-:-:S05]  /*95f0*/  ULDC UR5, c[0x0][0xc38] ;  /* 0x00030e0000057ab9 */ /* 0x000fca0000000800 */
.L_x_204:
[----:B------:R-:W-:Y:S01]  /*9600*/  UIADD3 UR4, UR4, 0x1f, URZ ;  /* 0x0000001f04047890 */ /* 0x000fe2000fffe03f */
[----:B------:R-:W-:-:S05]  /*9610*/  IMAD.U32 R19, RZ, RZ, UR7 ;  /* 0x00000007ff137e24 */ /* 0x000fca000f8e00ff */
[----:B0-----:R-:W-:-:S13]  /*9620*/  ISETP.LE.AND P6, PT, R6, UR4, PT ;  /* 0x0000000406007c0c */ /* 0x001fda000bfc3270 */
[----:B------:R-:W-:Y:S05]  /*9630*/  @P6 BRA `(.L_x_201) ;  /* 0x0000000400246947 */ /* 0x000fea0003800000 */
[----:B------:R-:W-:Y:S01]  /*9640*/  VIADD R7, R5, UR4 ;  /* 0x0000000405077c36 */ /* 0x000fe20008000000 */
[----:B------:R-:W-:Y:S01]  /*9650*/  BSSY B0, `(.L_x_202) ;  /* 0x0000007000007945 */ /* 0x000fe20003800000 */
[----:B------:R-:W-:-:S03]  /*9660*/  IMAD.MOV.U32 R0, RZ, RZ, RZ ;  /* 0x000000ffff007224 */ /* 0x000fc600078e00ff */
[----:B------:R-:W-:-:S13]  /*9670*/  ISETP.GE.OR P6, PT, R7, R6, !P0 ;  /* 0x000000060700720c */ /* 0x000fda00047c6670 */
[----:B------:R-:W-:Y:S05]  /*9680*/  @P6 BRA `(.L_x_203) ;  /* 0x00000000000c6947 */ /* 0x000fea0003800000 */
[----:B------:R-:W0:Y:S02]  /*9690*/  LDC.64 R2, c[0x0][0xc80] ;  /* 0x00032000ff027b82 */ /* 0x000e240000000a00 */
[----:B0-----:R-:W-:-:S05]  /*96a0*/  IMAD.WIDE R2, R7, 0x4, R2 ;  /* 0x0000000407027825 */ /* 0x001fca00078e0202 */
[----:B------:R0:W5:Y:S02]  /*96b0*/  LDG.E R0, desc[UR48][R2.64] ;  /* 0x0000003002007981 */ /* 0x000164000c1e1900 */
.L_x_203:
[----:B------:R-:W-:Y:S05]  /*96c0*/  BSYNC B0 ;  /* 0x0000000000007941 */ /* 0x000fea0003800000 */
.L_x_202:
[----:B0----5:R-:W0:Y:S02]  /*96d0*/  SHFL.UP PT, R2, R0, 0x1, RZ ;  /* 0x0420000000027989 */ /* 0x021e2400000e00ff */
        /* <DEDUP_REMOVED lines=16> */
[----:B------:R-:W-:-:S05]  /*97e0*/  IMAD.IADD R4, R3, 0x1, R4 ;  /* 0x0000000103047824 */ /* 0x000fca00078e0204 */
[----:B------:R-:W-:-:S13]  /*97f0*/  ISETP.GT.AND P6, PT, R4, UR6, PT ;  /* 0x0000000604007c0c */ /* 0x000fda000bfc4270 */
[----:B------:R-:W-:Y:S05]  /*9800*/  @!P6 BRA `(.L_x_204) ;  /* 0xfffffffc007ce947 */ /* 0x000fea000383ffff */
[----:B------:R-:W-:-:S07]  /*9810*/  IMAD.MOV.U32 R7, RZ, RZ, R9 ;  /* 0x000000ffff077224 */ /* 0x000fce00078e0009 */
.L_x_200:
[----:B------:R-:W-:-:S04]  /*9820*/  IMAD.IADD R9, R4, 0x1, -R3 ;  /* 0x0000000104097824 */ /* 0x000fc800078e0a03 */
[----:B------:R-:W-:-:S05]  /*9830*/  IMAD R2, R7, UR5, R9 ;  /* 0x0000000507027c24 */ /* 0x000fca000f8e0209 */
[----:B------:R-:W-:-:S13]  /*9840*/  ISETP.GT.AND P0, PT, R2, UR6, PT ;  /* 0x0000000602007c0c */ /* 0x000fda000bf04270 */
[----:B------:R-:W-:-:S04]  /*9850*/  VOTE.ANY R6, PT, !P0 ;  /* 0x0000000000067806 */ /* 0x000fc800040e0100 */
[----:B------:R-:W0:Y:S01]  /*9860*/  POPC R19, R6 ;  /* 0x0000000600137309 */ /* 0x000e220000000000 */
[----:B------:R-:W-:Y:S01]  /*9870*/  ISETP.NE.AND P0, PT, R6, RZ, PT ;  /* 0x000000ff0600720c */ /* 0x000fe20003f05270 */
[----:B0-----:R-:W0:Y:S02]  /*9880*/  SHFL.IDX PT, R0, R0, R19, 0x1f ;  /* 0x00001f1300007589 */ /* 0x001e2400000e0000 */
[----:B0-----:R-:W-:-:S04]  /*9890*/  IABS R4, R0 ;  /* 0x0000000000047213 */ /* 0x001fc80000000000 */
[----:B------:R-:W0:Y:S08]  /*98a0*/  I2F.RP R8, R4 ;  /* 0x0000000400087306 */ /* 0x000e300000209400 */
[----:B0-----:R-:W0:Y:S02]  /*98b0*/  MUFU.RCP R8, R8 ;  /* 0x0000000800087308 */ /* 0x001e240000001000 */
[----:B0-----:R-:W-:-:S06]  /*98c0*/  VIADD R2, R8, 0xffffffe ;  /* 0x0ffffffe08027836 */ /* 0x001fcc0000000000 */
[----:B------:R0:W1:Y:S01]  /*98d0*/  F2I.FTZ.U32.TRUNC.NTZ R3, R2 ;  /* 0x0000000200037305 */ /* 0x000062000021f000 */
[----:B------:R-:W-:Y:S05]  /*98e0*/  @!P0 BRA `(.L_x_205) ;  /* 0x0000000000088947 */ /* 0x000fea0003800000 */
[----:B------:R-:W-:-:S06]  /*98f0*/  VIADD R16, R19, 0xffffffff ;  /* 0xffffffff13107836 */ /* 0x000fcc0000000000 */
[----:B------:R2:W3:Y:S02]  /*9900*/  SHFL.IDX PT, R16, R7, R16, 0x1f ;  /* 0x00001f1007107589 */ /* 0x0004e400000e0000 */
.L_x_205:
[----:B---3--:R-:W-:Y:S01]  /*9910*/  IMAD R16, R16, UR5, R9 ;  /* 0x0000000510107c24 */ /* 0x008fe2000f8e0209 */
[----:B0-----:R-:W-:Y:S01]  /*9920*/  IABS R2, R0 ;  /* 0x0000000000027213 */ /* 0x001fe20000000000 */
[----:B-12---:R-:W-:Y:S02]  /*9930*/  IMAD.MOV R7, RZ, RZ, -R3 ;  /* 0x000000ffff077224 */ /* 0x006fe400078e0a03 */
[----:B------:R-:W-:Y:S01]  /*9940*/  VIADD R19, R19, UR4 ;  /* 0x0000000413137c36 */ /* 0x000fe20008000000 */
[----:B------:R-:W-:Y:S01]  /*9950*/  IADD3 R9, -R16, UR6, RZ ;  /* 0x0000000610097c10 */ /* 0x000fe2000fffe1ff */
[----:B------:R-:W-:Y:S02]  /*9960*/  IMAD.MOV R8, RZ, RZ, -R2 ;  /* 0x000000ffff087224 */ /* 0x000fe400078e0a02 */
[----:B------:R-:W-:Y:S01]  /*9970*/  IMAD R7, R7, R4, RZ ;  /* 0x0000000407077224 */ /* 0x000fe200078e02ff */
[----:B------:R-:W-:Y:S01]  /*9980*/  IABS R6, R9 ;  /* 0x0000000900067213 */ /* 0x000fe20000000000 */
[----:B------:R-:W-:-:S04]  /*9990*/  IMAD.MOV.U32 R2, RZ, RZ, RZ ;  /* 0x000000ffff027224 */ /* 0x000fc800078e00ff */
[----:B------:R-:W-:-:S04]  /*99a0*/  IMAD.HI.U32 R2, R3, R7, R2 ;  /* 0x0000000703027227 */ /* 0x000fc800078e0002 */
[----:B------:R-:W-:Y:S02]  /*99b0*/  IMAD.MOV.U32 R3, RZ, RZ, R6 ;  /* 0x000000ffff037224 */ /* 0x000fe400078e0006 */
[----:B------:R-:W-:Y:S02]  /*99c0*/  IMAD.MOV.U32 R6, RZ, RZ, R8 ;  /* 0x000000ffff067224 */ /* 0x000fe400078e0008 */
[----:B------:R-:W-:-:S04]  /*99d0*/  IMAD.HI.U32 R2, R2, R3, RZ ;  /* 0x0000000302027227 */ /* 0x000fc800078e00ff */
[----:B------:R-:W-:-:S05]  /*99e0*/  IMAD R3, R2, R6, R3 ;  /* 0x0000000602037224 */ /* 0x000fca00078e0203 */
[----:B------:R-:W-:-:S13]  /*99f0*/  ISETP.GT.U32.AND P1, PT, R4, R3, PT ;  /* 0x000000030400720c */ /* 0x000fda0003f24070 */
[----:B------:R-:W-:Y:S02]  /*9a00*/  @!P1 IMAD.IADD R3, R3, 0x1, -R4 ;  /* 0x0000000103039824 */ /* 0x000fe400078e0a04 */
[----:B------:R-:W-:Y:S01]  /*9a10*/  @!P1 VIADD R2, R2, 0x1 ;  /* 0x0000000102029836 */ /* 0x000fe20000000000 */
[----:B------:R-:W-:Y:S02]  /*9a20*/  ISETP.NE.AND P1, PT, R0, RZ, PT ;  /* 0x000000ff0000720c */ /* 0x000fe40003f25270 */
[----:B------:R-:W-:Y:S02]  /*9a30*/  ISETP.GE.U32.AND P0, PT, R3, R4, PT ;  /* 0x000000040300720c */ /* 0x000fe40003f06070 */
[----:B------:R-:W-:-:S04]  /*9a40*/  LOP3.LUT R3, R9, R0, RZ, 0x3c, !PT ;  /* 0x0000000009037212 */ /* 0x000fc800078e3cff */
[----:B------:R-:W-:-:S07]  /*9a50*/  ISETP.GE.AND P2, PT, R3, RZ, PT ;  /* 0x000000ff0300720c */ /* 0x000fce0003f46270 */
[----:B------:R-:W-:-:S06]  /*9a60*/  @P0 VIADD R2, R2, 0x1 ;  /* 0x0000000102020836 */ /* 0x000fcc0000000000 */
[----:B------:R-:W-:Y:S01]  /*9a70*/  @!P2 IMAD.MOV R2, RZ, RZ, -R2 ;  /* 0x000000ffff02a224 */ /* 0x000fe200078e0a02 */
[----:B------:R-:W-:-:S04]  /*9a80*/  @!P1 LOP3.LUT R2, RZ, R0, RZ, 0x33, !PT ;  /* 0x00000000ff029212 */ /* 0x000fc800078e33ff */
[----:B------:R-:W-:Y:S01]  /*9a90*/  IADD3 R17, -R2, RZ, RZ ;  /* 0x000000ff02117210 */ /* 0x000fe20007ffe1ff */
[----:B------:R-:W-:-:S04]  /*9aa0*/  IMAD.MOV.U32 R18, RZ, RZ, R2 ;  /* 0x000000ffff127224 */ /* 0x000fc800078e0002 */
[----:B------:R-:W-:Y:S01]  /*9ab0*/  IMAD R17, R0, R17, R9 ;  /* 0x0000001100117224 */ /* 0x000fe200078e0209 */
[----:B------:R-:W-:Y:S06]  /*9ac0*/  BRA `(.L_x_206) ;  /* 0x00000000000c7947 */ /* 0x000fec0003800000 */
.L_x_201:
[----:B------:R-:W-:Y:S02]  /*9ad0*/  IMAD.MOV.U32 R17, RZ, RZ, RZ ;  /* 0x000000ffff117224 */ /* 0x000fe400078e00ff */
[----:B------:R-:W-:Y:S02]  /*9ae0*/  IMAD.U32 R16, RZ, RZ, UR6 ;  /* 0x00000006ff107e24 */ /* 0x000fe4000f8e00ff */
[----:B------:R-:W-:-:S07]  /*9af0*/  IMAD.MOV.U32 R18, RZ, RZ, RZ ;  /* 0x000000ffff127224 */ /* 0x000fce00078e00ff */
.L_x_206:
[----:B------:R-:W-:-:S13]  /*9b00*/  ISETP.NE.AND P0, PT, R5, RZ, PT ;  /* 0x000000ff0500720c */ /* 0x000fda0003f05270 */
[----:B------:R-:W0:Y:S01]  /*9b10*/  @!P0 S2R R3, SR_CgaCtaId ;  /* 0x0000000000038919 */ /* 0x000e220000008800 */
[----:B------:R-:W-:-:S04]  /*9b20*/  @!P0 MOV R0, 0x400 ;  /* 0x0000040000008802 */ /* 0x000fc80000000f00 */
[----:B0-----:R-:W-:-:S05]  /*9b30*/  @!P0 LEA R0, R3, R0, 0x18 ;  /* 0x0000000003008211 */ /* 0x001fca00078ec0ff */
[----:B------:R1:W-:Y:S01]  /*9b40*/  @!P0 STS.128 [R0+0x308d0], R16 ;  /* 0x0308d01000008388 */ /* 0x0003e20000000c00 */
[----:B------:R-:W-:Y:S06]  /*9b50*/  BAR.ARV 0x5, 0x200 ;  /* 0x0148000000007b1d */ /* 0x000fec0000002000 */
.L_x_199:
[----:B------:R2:W-:Y:S01]  /*9b60*/  STL [R1+0x30], RZ ;  /* 0x000030ff01007387 */ /* 0x0005e20000100800 */
[----:B------:R-:W-:Y:S01]  /*9b70*/  ULDC UR4, c[0x0][0xc3c] ;  /* 0x00030f0000047ab9 */ /* 0x000fe20000000800 */
[----:B------:R-:W-:Y:S01]  /*9b80*/  IMAD.MOV.U32 R26, RZ, RZ, 0x1 ;  /* 0x00000001ff1a7424 */ /* 0x000fe200078e00ff */
[----:B0-----:R-:W-:Y:S01]  /*9b90*/  ISETP.GE.AND P0, PT, R19, UR4, PT ;  /* 0x0000000413007c0c */ /* 0x001fe2000bf06270 */
[----:B------:R-:W-:-:S12]  /*9ba0*/  IMAD.MOV.U32 R23, RZ, RZ, RZ ;  /* 0x000000ffff177224 */ /* 0x000fd800078e00ff */
[----:B--2---:R-:W-:Y:S05]  /*9bb0*/  @P0 BRA `(.L_x_207) ;  /* 0x00000044005c0947 */ /* 0x004fea0003800000 */
[----:B------:R-:W0:Y:S01]  /*9bc0*/  S2R R5, SR_TID.X ;  /* 0x0000000000057919 */ /* 0x000e220000002100 */
[----:B------:R-:W2:Y:S01]  /*9bd0*/  S2UR UR5, SR_CgaCtaId ;  /* 0x00000000000579c3 */ /* 0x000ea20000008800 */
[----:B------:R-:W-:Y:S01]  /*9be0*/  UMOV UR4, 0x400 ;  /* 0x0000040000047882 */ /* 0x000fe20000000000 */
[----:B------:R-:W-:Y:S01]  /*9bf0*/  BSSY B8, `(.L_x_207) ;  /* 0x0000453000087945 */ /* 0x000fe20003800000 */
[----:B------:R3:W-:Y:S01]  /*9c00*/  STL [R1+0x30], RZ ;  /* 0x000030ff01007387 */ /* 0x0007e20000100800 */
[----:B------:R-:W-:Y:S01]  /*9c10*/  IMAD.MOV.U32 R26, RZ, RZ, 0x1 ;  /* 0x00000001ff1a7424 */ /* 0x000fe200078e00ff */
[----:B------:R-:W-:Y:S01]  /*9c20*/  ULDC UR37, c[0x0][0xc] ;  /* 0x0000030000257ab9 */ /* 0x000fe20000000800 */
[----:B------:R-:W-:Y:S01]  /*9c30*/  IMAD.MOV.U32 R23, RZ, RZ, RZ ;  /* 0x000000ffff177224 */ /* 0x000fe200078e00ff */
[----:B------:R-:W-:Y:S01]  /*9c40*/  ULDC.64 UR38, c[0x0][0x198] ;  /* 0x0000660000267ab9 */ /* 0x000fe20000000a00 */
[----:B--2---:R-:W-:-:S06]  /*9c50*/  ULEA UR4, UR5, UR4, 0x18 ;  /* 0x0000000405047291 */ /* 0x004fcc000f8ec03f */
[----:B------:R-:W-:Y:S01]  /*9c60*/  IMAD.U32 R22, RZ, RZ, UR4 ;  /* 0x00000004ff167e24 */ /* 0x000fe2000f8e00ff */
[C---:B0-----:R-:W-:Y:S01]  /*9c70*/  LOP3.LUT R4, R5.reuse, 0x7f, RZ, 0xc0, !PT ;  /* 0x0000007f05047812 */ /* 0x041fe200078ec0ff */
[----:B-1----:R-:W-:-:S04]  /*9c80*/  IMAD.SHL.U32 R0, R5, 0x8, RZ ;  /* 0x0000000805007824 */ /* 0x002fc800078e00ff */
[----:B------:R-:W-:Y:S01]  /*9c90*/  IMAD.SHL.U32 R3, R4, 0x8, RZ ;  /* 0x0000000804037824 */ /* 0x000fe200078e00ff */
[----:B------:R-:W-:Y:S02]  /*9ca0*/  LOP3.LUT R2, R0, 0x1f8, RZ, 0xc0, !PT ;  /* 0x000001f800027812 */ /* 0x000fe400078ec0ff */
[----:B------:R-:W-:Y:S02]  /*9cb0*/  SHF.R.U32.HI R4, RZ, 0x3, R4 ;  /* 0x00000003ff047819 */ /* 0x000fe40000011604 */
[----:B------:R-:W-:-:S04]  /*9cc0*/  LOP3.LUT R2, R2, 0x38, R5, 0x78, !PT ;  /* 0x0000003802027812 */ /* 0x000fc800078e7805 */
[----:B------:R-:W-:Y:S01]  /*9cd0*/  LOP3.LUT R3, R2, 0x200, R3, 0xf8, !PT ;  /* 0x0000020002037812 */ /* 0x000fe200078ef803 */
[----:B------:R-:W-:-:S04]  /*9ce0*/  IMAD.SHL.U32 R2, R5, 0x10, RZ ;  /* 0x0000001005027824 */ /* 0x000fc800078e00ff */
[----:B------:R-:W-:Y:S01]  /*9cf0*/  IMAD R0, R3, 0x2, R22 ;  /* 0x0000000203007824 */ /* 0x000fe200078e0216 */
[----:B------:R-:W-:-:S04]  /*9d00*/  LOP3.LUT R2, R4, 0x70, R2, 0xf8, !PT ;  /* 0x0000007004027812 */ /* 0x000fc800078ef802 */
[----:B------:R3:W-:Y:S03]  /*9d10*/  STL [R1+0x4], R0 ;  /* 0x0000040001007387 */ /* 0x0007e60000100800 */
.L_x_297:
[----:B0-----:R-:W0:Y:S02]  /*9d20*/  LDC.64 R2, c[0x0][0xc88] ;  /* 0x00032200ff027b82 */ /* 0x001e240000000a00 */
[----:B0-----:R-:W-:-:S05]  /*9d30*/  IMAD.WIDE R2, R19, 0x4, R2 ;  /* 0x0000000413027825 */ /* 0x001fca00078e0202 */
[----:B------:R-:W2:Y:S01]  /*9d40*/  LDG.E R10, desc[UR48][R2.64] ;  /* 0x00000030020a7981 */ /* 0x000ea2000c1e1900 */
[----:B------:R-:W-:Y:S05]  /*9d50*/  YIELD ;  /* 0x0000000000007946 */ /* 0x000fea0003800000 */
[----:B------:R-:W-:Y:S01]  /*9d60*/  ULDC.64 UR4, c[0x0][0xa28] ;  /* 0x00028a0000047ab9 */ /* 0x000fe20000000a00 */
[----:B---3--:R-:W-:Y:S01]  /*9d70*/  IMAD.MOV.U32 R0, RZ, RZ, RZ ;  /* 0x000000ffff007224 */ /* 0x008fe200078e00ff */
[----:B------:R-:W-:Y:S01]  /*9d80*/  ISETP.NE.U32.AND P0, PT, RZ, UR4, PT ;  /* 0x00000004ff007c0c */ /* 0x000fe2000bf05070 */
[----:B------:R-:W-:Y:S01]  /*9d90*/  IMAD.MOV.U32 R6, RZ, RZ, RZ ;  /* 0x000000ffff067224 */ /* 0x000fe200078e00ff */
[----:B------:R-:W-:Y:S01]  /*9da0*/  ULDC.64 UR6, c[0x0][0xa18] ;  /* 0x0002860000067ab9 */ /* 0x000fe20000000a00 */
[----:B------:R-:W-:Y:S01]  /*9db0*/  ULDC.64 UR8, c[0x0][0xa08] ;  /* 0x0002820000087ab9 */ /* 0x000fe20000000a00 */
[----:B------:R-:W-:-:S02]  /*9dc0*/  ISETP.NE.AND.EX P0, PT, RZ, UR5, PT, P0 ;  /* 0x00000005ff007c0c */ /* 0x000fc4000bf05300 */
[----:B-12---:R-:W-:Y:S01]  /*9dd0*/  SHF.R.S32.HI R4, RZ, 0x1f, R10 ;  /* 0x0000001fff047819 */ /* 0x006fe2000001140a */
[----:B------:R-:W-:-:S10]  /*9de0*/  IMAD.SHL.U32 R24, R10, 0x4, RZ ;  /* 0x000000040a187824 */ /* 0x000fd400078e00ff */
[C---:B------:R-:W-:Y:S01]  /*9df0*/  @P0 LEA R2, P1, R10.reuse, UR4, 0x2 ;  /* 0x000000040a020c11 */ /* 0x040fe2000f8210ff */
[----:B------:R-:W-:Y:S03]  /*9e00*/  STL [R1+0x8], R10 ;  /* 0x0000080a01007387 */ /* 0x000fe60000100800 */
[C-C-:B------:R-:W-:Y:S01]  /*9e10*/  @P0 LEA.HI.X R3, R10.reuse, UR5, R4.reuse, 0x2, P1 ;  /* 0x000000050a030c11 */ /* 0x140fe200088f1404 */
[----:B------:R-:W-:Y:S01]  /*9e20*/  ULDC.64 UR4, c[0x0][0xa00] ;  /* 0x0002800000047ab9 */ /* 0x000fe20000000a00 */
[----:B------:R-:W-:Y:S01]  /*9e30*/  SHF.L.U64.HI R9, R10, 0x2, R4 ;  /* 0x000000020a097819 */ /* 0x000fe20000010204 */
[----:B------:R0:W-:Y:S01]  /*9e40*/  STL [R1+0x1c], R4 ;  /* 0x00001c0401007387 */ /* 0x0001e20000100800 */
[----:B------:R-:W-:-:S03]  /*9e50*/  ISETP.NE.U32.AND P1, PT, RZ, UR4, PT ;  /* 0x00000004ff007c0c */ /* 0x000fc6000bf25070 */
[----:B------:R1:W5:Y:S01]  /*9e60*/  @P0 LDG.E R0, desc[UR48][R2.64] ;  /* 0x0000003002000981 */ /* 0x000362000c1e1900 */
[----:B------:R-:W-:Y:S01]  /*9e70*/  ISETP.NE.AND.EX P1, PT, RZ, UR5, PT, P1 ;  /* 0x00000005ff007c0c */ /* 0x000fe2000bf25310 */
[----:B------:R-:W-:Y:S01]  /*9e80*/  IMAD.MOV.U32 R28, RZ, RZ, RZ ;  /* 0x000000ffff1c7224 */ /* 0x000fe200078e00ff */
[----:B------:R-:W-:Y:S01]  /*9e90*/  ISETP.NE.U32.AND P2, PT, RZ, UR6, PT ;  /* 0x00000006ff007c0c */ /* 0x000fe2000bf45070 */
[----:B------:R-:W-:Y:S01]  /*9ea0*/  STL [R1], R9 ;  /* 0x0000000901007387 */ /* 0x000fe20000100800 */
[----:B------:R-:W-:Y:S02]  /*9eb0*/  ISETP.NE.U32.AND P0, PT, RZ, UR8, PT ;  /* 0x00000008ff007c0c */ /* 0x000fe4000bf05070 */
[----:B------:R-:W-:Y:S02]  /*9ec0*/  ISETP.NE.AND.EX P2, PT, RZ, UR7, PT, P2 ;  /* 0x00000007ff007c0c */ /* 0x000fe4000bf45320 */
[----:B------:R-:W-:Y:S02]  /*9ed0*/  ISETP.NE.AND.EX P0, PT, RZ, UR9, PT, P0 ;  /* 0x00000009ff007c0c */ /* 0x000fe4000bf05300 */
[----:B-1----:R-:W-:-:S02]  /*9ee0*/  IADD3 R2, P3, R24, UR4, RZ ;  /* 0x0000000418027c10 */ /* 0x002fc4000ff7e0ff */
[----:B0-----:R-:W-:Y:S02]  /*9ef0*/  IADD3 R4, P4, R24, UR8, RZ ;  /* 0x0000000818047c10 */ /* 0x001fe4000ff9e0ff */
[C---:B------:R-:W-:Y:S01]  /*9f00*/  IADD3.X R3, R9.reuse, UR5, RZ, P3, !PT ;  /* 0x0000000509037c10 */ /* 0x040fe20009ffe4ff */
[----:B------:R-:W-:Y:S01]  /*9f10*/  ULDC UR4, c[0x0][0x288] ;  /* 0x0000a20000047ab9 */ /* 0x000fe20000000800 */
[----:B------:R-:W-:-:S03]  /*9f20*/  IADD3.X R5, R9, UR9, RZ, P4, !PT ;  /* 0x0000000909057c10 */ /* 0x000fc6000a7fe4ff */
[----:B------:R-:W2:Y:S01]  /*9f30*/  @P1 LDG.E R6, desc[UR48][R2.64] ;  /* 0x0000003002061981 */ /* 0x000ea2000c1e1900 */
[----:B------:R-:W-:Y:S01]  /*9f40*/  IMAD.U32 R8, RZ, RZ, UR4 ;  /* 0x00000004ff087e24 */ /* 0x000fe2000f8e00ff */
[----:B------:R-:W-:Y:S02]  /*9f50*/  ULDC.64 UR4, c[0x0][0x418] ;  /* 0x0001060000047ab9 */ /* 0x000fe40000000a00 */
[----:B------:R-:W5:Y:S04]  /*9f60*/  @P0 LDG.E R28, desc[UR48][R4.64] ;  /* 0x00000030041c0981 */ /* 0x000f68000c1e1900 */
[----:B--2---:R0:W-:Y:S02]  /*9f70*/  STL [R1+0x18], R6 ;  /* 0x0000180601007387 */ /* 0x0041e40000100800 */
[----:B0-----:R-:W-:-:S04]  /*9f80*/  @P2 IADD3 R6, P3, R24, UR6, RZ ;  /* 0x0000000618062c10 */ /* 0x001fc8000ff7e0ff */
[----:B------:R-:W-:-:S05]  /*9f90*/  @P2 IADD3.X R7, R9, UR7, RZ, P3, !PT ;  /* 0x0000000709072c10 */ /* 0x000fca0009ffe4ff */
[----:B------:R0:W2:Y:S01]  /*9fa0*/  @P2 LDG.E R8, desc[UR48][R6.64] ;  /* 0x0000003006082981 */ /* 0x0000a2000c1e1900 */
[----:B------:R-:W-:-:S03]  /*9fb0*/  UISETP.NE.U32.AND UP0, UPT, UR4, URZ, UPT ;  /* 0x0000003f0400728c */ /* 0x000fc6000bf05070 */
[----:B------:R-:W-:Y:S01]  /*9fc0*/  ULDC UR4, c[0x0][0x424] ;  /* 0x0001090000047ab9 */ /* 0x000fe20000000800 */
[----:B------:R-:W-:-:S03]  /*9fd0*/  UISETP.NE.AND.EX UP0, UPT, UR5, URZ, UPT, UP0 ;  /* 0x0000003f0500728c */ /* 0x000fc6000bf05300 */
[----:B------:R-:W-:Y:S01]  /*9fe0*/  ULDC UR5, c[0x0][0x2f0] ;  /* 0x0000bc0000057ab9 */ /* 0x000fe20000000800 */
[----:B------:R-:W-:-:S04]  /*9ff0*/  USEL UR4, UR4, 0x1, UP0 ;  /* 0x0000000104047887 */ /* 0x000fc80008000000 */
[----:B------:R-:W-:-:S06]  /*a000*/  UIMAD UR4, UR4, UR5, URZ ;  /* 0x00000005040472a4 */ /* 0x000fcc000f8e023f */
[----:B0-----:R-:W-:Y:S01]  /*a010*/  IMAD.U32 R6, RZ, RZ, UR4 ;  /* 0x00000004ff067e24 */ /* 0x001fe2000f8e00ff */
[----:B--2---:R0:W-:Y:S01]  /*a020*/  STL [R1+0x24], R8 ;  /* 0x0000240801007387 */ /* 0x0041e20000100800 */
[----:B------:R-:W-:Y:S05]  /*a030*/  @P2 BRA `(.L_x_208) ;  /* 0x0000000000142947 */ /* 0x000fea0003800000 */
[----:B------:R-:W-:Y:S05]  /*a040*/  @!P1 BRA `(.L_x_208) ;  /* 0x0000000000109947 */ /* 0x000fea0003800000 */
[----:B------:R-:W2:Y:S04]  /*a050*/  LDG.E R7, desc[UR48][R2.64] ;  /* 0x0000003002077981 */ /* 0x000ea8000c1e1900 */
[----:B0-----:R-:W2:Y:S02]  /*a060*/  LDG.E R8, desc[UR48][R2.64+0x4] ;  /* 0x0000043002087981 */ /* 0x001ea4000c1e1900 */
[----:B--2---:R-:W-:-:S05]  /*a070*/  IMAD.IADD R2, R8, 0x1, -R7 ;  /* 0x0000000108027824 */ /* 0x004fca00078e0a07 */
[----:B------:R1:W-:Y:S02]  /*a080*/  STL [R1+0x24], R2 ;  /* 0x0000240201007387 */ /* 0x0003e40000100800 */
.L_x_208:
[----:B------:R-:W-:Y:S01]  /*a090*/  ULDC.64 UR4, c[0x0][0xa20] ;  /* 0x0002880000047ab9 */ /* 0x000fe20000000a00 */
[----:B-----5:R-:W-:Y:S01]  /*a0a0*/  IMAD.IADD R28, R28, 0x1, R0 ;  /* 0x000000011c1c7824 */ /* 0x020fe200078e0200 */
[----:B------:R-:W-:Y:S01]  /*a0b0*/  ISETP.NE.U32.AND P1, PT, RZ, UR4, PT ;  /* 0x00000004ff007c0c */ /* 0x000fe2000bf25070 */
[----:B------:R-:W-:-:S03]  /*a0c0*/  IMAD.MOV.U32 R25, RZ, RZ, R10 ;  /* 0x000000ffff197224 */ /* 0x000fc600078e000a */
[----:B------:R-:W-:-:S13]  /*a0d0*/  ISETP.NE.AND.EX P1, PT, RZ, UR5, PT, P1 ;  /* 0x00000005ff007c0c */ /* 0x000fda000bf25310 */
[----:B------:R-:W-:Y:S05]  /*a0e0*/  @!P1 BRA `(.L_x_209) ;  /* 0x0000000000109947 */ /* 0x000fea0003800000 */
[----:B-1----:R-:W-:-:S04]  /*a0f0*/  IADD3 R2, P0, R24, UR4, RZ ;  /* 0x0000000418027c10 */ /* 0x002fc8000ff1e0ff */
[----:B------:R-:W-:-:S05]  /*a100*/  IADD3.X R3, R9, UR5, RZ, P0, !PT ;  /* 0x0000000509037c10 */ /* 0x000fca00087fe4ff */
[----:B------:R1:W5:Y:S01]  /*a110*/  LDG.E R6, desc[UR48][R2.64] ;  /* 0x0000003002067981 */ /* 0x000362000c1e1900 */
[----:B------:R-:W-:Y:S05]  /*a120*/  BRA `(.L_x_210) ;  /* 0x0000000000107947 */ /* 0x000fea0003800000 */
.L_x_209:
[----:B------:R-:W-:Y:S05]  /*a130*/  @!P0 BRA `(.L_x_210) ;  /* 0x00000000000c8947 */ /* 0x000fea0003800000 */
[----:B------:R-:W2:Y:S04]  /*a140*/  LDG.E R6, desc[UR48][R4.64] ;  /* 0x0000003004067981 */ /* 0x000ea8000c1e1900 */
[----:B------:R-:W2:Y:S02]  /*a150*/  LDG.E R3, desc[UR48][R4.64+0x4] ;  /* 0x0000043004037981 */ /* 0x000ea4000c1e1900 */
[----:B--2---:R-:W-:-:S07]  /*a160*/  IMAD.IADD R6, R3, 0x1, -R6 ;  /* 0x0000000103067824 */ /* 0x004fce00078e0a06 */
.L_x_210:
[----:B-1---5:R-:W-:Y:S01]  /*a170*/  IMAD.IADD R2, R6, 0x1, -R0 ;  /* 0x0000000106027824 */ /* 0x022fe200078e0a00 */
[----:B------:R-:W-:Y:S03]  /*a180*/  BSSY B7, `(.L_x_211) ;  /* 0x000035b000077945 */ /* 0x000fe60003800000 */
[C---:B------:R-:W-:Y:S01]  /*a190*/  VIADD R0, R2.reuse, 0xbf ;  /* 0x000000bf02007836 */ /* 0x040fe20000000000 */
[----:B------:R1:W-:Y:S01]  /*a1a0*/  STL [R1+0x20], R2 ;  /* 0x0000200201007387 */ /* 0x0003e20000100800 */
[----:B------:R-:W-:Y:S02]  /*a1b0*/  ISETP.GT.AND P0, PT, R2, RZ, PT ;  /* 0x000000ff0200720c */ /* 0x000fe40003f04270 */
[----:B------:R-:W-:-:S05]  /*a1c0*/  IMAD.HI R0, R0, 0x2aaaaaab, RZ ;  /* 0x2aaaaaab00007827 */ /* 0x000fca00078e02ff */
[----:B------:R-:W-:-:S04]  /*a1d0*/  SHF.R.U32.HI R3, RZ, 0x1f, R0 ;  /* 0x0000001fff037819 */ /* 0x000fc80000011600 */
[----:B------:R-:W-:-:S05]  /*a1e0*/  LEA.HI.SX32 R0, R0, R3, 0x1b ;  /* 0x0000000300007211 */ /* 0x000fca00078fdaff */
[----:B------:R1:W-:Y:S01]  /*a1f0*/  STL [R1+0x10], R0 ;  /* 0x0000100001007387 */ /* 0x0003e20000100800 */
[----:B------:R-:W-:Y:S05]  /*a200*/  @P0 BRA `(.L_x_212) ;  /* 0x0000000000440947 */ /* 0x000fea0003800000 */
[----:B-1----:R-:W1:Y:S02]  /*a210*/  S2R R2, SR_TID.X ;  /* 0x0000000000027919 */ /* 0x002e640000002100 */
[----:B-1----:R-:W-:-:S04]  /*a220*/  LOP3.LUT R2, R2, 0x7f, RZ, 0xc0, !PT ;  /* 0x0000007f02027812 */ /* 0x002fc800078ec0ff */
[----:B------:R-:W-:-:S13]  /*a230*/  ISETP.NE.AND P0, PT, R2, RZ, PT ;  /* 0x000000ff0200720c */ /* 0x000fda0003f05270 */
[----:B------:R-:W-:Y:S05]  /*a240*/  @P0 BRA `(.L_x_213) ;  /* 0x0000003400380947 */ /* 0x000fea0003800000 */
[----:B------:R-:W1:Y:S01]  /*a250*/  S2R R5, SR_LANEID ;  /* 0x0000000000057919 */ /* 0x000e620000000000 */
[----:B------:R-:W-:Y:S01]  /*a260*/  VOTEU.ANY UR4, UPT, PT ;  /* 0x0000000000047886 */ /* 0x000fe200038e0100 */
[----:B------:R-:W2:Y:S01]  /*a270*/  LDC.64 R2, c[0x0][0xc60] ;  /* 0x00031800ff027b82 */ /* 0x000ea20000000a00 */
[----:B------:R-:W1:Y:S02]  /*a280*/  FLO.U32 R0, UR4 ;  /* 0x0000000400007d00 */ /* 0x000e6400080e0000 */
[----:B-1----:R-:W-:-:S06]  /*a290*/  ISETP.EQ.U32.AND P0, PT, R0, R5, PT ;  /* 0x000000050000720c */ /* 0x002fcc0003f02070 */
[----:B------:R-:W2:Y:S07]  /*a2a0*/  POPC R5, UR4 ;  /* 0x0000000400057d09 */ /* 0x000eae0008000000 */
[----:B--2---:R-:W2:Y:S01]  /*a2b0*/  @P0 ATOMG.E.ADD.STRONG.GPU PT, R3, desc[UR48][R2.64], R5 ;  /* 0x00000005020309a8 */ /* 0x004ea200081ee1f0 */
[----:B------:R-:W1:Y:S02]  /*a2c0*/  S2R R4, SR_LTMASK ;  /* 0x0000000000047919 */ /* 0x000e640000003900 */
[----:B-1----:R-:W-:-:S04]  /*a2d0*/  LOP3.LUT R4, R4, UR4, RZ, 0xc0, !PT ;  /* 0x0000000404047c12 */ /* 0x002fc8000f8ec0ff */
[----:B------:R-:W1:Y:S01]  /*a2e0*/  POPC R7, R4 ;  /* 0x0000000400077309 */ /* 0x000e620000000000 */
[----:B--2---:R-:W1:Y:S02]  /*a2f0*/  SHFL.IDX PT, R0, R3, R0, 0x1f ;  /* 0x00001f0003007589 */ /* 0x004e6400000e0000 */
[----:B-1----:R-:W-:Y:S01]  /*a300*/  IADD3 R16, R0, UR37, R7 ;  /* 0x0000002500107c10 */ /* 0x002fe2000fffe007 */
[----:B------:R-:W-:Y:S06]  /*a310*/  BRA `(.L_x_213) ;  /* 0x0000003400047947 */ /* 0x000fec0003800000 */
.L_x_212:
[----:B-1----:R-:W-:Y:S01]  /*a320*/  VIADD R0, R22, 0x12400 ;  /* 0x0001240016007836 */ /* 0x002fe20000000000 */
[----:B------:R-:W-:Y:S04]  /*a330*/  BSSY B6, `(.L_x_214) ;  /* 0x0000013000067945 */ /* 0x000fe80003800000 */
[----:B------:R-:W-:-:S13]  /*a340*/  LOP3.LUT P0, RZ, R0, 0x3ff, RZ, 0xc0, !PT ;  /* 0x000003ff00ff7812 */ /* 0x000fda000780c0ff */
[----:B------:R-:W-:Y:S05]  /*a350*/  @!P0 BRA `(.L_x_215) ;  /* 0x0000000000408947 */ /* 0x000fea0003800000 */
[----:B------:R-:W-:Y:S01]  /*a360*/  MOV R2, 0x0 ;  /* 0x0000000000027802 */ /* 0x000fe20000000f00 */
[----:B------:R-:W-:Y:S01]  /*a370*/  ULDC.64 UR6, c[0x4][0xa8] ;  /* 0x01002a0000067ab9 */ /* 0x000fe20000000a00 */
[----:B------:R-:W-:Y:S01]  /*a380*/  ULDC.64 UR8, c[0x4][0xb0] ;  /* 0x01002c0000087ab9 */ /* 0x000fe20000000a00 */
[----:B------:R-:W-:Y:S01]  /*a390*/  ULDC.64 UR4, c[0x4][0x30] ;  /* 0x01000c0000047ab9 */ /* 0x000fe20000000a00 */
[----:B------:R-:W-:Y:S02]  /*a3a0*/  IMAD.U32 R4, RZ, RZ, UR6 ;  /* 0x00000006ff047e24 */ /* 0x000fe4000f8e00ff */
[----:B------:R-:W1:Y:S01]  /*a3b0*/  LDC.64 R2, c[0x4][R2] ;  /* 0x0100000002027b82 */ /* 0x000e620000000a00 */
[----:B------:R-:W-:Y:S02]  /*a3c0*/  IMAD.U32 R5, RZ, RZ, UR7 ;  /* 0x00000007ff057e24 */ /* 0x000fe4000f8e00ff */
[----:B------:R-:W-:Y:S02]  /*a3d0*/  IMAD.U32 R6, RZ, RZ, UR8 ;  /* 0x00000008ff067e24 */ /* 0x000fe4000f8e00ff */
[----:B------:R-:W-:-:S02]  /*a3e0*/  IMAD.U32 R7, RZ, RZ, UR9 ;  /* 0x00000009ff077e24 */ /* 0x000fc4000f8e00ff */
[----:B------:R-:W-:Y:S02]  /*a3f0*/  IMAD.U32 R10, RZ, RZ, UR4 ;  /* 0x00000004ff0a7e24 */ /* 0x000fe4000f8e00ff */
[----:B------:R-:W-:Y:S02]  /*a400*/  IMAD.U32 R11, RZ, RZ, UR5 ;  /* 0x00000005ff0b7e24 */ /* 0x000fe4000f8e00ff */
[----:B0-----:R-:W-:Y:S02]  /*a410*/  IMAD.MOV.U32 R8, RZ, RZ, 0x70 ;  /* 0x00000070ff087424 */ /* 0x001fe400078e00ff */
[----:B------:R-:W-:Y:S02]  /*a420*/  IMAD.MOV.U32 R12, RZ, RZ, 0x1 ;  /* 0x00000001ff0c7424 */ /* 0x000fe400078e00ff */
[----:B------:R-:W-:-:S07]  /*a430*/  IMAD.MOV.U32 R13, RZ, RZ, RZ ;  /* 0x000000ffff0d7224 */ /* 0x000fce00078e00ff */
[----:B------:R-:W-:-:S07]  /*a440*/  LEPC R20, `(.L_x_215) ;  /* 0x000000001014794e */ /* 0x000fce0000000000 */
[----:B-1----:R-:W-:Y:S05]  /*a450*/  CALL.ABS.NOINC R2 ;  /* 0x0000000002007343 */ /* 0x002fea0003c00000 */
.L_x_215:
[----:B------:R-:W-:Y:S05]  /*a460*/  BSYNC B6 ;  /* 0x0000000000067941 */ /* 0x000fea0003800000 */
.L_x_214:
[----:B------:R-:W-:Y:S01]  /*a470*/  VIADD R0, R22, 0x400 ;  /* 0x0000040016007836 */ /* 0x000fe20000000000 */
[----:B------:R-:W-:Y:S04]  /*a480*/  BSSY B6, `(.L_x_216) ;  /* 0x0000023000067945 */ /* 0x000fe80003800000 */
[----:B------:R-:W-:-:S13]  /*a490*/  LOP3.LUT P0, RZ, R0, 0x3ff, RZ, 0xc0, !PT ;  /* 0x000003ff00ff7812 */ /* 0x000fda000780c0ff */
[----:B------:R-:W-:Y:S05]  /*a4a0*/  @!P0 BRA `(.L_x_217) ;  /* 0x0000000000808947 */ /* 0x000fea0003800000 */
[----:B------:R-:W-:Y:S01]  /*a4b0*/  MOV R0, 0x0 ;  /* 0x0000000000007802 */ /* 0x000fe20000000f00 */
[----:B------:R-:W-:Y:S01]  /*a4c0*/  ULDC.64 UR6, c[0x4][0xa8] ;  /* 0x01002a0000067ab9 */ /* 0x000fe20000000a00 */
[----:B------:R-:W-:Y:S01]  /*a4d0*/  ULDC.64 UR8, c[0x4][0xb0] ;  /* 0x01002c0000087ab9 */ /* 0x000fe20000000a00 */
[----:B------:R-:W-:Y:S01]  /*a4e0*/  ULDC.64 UR4, c[0x4][0x38] ;  /* 0x01000e0000047ab9 */ /* 0x000fe20000000a00 */
[----:B------:R1:W2:Y:S01]  /*a4f0*/  LDC.64 R2, c[0x4][R0] ;  /* 0x0100000000027b82 */ /* 0x0002a20000000a00 */
[----:B------:R-:W-:Y:S02]  /*a500*/  IMAD.U32 R4, RZ, RZ, UR6 ;  /* 0x00000006ff047e24 */ /* 0x000fe4000f8e00ff */
[----:B------:R-:W-:Y:S02]  /*a510*/  IMAD.U32 R5, RZ, RZ, UR7 ;  /* 0x00000007ff057e24 */ /* 0x000fe4000f8e00ff */
[----:B------:R-:W-:Y:S02]  /*a520*/  IMAD.U32 R6, RZ, RZ, UR8 ;  /* 0x00000008ff067e24 */ /* 0x000fe4000f8e00ff */
[----:B------:R-:W-:-:S02]  /*a530*/  IMAD.U32 R7, RZ, RZ, UR9 ;  /* 0x00000009ff077e24 */ /* 0x000fc4000f8e00ff */
[----:B------:R-:W-:Y:S02]  /*a540*/  IMAD.U32 R10, RZ, RZ, UR4 ;  /* 0x00000004ff0a7e24 */ /* 0x000fe4000f8e00ff */
[----:B------:R-:W-:Y:S02]  /*a550*/  IMAD.U32 R11, RZ, RZ, UR5 ;  /* 0x00000005ff0b7e24 */ /* 0x000fe4000f8e00ff */
[----:B0-----:R-:W-:Y:S02]  /*a560*/  IMAD.MOV.U32 R8, RZ, RZ, 0x70 ;  /* 0x00000070ff087424 */ /* 0x001fe400078e00ff */
[----:B------:R-:W-:Y:S02]  /*a570*/  IMAD.MOV.U32 R12, RZ, RZ, 0x1 ;  /* 0x00000001ff0c7424 */ /* 0x000fe400078e00ff */
[----:B-1----:R-:W-:-:S07]  /*a580*/  IMAD.MOV.U32 R13, RZ, RZ, RZ ;  /* 0x000000ffff0d7224 */ /* 0x002fce00078e00ff */
[----:B------:R-:W-:-:S07]  /*a590*/  LEPC R20, `(.L_x_218) ;  /* 0x000000001014794e */ /* 0x000fce0000000000 */
[----:B--2---:R-:W-:Y:S05]  /*a5a0*/  CALL.ABS.NOINC R2 ;  /* 0x0000000002007343 */ /* 0x004fea0003c00000 */
.L_x_218:
[----:B------:R-:W-:Y:S01]  /*a5b0*/  MOV R2, 0x0 ;  /* 0x0000000000027802 */ /* 0x000fe20000000f00 */
[----:B------:R-:W-:Y:S01]  /*a5c0*/  ULDC.64 UR6, c[0x4][0xa8] ;  /* 0x01002a0000067ab9 */ /* 0x000fe20000000a00 */
[----:B------:R-:W-:Y:S01]  /*a5d0*/  ULDC.64 UR8, c[0x4][0xb0] ;  /* 0x01002c0000087ab9 */ /* 0x000fe20000000a00 */
[----:B------:R-:W-:Y:S01]  /*a5e0*/  ULDC.64 UR4, c[0x4][0x40] ;  /* 0x0100100000047ab9 */ /* 0x000fe20000000a00 */
[----:B------:R-:W-:Y:S01]  /*a5f0*/  IMAD.U32 R4, RZ, RZ, UR6 ;  /* 0x00000006ff047e24 */ /* 0x000fe2000f8e00ff */
[----:B------:R-:W-:Y:S01]  /*a600*/  MOV R7, UR9 ;  /* 0x0000000900077c02 */ /* 0x000fe20008000f00 */
[----:B------:R-:W0:Y:S01]  /*a610*/  LDC.64 R2, c[0x4][R2] ;  /* 0x0100000002027b82 */ /* 0x000e220000000a00 */
[----:B------:R-:W-:Y:S02]  /*a620*/  IMAD.U32 R5, RZ, RZ, UR7 ;  /* 0x00000007ff057e24 */ /* 0x000fe4000f8e00ff */
[----:B------:R-:W-:Y:S02]  /*a630*/  IMAD.U32 R6, RZ, RZ, UR8 ;  /* 0x00000008ff067e24 */ /* 0x000fe4000f8e00ff */
[----:B------:R-:W-:-:S02]  /*a640*/  IMAD.U32 R10, RZ, RZ, UR4 ;  /* 0x00000004ff0a7e24 */ /* 0x000fc4000f8e00ff */
[----:B------:R-:W-:Y:S02]  /*a650*/  IMAD.U32 R11, RZ, RZ, UR5 ;  /* 0x00000005ff0b7e24 */ /* 0x000fe4000f8e00ff */
[----:B------:R-:W-:Y:S02]  /*a660*/  IMAD.MOV.U32 R8, RZ, RZ, 0x70 ;  /* 0x00000070ff087424 */ /* 0x000fe400078e00ff */
[----:B------:R-:W-:Y:S02]  /*a670*/  IMAD.MOV.U32 R12, RZ, RZ, 0x1 ;  /* 0x00000001ff0c7424 */ /* 0x000fe400078e00ff */
[----:B------:R-:W-:-:S07]  /*a680*/  IMAD.MOV.U32 R13, RZ, RZ, RZ ;  /* 0x000000ffff0d7224 */ /* 0x000fce00078e00ff */
[----:B------:R-:W-:-:S07]  /*a690*/  LEPC R20, `(.L_x_217) ;  /* 0x000000001014794e */ /* 0x000fce0000000000 */
[----:B0-----:R-:W-:Y:S05]  /*a6a0*/  CALL.ABS.NOINC R2 ;  /* 0x0000000002007343 */ /* 0x001fea0003c00000 */
.L_x_217:
[----:B------:R-:W-:Y:S05]  /*a6b0*/  BSYNC B6 ;  /* 0x0000000000067941 */ /* 0x000fea0003800000 */
.L_x_216:
[----:B------:R-:W2:Y:S01]  /*a6c0*/  LDL.LU R21, [R1] ;  /* 0x0000000001157983 */ /* 0x000ea20000300800 */
[----:B------:R-:W-:Y:S02]  /*a6d0*/  ULDC.64 UR4, c[0x0][0x9f8] ;  /* 0x00027e0000047ab9 */ /* 0x000fe40000000a00 */
[----:B------:R-:W-:Y:S01]  /*a6e0*/  ISETP.NE.U32.AND P0, PT, RZ, UR4, PT ;  /* 0x00000004ff007c0c */ /* 0x000fe2000bf05070 */
[----:B------:R-:W3:Y:S03]  /*a6f0*/  LDL R20, [R1+0x10] ;  /* 0x0000100001147983 */ /* 0x000ee60000100800 */
[----:B------:R-:W-:-:S13]  /*a700*/  ISETP.NE.AND.EX P0, PT, RZ, UR5, PT, P0 ;  /* 0x00000005ff007c0c */ /* 0x000fda000bf05300 */
[----:B------:R-:W-:-:S04]  /*a710*/  @P0 IADD3 R2, P1, R24, UR4, RZ ;  /* 0x0000000418020c10 */ /* 0x000fc8000ff3e0ff */
[----:B--2---:R-:W-:Y:S01]  /*a720*/  @P0 IADD3.X R3, R21, UR5, RZ, P1, !PT ;  /* 0x0000000515030c10 */ /* 0x004fe20008ffe4ff */
[----:B------:R-:W-:-:S04]  /*a730*/  ULDC.64 UR4, c[0x0][0xa08] ;  /* 0x0002820000047ab9 */ /* 0x000fc80000000a00 */
[----:B------:R1:W2:Y:S01]  /*a740*/  @P0 LDG.E R25, desc[UR48][R2.64] ;  /* 0x0000003002190981 */ /* 0x0002a2000c1e1900 */
[----:B---3--:R-:W-:-:S05]  /*a750*/  VIADD R7, R20, 0xffffffff ;  /* 0xffffffff14077836 */ /* 0x008fca0000000000 */
[----:B------:R3:W-:Y:S01]  /*a760*/  STL [R1+0xc], R7 ;  /* 0x00000c0701007387 */ /* 0x0007e20000100800 */
[----:B-1----:R-:W1:Y:S02]  /*a770*/  LDC.64 R2, c[0x0][0x418] ;  /* 0x00010600ff027b82 */ /* 0x002e640000000a00 */
[----:B-1----:R-:W-:Y:S01]  /*a780*/  LOP3.LUT P0, RZ, R2, UR4, RZ, 0xfc, !PT ;  /* 0x0000000402ff7c12 */ /* 0x002fe2000f80fcff */
[----:B------:R-:W-:-:S03]  /*a790*/  UMOV UR4, 0xffffffff ;  /* 0xffffffff00047882 */ /* 0x000fc60000000000 */
[----:B------:R-:W-:Y:S02]  /*a7a0*/  LOP3.LUT P0, RZ, R3, UR5, RZ, 0xfc, P0 ;  /* 0x0000000503ff7c12 */ /* 0x000fe4000800fcff */
[----:B--2---:R-:W-:Y:S02]  /*a7b0*/  SHF.R.S32.HI R6, RZ, 0x1f, R25 ;  /* 0x0000001fff067819 */ /* 0x004fe40000011419 */
[----:B------:R-:W-:-:S03]  /*a7c0*/  SEL R24, R25, RZ, !P0 ;  /* 0x000000ff19187207 */ /* 0x000fc60004000000 */
[----:B------:R3:W-:Y:S01]  /*a7d0*/  STL [R1], R6 ;  /* 0x0000000601007387 */ /* 0x0007e20000100800 */
[----:B------:R-:W-:Y:S05]  /*a7e0*/  BRA.DIV UR4, `(.L_x_219) ;  /* 0x0000003e04ac7947 */ /* 0x000fea000b800000 */
[----:B------:R-:W1:Y:S02]  /*a7f0*/  S2R R0, SR_TID.X ;  /* 0x0000000000007919 */ /* 0x000e640000002100 */
[----:B-1----:R-:W-:-:S04]  /*a800*/  SHF.R.U32.HI R0, RZ, 0x5, R0 ;  /* 0x00000005ff007819 */ /* 0x002fc80000011600 */
[----:B------:R-:W-:-:S05]  /*a810*/  LOP3.LUT R0, R0, 0x3, RZ, 0xc0, !PT ;  /* 0x0000000300007812 */ /* 0x000fca00078ec0ff */
[----:B------:R1:W2:Y:S02]  /*a820*/  SHFL.IDX PT, R14, R0, RZ, 0x1f ;  /* 0x00001fff000e7589 */ /* 0x0002a400000e0000 */
.L_x_313:
        /* <DEDUP_REMOVED lines=8> */
.L_x_316:
[----:B------:R-:W-:Y:S05]  /*a8b0*/  @!P6 BRA `(.L_x_220) ;  /* 0x0000000000e0e947 */ /* 0x000fea0003800000 */
[----:B------:R-:W-:Y:S01]  /*a8c0*/  ISETP.NE.U32.AND P0, PT, R2, RZ, PT ;  /* 0x000000ff0200720c */ /* 0x000fe20003f05070 */
[----:B------:R-:W-:-:S03]  /*a8d0*/  IMAD.MOV.U32 R27, RZ, RZ, R7 ;  /* 0x000000ffff1b7224 */ /* 0x000fc600078e0007 */
[----:B------:R-:W-:-:S13]  /*a8e0*/  ISETP.NE.AND.EX P0, PT, R3, RZ, PT, P0 ;  /* 0x000000ff0300720c */ /* 0x000fda0003f05300 */
[----:B------:R-:W-:Y:S05]  /*a8f0*/  @!P0 BRA `(.L_x_222) ;  /* 0x0000000000448947 */ /* 0x000fea0003800000 */
[----:B------:R-:W2:Y:S01]  /*a900*/  LDC R27, c[0x0][0x43c] ;  /* 0x00010f00ff1b7b82 */ /* 0x000ea20000000800 */
[----:B------:R-:W-:Y:S01]  /*a910*/  ULDC.64 UR4, c[0x0][0x428] ;  /* 0x00010a0000047ab9 */ /* 0x000fe20000000a00 */
[----:B--2---:R-:W-:-:S13]  /*a920*/  ISETP.NE.AND P0, PT, R27, 0x1, PT ;  /* 0x000000011b00780c */ /* 0x004fda0003f05270 */
[----:B------:R-:W1:Y:S02]  /*a930*/  @P0 LDC.64 R4, c[0x0][0x440] ;  /* 0x00011000ff040b82 */ /* 0x000e640000000a00 */
[----:B-1----:R-:W-:-:S04]  /*a940*/  @P0 IMAD.HI.U32 R0, R7, R4, RZ ;  /* 0x0000000407000227 */ /* 0x002fc800078e00ff */
[----:B------:R-:W-:Y:S01]  /*a950*/  IMAD.MOV.U32 R4, RZ, RZ, R7 ;  /* 0x000000ffff047224 */ /* 0x000fe200078e0007 */
[----:B------:R-:W-:-:S04]  /*a960*/  @P0 SHF.R.U32.HI R4, RZ, R5, R0 ;  /* 0x00000005ff040219 */ /* 0x000fc80000011600 */
[--C-:B------:R-:W-:Y:S01]  /*a970*/  SHF.R.S32.HI R5, RZ, 0x1f, R4.reuse ;  /* 0x0000001fff057819 */ /* 0x100fe20000011404 */
[----:B------:R-:W-:-:S04]  /*a980*/  IMAD.MOV R0, RZ, RZ, -R4 ;  /* 0x000000ffff007224 */ /* 0x000fc800078e0a04 */
[----:B------:R-:W-:Y:S02]  /*a990*/  IMAD R27, R27, R0, R7 ;  /* 0x000000001b1b7224 */ /* 0x000fe400078e0207 */
[----:B------:R-:W-:Y:S02]  /*a9a0*/  IMAD R0, R6, UR4, RZ ;  /* 0x0000000406007c24 */ /* 0x000fe4000f8e02ff */
[----:B------:R-:W-:-:S04]  /*a9b0*/  IMAD.WIDE.U32 R4, R25, UR4, R4 ;  /* 0x0000000419047c25 */ /* 0x000fc8000f8e0004 */
[----:B------:R-:W-:Y:S01]  /*a9c0*/  IMAD R0, R25, UR5, R0 ;  /* 0x0000000519007c24 */ /* 0x000fe2000f8e0200 */
[----:B------:R-:W-:-:S03]  /*a9d0*/  LEA R2, P0, R4, R2, 0x2 ;  /* 0x0000000204027211 */ /* 0x000fc600078010ff */
[----:B------:R-:W-:-:S05]  /*a9e0*/  IMAD.IADD R0, R5, 0x1, R0 ;  /* 0x0000000105007824 */ /* 0x000fca00078e0200 */
[----:B------:R-:W-:-:S05]  /*a9f0*/  LEA.HI.X R3, R4, R3, R0, 0x2, P0 ;  /* 0x0000000304037211 */ /* 0x000fca00000f1400 */
[----:B------:R2:W5:Y:S02]  /*aa00*/  LDG.E R24, desc[UR48][R2.64] ;  /* 0x0000003002187981 */ /* 0x000564000c1e1900 */
.L_x_222:
[----:B-1----:R-:W-:Y:S01]  /*aa10*/  IMAD R0, R23, 0x8, R22 ;  /* 0x0000000817007824 */ /* 0x002fe200078e0216 */
[----:B--2---:R-:W-:-:S04]  /*aa20*/  SHF.L.U32 R2, R26, 0x1f, RZ ;  /* 0x0000001f1a027819 */ /* 0x004fc800000006ff */
[----:B------:R-:W1:Y:S02]  /*aa30*/  SYNCS.PHASECHK.TRANS64.TRYWAIT P0, [R0+URZ+0x30840], R2 ;  /* 0x03084002000075a7 */ /* 0x000e64000800017f */
[----:B-1----:R-:W-:Y:S05]  /*aa40*/  @!P0 BRA `(.L_x_223) ;  /* 0x0000003c00688947 */ /* 0x002fea0003800000 */
.L_x_317:
[----:B------:R-:W2:Y:S02]  /*aa50*/  S2R R3, SR_TID.X ;  /* 0x0000000000037919 */ /* 0x000ea40000002100 */
[----:B--2---:R-:W-:-:S04]  /*aa60*/  LOP3.LUT R3, R3, 0x7f, RZ, 0xc0, !PT ;  /* 0x0000007f03037812 */ /* 0x004fc800078ec0ff */
[----:B------:R-:W-:-:S13]  /*aa70*/  ISETP.NE.AND P0, PT, R3, RZ, PT ;  /* 0x000000ff0300720c */ /* 0x000fda0003f05270 */
[----:B------:R-:W-:Y:S05]  /*aa80*/  @P0 BRA `(.L_x_224) ;  /* 0x00000000001c0947 */ /* 0x000fea0003800000 */
[----:B------:R-:W2:Y:S01]  /*aa90*/  S2R R3, SR_TID.X ;  /* 0x0000000000037919 */ /* 0x000ea20000002100 */
[----:B-1----:R-:W-:-:S04]  /*aaa0*/  IMAD.MOV.U32 R2, RZ, RZ, 0x6000 ;  /* 0x00006000ff027424 */ /* 0x002fc800078e00ff */
[----:B------:R4:W-:Y:S01]  /*aab0*/  SYNCS.ARRIVE.TRANS64 RZ, [R0+URZ+0x30830], R2 ;  /* 0x0308300200ff79a7 */ /* 0x0009e2000800003f */
[----:B--2---:R-:W-:-:S04]  /*aac0*/  LOP3.LUT R3, R3, 0x1f, RZ, 0xc0, !PT ;  /* 0x0000001f03037812 */ /* 0x004fc800078ec0ff */
[----:B------:R-:W-:-:S13]  /*aad0*/  ISETP.NE.AND P0, PT, R3, RZ, PT ;  /* 0x000000ff0300720c */ /* 0x000fda0003f05270 */
[----:B----4-:R-:W-:Y:S05]  /*aae0*/  @!P0 BRA `(.L_x_224) ;  /* 0x0000000000048947 */ /* 0x010fea0003800000 */
[----:B------:R-:W-:Y:S01]  /*aaf0*/  BPT.TRAP 0x1 ;  /* 0x000000040000795c */ /* 0x000fe20000300000 */
.L_x_224:
[----:B------:R-:W-:Y:S01]  /*ab00*/  R2UR UR9, R0 ;  /* 0x00000000000972ca */ /* 0x000fe200000e0000 */
[----:B-1----:R-:W-:Y:S01]  /*ab10*/  IMAD R0, R23, 0x6000, R22 ;  /* 0x0000600017007824 */ /* 0x002fe200078e0216 */
[----:B------:R-:W-:Y:S01]  /*ab20*/  R2UR UR11, R27 ;  /* 0x000000001b0b72ca */ /* 0x000fe200000e0000 */
[----:B------:R-:W-:Y:S01]  /*ab30*/  UIADD3 UR6, UP0, UR38, 0x370, URZ ;  /* 0x0000037026067890 */ /* 0x000fe2000ff1e03f */
[----:B------:R-:W-:Y:S01]  /*ab40*/  R2UR UR4, R28 ;  /* 0x000000001c0472ca */ /* 0x000fe200000e0000 */
[----:B------:R-:W-:Y:S01]  /*ab50*/  UMOV UR5, 0x14f00000 ;  /* 0x14f0000000057882 */ /* 0x000fe20000000000 */
[----:B------:R-:W-:Y:S01]  /*ab60*/  R2UR UR8, R0 ;  /* 0x00000000000872ca */ /* 0x000fe200000e0000 */
[----:B------:R-:W-:Y:S01]  /*ab70*/  UIADD3.X UR7, URZ, UR39, URZ, UP0, !UPT ;  /* 0x000000273f077290 */ /* 0x000fe200087fe43f */
[----:B------:R-:W-:Y:S01]  /*ab80*/  R2UR UR12, R18 ;  /* 0x00000000120c72ca */ /* 0x000fe200000e0000 */
[----:B------:R-:W-:Y:S01]  /*ab90*/  UMOV UR10, URZ ;  /* 0x0000003f000a7c82 */ /* 0x000fe20008000000 */
[----:B-----5:R-:W-:-:S02]  /*aba0*/  R2UR UR13, R24 ;  /* 0x00000000180d72ca */ /* 0x020fc400000e0000 */
[----:B------:R-:W-:Y:S01]  /*abb0*/  PLOP3.LUT P0, PT, PT, PT, PT, 0x80, 0x0 ;  /* 0x000000000000781c */ /* 0x000fe20003f0f070 */
[----:B------:R-:W-:Y:S01]  /*abc0*/  UIADD3 UR9, UR9, 0x30830, URZ ;  /* 0x0003083009097890 */ /* 0x000fe2000fffe03f */
[----:B------:R-:W-:-:S03]  /*abd0*/  LOP3.LUT R29, R29, 0xfffffffe, RZ, 0xc0, !PT ;  /* 0xfffffffe1d1d7812 */ /* 0x000fc600078ec0ff */
[----:B------:R-:W-:Y:S02]  /*abe0*/  UIMAD UR11, UR11, 0xc0, UR4 ;  /* 0x000000c00b0b78a4 */ /* 0x000fe4000f8e0204 */
[----:B------:R-:W-:Y:S01]  /*abf0*/  UIADD3 UR8, UR8, 0x12400, URZ ;  /* 0x0001240008087890 */ /* 0x000fe2000fffe03f */
[----:B------:R-:W-:-:S05]  /*ac00*/  UMOV UR4, 0x0 ;  /* 0x0000000000047882 */ /* 0x000fca0000000000 */
[----:B------:R-:W-:-:S03]  /*ac10*/  @P0 LOP3.LUT R29, R29, 0x1, RZ, 0xfc, !PT ;  /* 0x000000011d1d0812 */ /* 0x000fc600078efcff */
[----:B------:R2:W-:Y:S02]  /*ac20*/  UTMALDG.4D [UR8], [UR6], desc[UR4] ;  /* 0x00000408060075b4 */ /* 0x0005e40008019000 */
[----:B--2---:R-:W-:Y:S02]  /*ac30*/  NOP ;  /* 0x0000000000007918 */ /* 0x004fe40000000000 */
.L_x_220:
[----:B------:R-:W2:Y:S04]  /*ac40*/  LDL.LU R4, [R1+0x18] ;  /* 0x0000180001047983 */ /* 0x000ea80000300800 */
[----:B---3--:R-:W3:Y:S04]  /*ac50*/  LDL.LU R6, [R1+0x8] ;  /* 0x0000080001067983 */ /* 0x008ee80000300800 */
[----:B------:R-:W4:Y:S01]  /*ac60*/  LDL.LU R3, [R1+0x1c] ;  /* 0x00001c0001037983 */ /* 0x000f220000300800 */
[----:B------:R-:W-:Y:S05]  /*ac70*/  WARPSYNC.ALL ;  /* 0x0000000000007948 */ /* 0x000fea0003800000 */
[----:B------:R-:W-:Y:S01]  /*ac80*/  ULDC.64 UR6, c[0x0][0xa00] ;  /* 0x0002800000067ab9 */ /* 0x000fe20000000a00 */
[----:B------:R-:W-:Y:S01]  /*ac90*/  ULDC.64 UR4, c[0x0][0x298] ;  /* 0x0000a60000047ab9 */ /* 0x000fe20000000a00 */
[----:B------:R-:W-:Y:S01]  /*aca0*/  BAR.SYNC.DEFER_BLOCKING 0x8, 0x200 ;  /* 0x0208000000007b1d */ /* 0x000fe20000010000 */
[----:B------:R-:W-:Y:S01]  /*acb0*/  ISETP.NE.U32.AND P0, PT, RZ, UR6, PT ;  /* 0x00000006ff007c0c */ /* 0x000fe2000bf05070 */
[----:B-1----:R-:W-:-:S03]  /*acc0*/  VIADD R0, R22, 0xc400 ;  /* 0x0000c40016007836 */ /* 0x002fc60000000000 */
[----:B------:R-:W-:Y:S01]  /*acd0*/  ISETP.NE.AND.EX P0, PT, RZ, UR7, PT, P0 ;  /* 0x00000007ff007c0c */ /* 0x000fe2000bf05300 */
[----:B------:R-:W-:Y:S01]  /*ace0*/  BSSY B6, `(.L_x_225) ;  /* 0x0000020000067945 */ /* 0x000fe20003800000 */
[----:B------:R-:W-:Y:S02]  /*acf0*/  LOP3.LUT P1, RZ, R0, 0x3ff, RZ, 0xc0, !PT ;  /* 0x000003ff00ff7812 */ /* 0x000fe4000782c0ff */
[----:B--2---:R-:W-:-:S05]  /*ad00*/  SHF.R.S32.HI R2, RZ, 0x1f, R4 ;  /* 0x0000001fff027819 */ /* 0x004fca0000011404 */
[----:B------:R-:W-:Y:S01]  /*ad10*/  IMAD R2, R2, UR4, RZ ;  /* 0x0000000402027c24 */ /* 0x000fe2000f8e02ff */
[----:B----4-:R-:W-:-:S03]  /*ad20*/  SEL R3, R3, RZ, !P0 ;  /* 0x000000ff03037207 */ /* 0x010fc60004000000 */
[----:B------:R-:W-:Y:S01]  /*ad30*/  IMAD R0, R4, UR5, R2 ;  /* 0x0000000504007c24 */ /* 0x000fe2000f8e0202 */
[----:B---3--:R-:W-:Y:S01]  /*ad40*/  SEL R2, R6, RZ, !P0 ;  /* 0x000000ff06027207 */ /* 0x008fe20004000000 */
[----:B------:R-:W-:-:S05]  /*ad50*/  IMAD.WIDE.U32 R4, R4, UR4, RZ ;  /* 0x0000000404047c25 */ /* 0x000fca000f8e00ff */
[----:B------:R-:W-:Y:S04]  /*ad60*/  STL.64 [R1+0x28], R4 ;  /* 0x0000280401007387 */ /* 0x000fe80000100a00 */
[----:B------:R1:W-:Y:S04]  /*ad70*/  STL [R1+0x8], R2 ;  /* 0x0000080201007387 */ /* 0x0003e80000100800 */
[----:B------:R2:W-:Y:S01]  /*ad80*/  STL [R1+0x34], R3 ;  /* 0x0000340301007387 */ /* 0x0005e20000100800 */
[----:B-1----:R-:W-:Y:S01]  /*ad90*/  IMAD.IADD R2, R5, 0x1, R0 ;  /* 0x0000000105027824 */ /* 0x002fe200078e0200 */
[----:B------:R-:W-:-:S05]  /*ada0*/  SHF.R.S32.HI R0, RZ, 0x1f, R18 ;  /* 0x0000001fff007819 */ /* 0x000fca0000011412 */
[----:B------:R2:W-:Y:S04]  /*adb0*/  STL [R1+0x1c], R0 ;  /* 0x00001c0001007387 */ /* 0x0005e80000100800 */
[----:B------:R2:W-:Y:S01]  /*adc0*/  STL [R1+0x18], R2 ;  /* 0x0000180201007387 */ /* 0x0005e20000100800 */
[----:B------:R-:W-:Y:S05]  /*add0*/  @!P1 BRA `(.L_x_226) ;  /* 0x0000000000409947 */ /* 0x000fea0003800000 */
[----:B--2---:R-:W-:Y:S01]  /*ade0*/  MOV R2, 0x0 ;  /* 0x0000000000027802 */ /* 0x004fe20000000f00 */
        /* <DEDUP_REMOVED lines=15> */
.L_x_226:
[----:B------:R-:W-:Y:S05]  /*aee0*/  BSYNC B6 ;  /* 0x0000000000067941 */ /* 0x000fea0003800000 */
.L_x_225:
[----:B--2---:R-:W2:Y:S01]  /*aef0*/  LDL.LU R0, [R1+0x18] ;  /* 0x0000180001007983 */ /* 0x004ea20000300800 */
[----:B------:R-:W1:Y:S01]  /*af00*/  LDC R9, c[0x0][0x448] ;  /* 0x00011200ff097b82 */ /* 0x000e620000000800 */
[----:B------:R-:W-:Y:S01]  /*af10*/  ULDC.64 UR4, c[0x0][0x2d8] ;  /* 0x0000b60000047ab9 */ /* 0x000fe20000000a00 */
[----:B------:R-:W-:Y:S01]  /*af20*/  ULDC.64 UR6, c[0x0][0x2c8] ;  /* 0x0000b20000067ab9 */ /* 0x000fe20000000a00 */
[----:B------:R-:W2:Y:S01]  /*af30*/  LDL.LU.64 R2, [R1+0x28] ;  /* 0x0000280001027983 */ /* 0x000ea20000300a00 */
[----:B------:R-:W-:-:S03]  /*af40*/  ULDC.64 UR8, c[0x0][0x280] ;  /* 0x0000a00000087ab9 */ /* 0x000fc60000000a00 */
[----:B------:R-:W3:Y:S04]  /*af50*/  LDL.LU R20, [R1+0x1c] ;  /* 0x00001c0001147983 */ /* 0x000ee80000300800 */
[----:B------:R-:W4:Y:S04]  /*af60*/  LDL.LU R21, [R1+0x34] ;  /* 0x0000340001157983 */ /* 0x000f280000300800 */
[----:B------:R-:W4:Y:S04]  /*af70*/  LDL.LU R4, [R1+0x8] ;  /* 0x0000080001047983 */ /* 0x000f280000300800 */
[----:B------:R0:W5:Y:S01]  /*af80*/  LDL R10, [R1+0x4] ;  /* 0x00000400010a7983 */ /* 0x0001620000100800 */
[----:B-1----:R-:W-:-:S13]  /*af90*/  ISETP.NE.AND P0, PT, R9, 0x1, PT ;  /* 0x000000010900780c */ /* 0x002fda0003f05270 */
[----:B------:R-:W1:Y:S08]  /*afa0*/  @P0 LDC R5, c[0x0][0x44c] ;  /* 0x00011300ff050b82 */ /* 0x000e700000000800 */
[----:B0-----:R-:W0:Y:S01]  /*afb0*/  @P0 LDC R8, c[0x0][0x450] ;  /* 0x00011400ff080b82 */ /* 0x001e220000000800 */
[----:B------:R-:W0:Y:S01]  /*afc0*/  S2R R11, SR_TID.X ;  /* 0x00000000000b7919 */ /* 0x000e220000002100 */
[----:B--2---:R-:W-:-:S02]  /*afd0*/  IMAD.MOV.U32 R3, RZ, RZ, R0 ;  /* 0x000000ffff037224 */ /* 0x004fc400078e0000 */
[----:B---3--:R-:W-:Y:S02]  /*afe0*/  IMAD R0, R20, UR4, RZ ;  /* 0x0000000414007c24 */ /* 0x008fe4000f8e02ff */
[C---:B------:R-:W-:Y:S01]  /*aff0*/  IMAD.WIDE.U32 R2, R18.reuse, UR4, R2 ;  /* 0x0000000412027c25 */ /* 0x040fe2000f8e0002 */
[----:B------:R-:W2:Y:S03]  /*b000*/  S2R R20, SR_TID.X ;  /* 0x0000000000147919 */ /* 0x000ea60000002100 */
[----:B------:R-:W-:Y:S01]  /*b010*/  IMAD R0, R18, UR5, R0 ;  /* 0x0000000512007c24 */ /* 0x000fe2000f8e0200 */
[----:B------:R-:W-:-:S03]  /*b020*/  ULDC.64 UR4, c[0x0][0x2e0] ;  /* 0x0000b80000047ab9 */ /* 0x000fc60000000a00 */
[----:B------:R-:W-:Y:S02]  /*b030*/  IMAD.IADD R3, R3, 0x1, R0 ;  /* 0x0000000103037824 */ /* 0x000fe400078e0200 */
[----:B----4-:R-:W-:Y:S02]  /*b040*/  IMAD R0, R21, UR4, RZ ;  /* 0x0000000415007c24 */ /* 0x010fe4000f8e02ff */
[----:B------:R-:W3:Y:S01]  /*b050*/  S2R R21, SR_TID.X ;  /* 0x0000000000157919 */ /* 0x000ee20000002100 */
[----:B------:R-:W-:-:S04]  /*b060*/  IMAD.WIDE.U32 R2, R4, UR4, R2 ;  /* 0x0000000404027c25 */ /* 0x000fc8000f8e0002 */
[----:B------:R-:W-:Y:S01]  /*b070*/  IMAD R0, R4, UR5, R0 ;  /* 0x0000000504007c24 */ /* 0x000fe2000f8e0200 */
[----:B------:R-:W-:Y:S01]  /*b080*/  ULDC.64 UR4, c[0x0][0x2d0] ;  /* 0x0000b40000047ab9 */ /* 0x000fe20000000a00 */
[----:B------:R-:W4:Y:S02]  /*b090*/  @P0 LDC R4, c[0x0][0x450] ;  /* 0x00011400ff040b82 */ /* 0x000f240000000800 */
[----:B------:R-:W-:Y:S01]  /*b0a0*/  IMAD.IADD R3, R3, 0x1, R0 ;  /* 0x0000000103037824 */ /* 0x000fe200078e0200 */
[----:B--2---:R-:W-:-:S04]  /*b0b0*/  LOP3.LUT R20, R20, 0x7f, RZ, 0xc0, !PT ;  /* 0x0000007f14147812 */ /* 0x004fc800078ec0ff */
[----:B------:R-:W-:Y:S01]  /*b0c0*/  SHF.R.U32.HI R20, RZ, 0x3, R20 ;  /* 0x00000003ff147819 */ /* 0x000fe20000011614 */
[----:B---3--:R-:W-:-:S05]  /*b0d0*/  IMAD.SHL.U32 R6, R21, 0x10, RZ ;  /* 0x0000001015067824 */ /* 0x008fca00078e00ff */
[----:B------:R-:W-:-:S05]  /*b0e0*/  LOP3.LUT R6, R20, 0x70, R6, 0xf8, !PT ;  /* 0x0000007014067812 */ /* 0x000fca00078ef806 */
[----:B------:R-:W-:-:S04]  /*b0f0*/  IMAD R6, R17, 0xc0, R6 ;  /* 0x000000c011067824 */ /* 0x000fc800078e0206 */
[----:B-1----:R-:W-:-:S04]  /*b100*/  @P0 IMAD.HI.U32 R0, R6, R5, RZ ;  /* 0x0000000506000227 */ /* 0x002fc800078e00ff */
[----:B------:R-:W-:Y:S01]  /*b110*/  IMAD.MOV.U32 R5, RZ, RZ, R6 ;  /* 0x000000ffff057224 */ /* 0x000fe200078e0006 */
[----:B----4-:R-:W-:-:S04]  /*b120*/  @P0 SHF.R.U32.HI R5, RZ, R4, R0 ;  /* 0x00000004ff050219 */ /* 0x010fc80000011600 */
[----:B------:R-:W-:-:S05]  /*b130*/  SHF.R.S32.HI R0, RZ, 0x1f, R5 ;  /* 0x0000001fff007819 */ /* 0x000fca0000011405 */
[----:B------:R-:W-:-:S04]  /*b140*/  IMAD R0, R0, UR4, RZ ;  /* 0x0000000400007c24 */ /* 0x000fc8000f8e02ff */
[C---:B------:R-:W-:Y:S02]  /*b150*/  IMAD R7, R5.reuse, UR5, R0 ;  /* 0x0000000505077c24 */ /* 0x040fe4000f8e0200 */
[----:B------:R-:W-:Y:S02]  /*b160*/  IMAD.MOV R0, RZ, RZ, -R5 ;  /* 0x000000ffff007224 */ /* 0x000fe400078e0a05 */
[----:B------:R-:W-:-:S04]  /*b170*/  IMAD.WIDE.U32 R4, R5, UR4, R2 ;  /* 0x0000000405047c25 */ /* 0x000fc8000f8e0002 */
[----:B------:R-:W-:Y:S02]  /*b180*/  IMAD R0, R9, R0, R6 ;  /* 0x0000000009007224 */ /* 0x000fe400078e0206 */
[----:B------:R-:W-:-:S03]  /*b190*/  IMAD.IADD R5, R5, 0x1, R7 ;  /* 0x0000000105057824 */ /* 0x000fc600078e0207 */
[----:B------:R-:W-:-:S05]  /*b1a0*/  SHF.R.S32.HI R7, RZ, 0x1f, R0 ;  /* 0x0000001fff077819 */ /* 0x000fca0000011400 */
[----:B------:R-:W-:Y:S02]  /*b1b0*/  IMAD R7, R7, UR6, RZ ;  /* 0x0000000607077c24 */ /* 0x000fe4000f8e02ff */
[----:B------:R-:W-:-:S04]  /*b1c0*/  IMAD.WIDE.U32 R4, R0, UR6, R4 ;  /* 0x0000000600047c25 */ /* 0x000fc8000f8e0004 */
[----:B------:R-:W-:-:S04]  /*b1d0*/  IMAD R7, R0, UR7, R7 ;  /* 0x0000000700077c24 */ /* 0x000fc8000f8e0207 */
[----:B------:R-:W-:Y:S02]  /*b1e0*/  IMAD.IADD R5, R5, 0x1, R7 ;  /* 0x0000000105057824 */ /* 0x000fe400078e0207 */
[----:B------:R-:W1:Y:S01]  /*b1f0*/  @P0 LDC R7, c[0x0][0x44c] ;  /* 0x00011300ff070b82 */ /* 0x000e620000000800 */
[----:B------:R-:W-:-:S04]  /*b200*/  LEA R0, P1, R4, UR8, 0x1 ;  /* 0x0000000804007c11 */ /* 0x000fc8000f8208ff */
[----:B------:R-:W-:Y:S01]  /*b210*/  LEA.HI.X R4, R4, UR9, R5, 0x1, P1 ;  /* 0x0000000904047c11 */ /* 0x000fe200088f0c05 */
[----:B------:R-:W-:-:S04]  /*b220*/  VIADD R5, R6, 0x80 ;  /* 0x0000008006057836 */ /* 0x000fc80000000000 */
[----:B------:R-:W-:Y:S02]  /*b230*/  IMAD.MOV.U32 R6, RZ, RZ, R5 ;  /* 0x000000ffff067224 */ /* 0x000fe400078e0005 */
[----:B-1----:R-:W-:-:S05]  /*b240*/  @P0 IMAD.HI.U32 R7, R5, R7, RZ ;  /* 0x0000000705070227 */ /* 0x002fca00078e00ff */
[----:B0-----:R-:W-:-:S05]  /*b250*/  @P0 SHF.R.U32.HI R6, RZ, R8, R7 ;  /* 0x00000008ff060219 */ /* 0x001fca0000011607 */
[----:B------:R-:W-:-:S04]  /*b260*/  IMAD.MOV R7, RZ, RZ, -R6 ;  /* 0x000000ffff077224 */ /* 0x000fc800078e0a06 */
[----:B------:R-:W-:Y:S01]  /*b270*/  IMAD R5, R9, R7, R5 ;  /* 0x0000000709057224 */ /* 0x000fe200078e0205 */
[----:B------:R-:W-:Y:S01]  /*b280*/  SHF.R.S32.HI R7, RZ, 0x1f, R6 ;  /* 0x0000001fff077819 */ /* 0x000fe20000011406 */
[----:B------:R-:W-:-:S04]  /*b290*/  IMAD.WIDE.U32 R2, R6, UR4, R2 ;  /* 0x0000000406027c25 */ /* 0x000fc8000f8e0002 */
[----:B------:R-:W-:Y:S01]  /*b2a0*/  IMAD R7, R7, UR4, RZ ;  /* 0x0000000407077c24 */ /* 0x000fe2000f8e02ff */
[----:B------:R-:W-:-:S03]  /*b2b0*/  ULDC UR4, c[0x0][0x2b8] ;  /* 0x0000ae0000047ab9 */ /* 0x000fc60000000800 */
[----:B------:R-:W-:Y:S01]  /*b2c0*/  IMAD R7, R6, UR5, R7 ;  /* 0x0000000506077c24 */ /* 0x000fe2000f8e0207 */
[----:B------:R-:W-:Y:S01]  /*b2d0*/  SHF.R.S32.HI R6, RZ, 0x1f, R5 ;  /* 0x0000001fff067819 */ /* 0x000fe20000011405 */
[----:B------:R-:W-:Y:S02]  /*b2e0*/  IMAD.SHL.U32 R20, R11, 0x8, RZ ;  /* 0x000000080b147824 */ /* 0x000fe400078e00ff */
[----:B------:R-:W-:Y:S02]  /*b2f0*/  IMAD.IADD R3, R3, 0x1, R7 ;  /* 0x0000000103037824 */ /* 0x000fe400078e0207 */
[----:B------:R-:W-:Y:S02]  /*b300*/  IMAD R6, R6, UR6, RZ ;  /* 0x0000000606067c24 */ /* 0x000fe4000f8e02ff */
[----:B------:R-:W-:Y:S01]  /*b310*/  IMAD.WIDE.U32 R2, R5, UR6, R2 ;  /* 0x0000000605027c25 */ /* 0x000fe2000f8e0002 */
[----:B------:R-:W-:-:S03]  /*b320*/  LOP3.LUT R20, R20, 0x38, RZ, 0xc0, !PT ;  /* 0x0000003814147812 */ /* 0x000fc600078ec0ff */
[----:B------:R-:W-:Y:S01]  /*b330*/  IMAD R6, R5, UR7, R6 ;  /* 0x0000000705067c24 */ /* 0x000fe2000f8e0206 */
[----:B------:R-:W-:-:S03]  /*b340*/  LEA R5, P1, R2, UR8, 0x1 ;  /* 0x0000000802057c11 */ /* 0x000fc6000f8208ff */
[----:B------:R-:W-:Y:S01]  /*b350*/  IMAD.IADD R6, R3, 0x1, R6 ;  /* 0x0000000103067824 */ /* 0x000fe200078e0206 */
[----:B------:R-:W-:Y:S01]  /*b360*/  ISETP.GE.AND P0, PT, R20, UR4, PT ;  /* 0x0000000414007c0c */ /* 0x000fe2000bf06270 */
[----:B------:R-:W-:Y:S01]  /*b370*/  UMOV UR4, 0xffffffff ;  /* 0xffffffff00047882 */ /* 0x000fe20000000000 */
[----:B------:R-:W-:Y:S02]  /*b380*/  LOP3.LUT R21, R11, 0x7f, RZ, 0xc0, !PT ;  /* 0x0000007f0b157812 */ /* 0x000fe400078ec0ff */
[----:B------:R-:W-:Y:S02]  /*b390*/  LEA.HI.X R2, R2, UR9, R6, 0x1, P1 ;  /* 0x0000000902027c11 */ /* 0x000fe400088f0c06 */
[----:B------:R-:W-:Y:S01]  /*b3a0*/  SHF.R.U32.HI R21, RZ, 0x3, R21 ;  /* 0x00000003ff157819 */ /* 0x000fe20000011615 */
[----:B------:R-:W-:Y:S06]  /*b3b0*/  BRA.DIV UR4, `(.L_x_227) ;  /* 0x0000003604207947 */ /* 0x000fec000b800000 */
[----:B------:R-:W2:Y:S01]  /*b3c0*/  LDL.LU R6, [R1+0x24] ;  /* 0x0000240001067983 */ /* 0x000ea20000300800 */
[----:B------:R-:W-:-:S03]  /*b3d0*/  IMAD R17, R17, 0xc0, R21 ;  /* 0x000000c011117824 */ /* 0x000fc600078e0215 */
[----:B------:R-:W0:Y:S04]  /*b3e0*/  SHFL.IDX PT, R7, R0, RZ, 0x181f ;  /* 0x00181fff00077589 */ /* 0x000e2800000e0000 */
[----:B------:R-:W-:Y:S04]  /*b3f0*/  SHFL.IDX PT, R8, R5, RZ, 0x181f ;  /* 0x00181fff05087589 */ /* 0x000fe800000e0000 */
[----:B------:R-:W-:Y:S01]  /*b400*/  SHFL.IDX PT, R14, R5, 0x1, 0x181f ;  /* 0x00381f00050e7f89 */ /* 0x000fe200000e0000 */
[----:B--2---:R-:W-:-:S03]  /*b410*/  IMAD R3, R6, R9, RZ ;  /* 0x0000000906037224 */ /* 0x004fc600078e02ff */
[----:B------:R-:W1:Y:S02]  /*b420*/  SHFL.IDX PT, R6, R4, RZ, 0x181f ;  /* 0x00181fff04067589 */ /* 0x000e6400000e0000 */
[----:B------:R-:W-:-:S13]  /*b430*/  ISETP.GE.AND P1, PT, R17, R3, PT ;  /* 0x000000031100720c */ /* 0x000fda0003f26270 */
[----:B0-----:R-:W-:-:S05]  /*b440*/  @!P1 LEA R7, P2, R20, R7, 0x1 ;  /* 0x0000000714079211 */ /* 0x001fca00078408ff */
[----:B-1----:R-:W-:-:S05]  /*b450*/  @!P1 IMAD.X R6, RZ, RZ, R6, P2 ;  /* 0x000000ffff069224 */ /* 0x002fca00010e0606 */
[----:B------:R-:W-:-:S04]  /*b460*/  @!P1 LOP3.LUT R7, R7, R6, RZ, 0x3c, !PT ;  /* 0x0000000607079212 */ /* 0x000fc800078e3cff */
[----:B------:R-:W-:-:S04]  /*b470*/  @!P1 LOP3.LUT R6, R7, R6, RZ, 0x3c, !PT ;  /* 0x0000000607069212 */ /* 0x000fc800078e3cff */
[----:B------:R-:W-:-:S05]  /*b480*/  @!P1 LOP3.LUT R7, R7, R6, RZ, 0x3c, !PT ;  /* 0x0000000607079212 */ /* 0x000fca00078e3cff */
[----:B-----5:R0:W-:Y:S02]  /*b490*/  @!P1 LDGSTS.E.BYPASS.LTC128B.128 [R10+0xc400], desc[UR48][R6.64], !P0 ;  /* 0x0c400000060a9fae */ /* 0x0201e4000c101d70 */
[----:B0-----:R-:W-:Y:S02]  /*b4a0*/  VIADD R6, R17, 0x10 ;  /* 0x0000001011067836 */ /* 0x001fe40000000000 */
[----:B------:R-:W0:Y:S03]  /*b4b0*/  SHFL.IDX PT, R7, R0, 0x1, 0x181f ;  /* 0x00381f0000077f89 */ /* 0x000e2600000e0000 */
[----:B------:R-:W-:Y:S02]  /*b4c0*/  ISETP.GE.AND P1, PT, R6, R3, PT ;  /* 0x000000030600720c */ /* 0x000fe40003f26270 */
[----:B------:R-:W1:Y:S11]  /*b4d0*/  SHFL.IDX PT, R6, R4, 0x1, 0x181f ;  /* 0x00381f0004067f89 */ /* 0x000e7600000e0000 */
[----:B0-----:R-:W-:-:S05]  /*b4e0*/  @!P1 LEA R7, P2, R20, R7, 0x1 ;  /* 0x0000000714079211 */ /* 0x001fca00078408ff */
[----:B-1----:R-:W-:-:S05]  /*b4f0*/  @!P1 IMAD.X R6, RZ, RZ, R6, P2 ;  /* 0x000000ffff069224 */ /* 0x002fca00010e0606 */
[----:B------:R-:W-:-:S04]  /*b500*/  @!P1 LOP3.LUT R7, R7, R6, RZ, 0x3c, !PT ;  /* 0x0000000607079212 */ /* 0x000fc800078e3cff */
[----:B------:R-:W-:-:S04]  /*b510*/  @!P1 LOP3.LUT R6, R7, R6, RZ, 0x3c, !PT ;  /* 0x0000000607069212 */ /* 0x000fc800078e3cff */
[----:B------:R-:W-:-:S05]  /*b520*/  @!P1 LOP3.LUT R7, R7, R6, RZ, 0x3c, !PT ;  /* 0x0000000607079212 */ /* 0x000fca00078e3cff */
[----:B------:R0:W-:Y:S02]  /*b530*/  @!P1 LDGSTS.E.BYPASS.LTC128B.128 [R10+0xcc00], desc[UR48][R6.64], !P0 ;  /* 0x0cc00000060a9fae */ /* 0x0001e4000c101d70 */
        /* <DEDUP_REMOVED lines=43> */
[----:B------:R-:W1:Y:S04]  /*b7f0*/  SHFL.IDX PT, R6, R4, 0x6, 0x181f ;  /* 0x00d81f0004067f89 */ /* 0x000e6800000e0000 */
[----:B------:R-:W-:Y:S07]  /*b800*/  SHFL.IDX PT, R4, R4, 0x7, 0x181f ;  /* 0x00f81f0004047f89 */ /* 0x000fee00000e0000 */
[----:B0-----:R-:W-:-:S04]  /*b810*/  @!P1 LEA R7, P2, R20, R7, 0x1 ;  /* 0x0000000714079211 */ /* 0x001fc800078408ff */
[----:B-1----:R-:W-:-:S04]  /*b820*/  @!P1 IADD3.X R6, RZ, R6, RZ, P2, !PT ;  /* 0x00000006ff069210 */ /* 0x002fc800017fe4ff */
[----:B------:R-:W-:-:S04]  /*b830*/  @!P1 LOP3.LUT R7, R7, R6, RZ, 0x3c, !PT ;  /* 0x0000000607079212 */ /* 0x000fc800078e3cff */
[----:B------:R-:W-:-:S04]  /*b840*/  @!P1 LOP3.LUT R6, R7, R6, RZ, 0x3c, !PT ;  /* 0x0000000607069212 */ /* 0x000fc800078e3cff */
[----:B------:R-:W-:-:S05]  /*b850*/  @!P1 LOP3.LUT R7, R7, R6, RZ, 0x3c, !PT ;  /* 0x0000000607079212 */ /* 0x000fca00078e3cff */
[----:B------:R0:W-:Y:S04]  /*b860*/  @!P1 LDGSTS.E.BYPASS.LTC128B.128 [R10+0xf400], desc[UR48][R6.64], !P0 ;  /* 0x0f400000060a9fae */ /* 0x0001e8000c101d70 */
[----:B0-----:R0:W1:Y:S02]  /*b870*/  SHFL.IDX PT, R6, R0, 0x7, 0x181f ;  /* 0x00f81f0000067f89 */ /* 0x00106400000e0000 */
[----:B0-----:R-:W-:-:S05]  /*b880*/  VIADD R0, R17, 0x80 ;  /* 0x0000008011007836 */ /* 0x001fca0000000000 */
[----:B------:R-:W-:Y:S01]  /*b890*/  ISETP.GE.AND P2, PT, R0, R3, PT ;  /* 0x000000030000720c */ /* 0x000fe20003f46270 */
[----:B------:R-:W-:-:S05]  /*b8a0*/  VIADD R0, R17, 0x70 ;  /* 0x0000007011007836 */ /* 0x000fca0000000000 */
[----:B------:R-:W-:Y:S02]  /*b8b0*/  ISETP.GE.AND P1, PT, R0, R3, PT ;  /* 0x000000030000720c */ /* 0x000fe40003f26270 */
[----:B------:R-:W0:Y:S11]  /*b8c0*/  SHFL.IDX PT, R0, R2, RZ, 0x181f ;  /* 0x00181fff02007589 */ /* 0x000e3600000e0000 */
[----:B-1----:R-:W-:-:S05]  /*b8d0*/  @!P1 LEA R6, P3, R20, R6, 0x1 ;  /* 0x0000000614069211 */ /* 0x002fca00078608ff */
[----:B------:R-:W-:-:S04]  /*b8e0*/  @!P1 IMAD.X R4, RZ, RZ, R4, P3 ;  /* 0x000000ffff049224 */ /* 0x000fc800018e0604 */
[----:B------:R-:W-:-:S05]  /*b8f0*/  @!P1 IMAD.MOV.U32 R7, RZ, RZ, R4 ;  /* 0x000000ffff079224 */ /* 0x000fca00078e0004 */
[----:B------:R1:W-:Y:S02]  /*b900*/  @!P1 LDGSTS.E.BYPASS.LTC128B.128 [R10+0xfc00], desc[UR48][R6.64], !P0 ;  /* 0x0fc00000060a9fae */ /* 0x0003e4000c101d70 */
[----:B-1----:R-:W-:-:S05]  /*b910*/  @!P2 LEA R6, P1, R20, R8, 0x1 ;  /* 0x000000081406a211 */ /* 0x002fca00078208ff */
[----:B0-----:R-:W-:Y:S02]  /*b920*/  @!P2 IMAD.X R7, RZ, RZ, R0, P1 ;  /* 0x000000ffff07a224 */ /* 0x001fe400008e0600 */
[----:B------:R-:W-:-:S03]  /*b930*/  VIADD R0, R17, 0x90 ;  /* 0x0000009011007836 */ /* 0x000fc60000000000 */
[----:B------:R0:W-:Y:S02]  /*b940*/  @!P2 LDGSTS.E.BYPASS.LTC128B.128 [R10+0x10400], desc[UR48][R6.64], !P0 ;  /* 0x10400000060aafae */ /* 0x0001e4000c101d70 */
[----:B------:R-:W-:Y:S02]  /*b950*/  ISETP.GE.AND P1, PT, R0, R3, PT ;  /* 0x000000030000720c */ /* 0x000fe40003f26270 */
[----:B------:R-:W1:Y:S11]  /*b960*/  SHFL.IDX PT, R0, R2, 0x1, 0x181f ;  /* 0x00381f0002007f89 */ /* 0x000e7600000e0000 */
[----:B------:R-:W-:-:S02]  /*b970*/  @!P1 LEA R4, P2, R20, R14, 0x1 ;  /* 0x0000000e14049211 */ /* 0x000fc400078408ff */
[----:B------:R-:W-:Y:S03]  /*b980*/  SHFL.IDX PT, R14, R5, 0x3, 0x181f ;  /* 0x00781f00050e7f89 */ /* 0x000fe600000e0000 */
[----:B0-----:R-:W-:Y:S02]  /*b990*/  @!P1 IMAD.MOV.U32 R6, RZ, RZ, R4 ;  /* 0x000000ffff069224 */ /* 0x001fe400078e0004 */
[----:B------:R-:W0:Y:S01]  /*b9a0*/  SHFL.IDX PT, R4, R5, 0x2, 0x181f ;  /* 0x00581f0005047f89 */ /* 0x000e2200000e0000 */
[----:B-1----:R-:W-:Y:S02]  /*b9b0*/  @!P1 IMAD.X R9, RZ, RZ, R0, P2 ;  /* 0x000000ffff099224 */ /* 0x002fe400010e0600 */
[----:B------:R-:W-:Y:S02]  /*b9c0*/  VIADD R0, R17, 0xa0 ;  /* 0x000000a011007836 */ /* 0x000fe40000000000 */
[----:B------:R-:W-:-:S05]  /*b9d0*/  @!P1 IMAD.MOV.U32 R7, RZ, RZ, R9 ;  /* 0x000000ffff079224 */ /* 0x000fca00078e0009 */
[----:B------:R0:W-:Y:S01]  /*b9e0*/  @!P1 LDGSTS.E.BYPASS.LTC128B.128 [R10+0x10c00], desc[UR48][R6.64], !P0 ;  /* 0x10c00000060a9fae */ /* 0x0001e2000c101d70 */
[----:B------:R-:W-:-:S03]  /*b9f0*/  ISETP.GE.AND P1, PT, R0, R3, PT ;  /* 0x000000030000720c */ /* 0x000fc60003f26270 */
[----:B------:R-:W1:Y:S10]  /*ba00*/  SHFL.IDX PT, R0, R2, 0x2, 0x181f ;  /* 0x00581f0002007f89 */ /* 0x000e7400000e0000 */
[----:B0-----:R-:W-:-:S05]  /*ba10*/  @!P1 LEA R6, P2, R20, R4, 0x1 ;  /* 0x0000000414069211 */ /* 0x001fca00078408ff */
[----:B-1----:R-:W-:Y:S02]  /*ba20*/  @!P1 IMAD.X R7, RZ, RZ, R0, P2 ;  /* 0x000000ffff079224 */ /* 0x002fe400010e0600 */
[----:B------:R0:W1:Y:S04]  /*ba30*/  SHFL.IDX PT, R0, R2, 0x3, 0x181f ;  /* 0x00781f0002007f89 */ /* 0x00006800000e0000 */
[----:B------:R0:W-:Y:S02]  /*ba40*/  @!P1 LDGSTS.E.BYPASS.LTC128B.128 [R10+0x11400], desc[UR48][R6.64], !P0 ;  /* 0x11400000060a9fae */ /* 0x0001e4000c101d70 */
.L_x_342:
[----:B0-----:R-:W-:-:S05]  /*ba50*/  VIADD R2, R17, 0xb0 ;  /* 0x000000b011027836 */ /* 0x001fca0000000000 */
[----:B------:R-:W-:-:S13]  /*ba60*/  ISETP.GE.AND P1, PT, R2, R3, PT ;  /* 0x000000030200720c */ /* 0x000fda0003f26270 */
[----:B------:R-:W-:-:S05]  /*ba70*/  @!P1 LEA R2, P2, R20, R14, 0x1 ;  /* 0x0000000e14029211 */ /* 0x000fca00078408ff */
[----:B-1----:R-:W-:Y:S02]  /*ba80*/  @!P1 IMAD.X R3, RZ, RZ, R0, P2 ;  /* 0x000000ffff039224 */ /* 0x002fe400010e0600 */
[----:B------:R-:W-:-:S03]  /*ba90*/  VIADD R0, R22, 0x30800 ;  /* 0x0003080016007836 */ /* 0x000fc60000000000 */
[----:B------:R-:W-:Y:S01]  /*baa0*/  @!PT LDS RZ, [RZ] ;  /* 0x00000000fffff984 */ /* 0x000fe20000000800 */
[----:B------:R-:W-:Y:S01]  /*bab0*/  @!PT LDS RZ, [RZ] ;  /* 0x00000000fffff984 */ /* 0x000fe20000000800 */
[----:B------:R-:W-:Y:S01]  /*bac0*/  @!PT LDS RZ, [RZ] ;  /* 0x00000000fffff984 */ /* 0x000fe20000000800 */
[----:B------:R0:W-:Y:S01]  /*bad0*/  @!P1 LDGSTS.E.BYPASS.LTC128B.128 [R10+0x11c00], desc[UR48][R2.64], !P0 ;  /* 0x11c00000020a9fae */ /* 0x0001e2000c101d70 */
[----:B------:R-:W-:Y:S01]  /*bae0*/  PLOP3.LUT P0, PT, PT, PT, PT, 0x80, 0x0 ;  /* 0x000000000000781c */ /* 0x000fe20003f0f070 */
[----:B------:R-:W-:-:S12]  /*baf0*/  NOP ;  /* 0x0000000000007918 */ /* 0x000fd80000000000 */
.L_x_228:
[----:B------:R-:W-:Y:S02]  /*bb00*/  PLOP3.LUT P1, PT, P1, P0, PT, 0xa2, 0x0 ;  /* 0x000000000000781c */ /* 0x000fe40000f21472 */
[----:B------:R-:W-:-:S08]  /*bb10*/  @P0 R2UR P1, UR4, R22 ;  /* 0x00000000160402ca */ /* 0x000fd00000020000 */
[----:B------:R-:W-:-:S05]  /*bb20*/  @P0 PLOP3.LUT P0, PT, P1, PT, PT, 0x80, 0x0 ;  /* 0x000000000000081c */ /* 0x000fca0000f0f070 */
[----:B------:R-:W-:Y:S01]  /*bb30*/  @!P1 SYNCS.ARRIVE.TRANS64.RED.A0T1 RZ, [UR4+0x30800], RZ ;  /* 0x030800ffffff99a7 */ /* 0x000fe20008200404 */
[----:B------:R-:W-:Y:S07]  /*bb40*/  @!P1 ARRIVES.LDGSTSBAR.64.TRANSCNT [UR4+0x30800] ;  /* 0x03080000ff0099b0 */ /* 0x000fee0008000a84 */
[----:B------:R-:W-:Y:S05]  /*bb50*/  @P0 BRA.U.ANY `(.L_x_228) ;  /* 0xfffffffd00e80947 */ /* 0x000fea000393ffff */
[----:B0-----:R-:W2:Y:S02]  /*bb60*/  LDL.LU R3, [R1+0x30] ;  /* 0x0000300001037983 */ /* 0x001ea40000300800 */
[----:B--2---:R-:W-:-:S05]  /*bb70*/  VIADD R3, R3, 0x1 ;  /* 0x0000000103037836 */ /* 0x004fca0000000000 */
[----:B------:R-:W-:Y:S01]  /*bb80*/  LEA.HI R2, R3, R3, RZ, 0x1 ;  /* 0x0000000303027211 */ /* 0x000fe200078f08ff */
[----:B------:R0:W-:Y:S03]  /*bb90*/  STL [R1+0x30], R3 ;  /* 0x0000300301007387 */ /* 0x0001e60000100800 */
[----:B------:R-:W-:-:S05]  /*bba0*/  LOP3.LUT R2, R2, 0xfffffffe, RZ, 0xc0, !PT ;  /* 0xfffffffe02027812 */ /* 0x000fca00078ec0ff */
[----:B------:R-:W-:-:S05]  /*bbb0*/  IMAD.IADD R2, R3, 0x1, -R2 ;  /* 0x0000000103027824 */ /* 0x000fca00078e0a02 */
[----:B0-----:R-:W-:Y:S01]  /*bbc0*/  SHF.L.U32 R3, R2, 0x1f, RZ ;  /* 0x0000001f02037819 */ /* 0x001fe200000006ff */
[----:B------:R-:W-:Y:S01]  /*bbd0*/  NOP ;  /* 0x0000000000007918 */ /* 0x000fe20000000000 */
[----:B------:R-:W2:Y:S01]  /*bbe0*/  LDL.LU R4, [R1+0x20] ;  /* 0x0000200001047983 */ /* 0x000ea20000300800 */
[----:B------:R0:W-:Y:S01]  /*bbf0*/  SYNCS.ARRIVE.TRANS64.A1T0 RZ, [R22+URZ+0x30800], RZ ;  /* 0x030800ff16ff79a7 */ /* 0x0001e2000810003f */
[----:B------:R-:W-:Y:S01]  /*bc00*/  BSSY B0, `(.L_x_229) ;  /* 0x0000004000007945 */ /* 0x000fe20003800000 */
[----:B------:R-:W1:Y:S01]  /*bc10*/  SYNCS.PHASECHK.TRANS64.TRYWAIT P0, [R22+URZ+0x30820], R3 ;  /* 0x03082003160075a7 */ /* 0x000e62000800017f */
[----:B--2---:R-:W-:Y:S02]  /*bc20*/  ISETP.GE.AND P1, PT, R4, 0xc1, PT ;  /* 0x000000c10400780c */ /* 0x004fe40003f26270 */
[----:B01----:R-:W-:Y:S11]  /*bc30*/  @!P0 BRA `(.L_x_230) ;  /* 0x0000003800dc8947 */ /* 0x003ff60003800000 */
.L_x_343:
[----:B------:R-:W-:Y:S05]  /*bc40*/  BSYNC B0 ;  /* 0x0000000000007941 */ /* 0x000fea0003800000 */
.L_x_229:
[----:B------:R-:W-:Y:S04]  /*bc50*/  BSSY B0, `(.L_x_231) ;  /* 0x000016d000007945 */ /* 0x000fe80003800000 */
[----:B------:R-:W-:Y:S05]  /*bc60*/  @!P1 BRA `(.L_x_232) ;  /* 0x0000001400ac9947 */ /* 0x000fea0003800000 */
[----:B------:R-:W2:Y:S01]  /*bc70*/  LDL R4, [R1+0x10] ;  /* 0x0000100001047983 */ /* 0x000ea20000100800 */
[----:B------:R-:W-:Y:S01]  /*bc80*/  IMAD.MOV.U32 R2, RZ, RZ, 0x1 ;  /* 0x00000001ff027424 */ /* 0x000fe200078e00ff */
[----:B------:R-:W-:Y:S01]  /*bc90*/  BSSY B2, `(.L_x_233) ;  /* 0x000007e000027945 */ /* 0x000fe20003800000 */
[----:B--2---:R-:W-:Y:S02]  /*bca0*/  IMAD.MOV R7, RZ, RZ, -R4 ;  /* 0x000000ffff077224 */ /* 0x004fe400078e0a04 */
[----:B------:R-:W-:-:S03]  /*bcb0*/  VIADD R6, R4, 0xfffffffe ;  /* 0xfffffffe04067836 */ /* 0x000fc60000000000 */
[----:B------:R-:W-:-:S05]  /*bcc0*/  VIADDMNMX R7, R7, R2, 0xffffffff, !PT ;  /* 0xffffffff07077446 */ /* 0x000fca0007800102 */
[----:B------:R-:W-:-:S05]  /*bcd0*/  IMAD.IADD R2, R4, 0x1, R7 ;  /* 0x0000000104027824 */ /* 0x000fca00078e0207 */
[----:B------:R-:W-:-:S04]  /*bce0*/  LOP3.LUT R2, R2, 0x1, RZ, 0xc0, !PT ;  /* 0x0000000102027812 */ /* 0x000fc800078ec0ff */
[----:B------:R-:W-:-:S13]  /*bcf0*/  ISETP.NE.U32.AND P0, PT, R2, 0x1, PT ;  /* 0x000000010200780c */ /* 0x000fda0003f05070 */
        /* <DEDUP_REMOVED lines=9> */
[----:B------:R-:W-:Y:S01]  /*bd90*/  ULDC.64 UR4, c[0x0][0x418] ;  /* 0x0001060000047ab9 */ /* 0x000fe20000000a00 */
[----:B------:R-:W-:Y:S01]  /*bda0*/  IMAD.MOV.U32 R4, RZ, RZ, R24 ;  /* 0x000000ffff047224 */ /* 0x000fe200078e0018 */
[----:B------:R-:W-:-:S04]  /*bdb0*/  ISETP.NE.U32.AND P0, PT, RZ, UR4, PT ;  /* 0x00000004ff007c0c */ /* 0x000fc8000bf05070 */
[----:B------:R-:W-:-:S13]  /*bdc0*/  ISETP.NE.AND.EX P0, PT, RZ, UR5, PT, P0 ;  /* 0x00000005ff007c0c */ /* 0x000fda000bf05300 */
[----:B------:R-:W-:Y:S05]  /*bdd0*/  @!P0 BRA `(.L_x_237) ;  /* 0x0000000000488947 */ /* 0x000fea0003800000 */
[----:B------:R-:W2:Y:S01]  /*bde0*/  LDL R10, [R1] ;  /* 0x00000000010a7983 */ /* 0x000ea20000100800 */
[----:B------:R-:W1:Y:S01]  /*bdf0*/  LDC R4, c[0x0][0x43c] ;  /* 0x00010f00ff047b82 */ /* 0x000e620000000800 */
[----:B------:R-:W-:Y:S01]  /*be00*/  ULDC.64 UR6, c[0x0][0x428] ;  /* 0x00010a0000067ab9 */ /* 0x000fe20000000a00 */
[----:B-1----:R-:W-:-:S13]  /*be10*/  ISETP.NE.AND P0, PT, R4, 0x1, PT ;  /* 0x000000010400780c */ /* 0x002fda0003f05270 */
[----:B0-----:R-:W0:Y:S02]  /*be20*/  @P0 LDC.64 R2, c[0x0][0x440] ;  /* 0x00011000ff020b82 */ /* 0x001e240000000a00 */
[----:B0-----:R-:W-:-:S04]  /*be30*/  @P0 IMAD.HI.U32 R5, R6, R2, RZ ;  /* 0x0000000206050227 */ /* 0x001fc800078e00ff */
[----:B------:R-:W-:Y:S01]  /*be40*/  IMAD.MOV.U32 R2, RZ, RZ, R6 ;  /* 0x000000ffff027224 */ /* 0x000fe200078e0006 */
[----:B------:R-:W-:-:S05]  /*be50*/  @P0 SHF.R.U32.HI R2, RZ, R3, R5 ;  /* 0x00000003ff020219 */ /* 0x000fca0000011605 */
[----:B------:R-:W-:-:S04]  /*be60*/  IMAD.MOV R3, RZ, RZ, -R2 ;  /* 0x000000ffff037224 */ /* 0x000fc800078e0a02 */
[----:B------:R-:W-:Y:S01]  /*be70*/  IMAD R6, R4, R3, R6 ;  /* 0x0000000304067224 */ /* 0x000fe200078e0206 */
[----:B------:R-:W-:-:S03]  /*be80*/  SHF.R.S32.HI R3, RZ, 0x1f, R2 ;  /* 0x0000001fff037819 */ /* 0x000fc60000011402 */
[----:B------:R-:W-:-:S04]  /*be90*/  IMAD.WIDE.U32 R2, R25, UR6, R2 ;  /* 0x0000000619027c25 */ /* 0x000fc8000f8e0002 */
[----:B--2---:R-:W-:-:S04]  /*bea0*/  IMAD R4, R10, UR6, RZ ;  /* 0x000000060a047c24 */ /* 0x004fc8000f8e02ff */
[----:B------:R-:W-:-:S04]  /*beb0*/  IMAD R4, R25, UR7, R4 ;  /* 0x0000000719047c24 */ /* 0x000fc8000f8e0204 */
[----:B------:R-:W-:Y:S01]  /*bec0*/  IMAD.IADD R3, R4, 0x1, R3 ;  /* 0x0000000104037824 */ /* 0x000fe200078e0203 */
[----:B------:R-:W-:-:S04]  /*bed0*/  LEA R4, P0, R2, UR4, 0x2 ;  /* 0x0000000402047c11 */ /* 0x000fc8000f8010ff */
[----:B------:R-:W-:-:S05]  /*bee0*/  LEA.HI.X R5, R2, UR5, R3, 0x2, P0 ;  /* 0x0000000502057c11 */ /* 0x000fca00080f1403 */
[----:B------:R1:W5:Y:S04]  /*bef0*/  LDG.E R4, desc[UR48][R4.64] ;  /* 0x0000003004047981 */ /* 0x000368000c1e1900 */
.L_x_237:
[----:B------:R-:W-:Y:S01]  /*bf00*/  IMAD R2, R8, 0x8, R22 ;  /* 0x0000000808027824 */ /* 0x000fe200078e0216 */
[----:B0-----:R-:W-:Y:S01]  /*bf10*/  SHF.L.U32 R3, R9, 0x1f, RZ ;  /* 0x0000001f09037819 */ /* 0x001fe200000006ff */
[----:B------:R-:W-:Y:S03]  /*bf20*/  BSSY B3, `(.L_x_238) ;  /* 0x0000003000037945 */ /* 0x000fe60003800000 */
[----:B------:R-:W0:Y:S02]  /*bf30*/  SYNCS.PHASECHK.TRANS64.TRYWAIT P0, [R2+URZ+0x30840], R3 ;  /* 0x03084003020075a7 */ /* 0x000e24000800017f */
[----:B0-----:R-:W-:Y:S05]  /*bf40*/  @!P0 BRA `(.L_x_239) ;  /* 0x00000038002c8947 */ /* 0x001fea0003800000 */
.L_x_344:
[----:B------:R-:W-:Y:S05]  /*bf50*/  BSYNC B3 ;  /* 0x0000000000037941 */ /* 0x000fea0003800000 */
.L_x_238:
[----:B-1----:R-:W1:Y:S01]  /*bf60*/  S2R R5, SR_TID.X ;  /* 0x0000000000057919 */ /* 0x002e620000002100 */
[----:B------:R-:W-:Y:S01]  /*bf70*/  BSSY B3, `(.L_x_240) ;  /* 0x000000b000037945 */ /* 0x000fe20003800000 */
[----:B-1----:R-:W-:-:S04]  /*bf80*/  LOP3.LUT R5, R5, 0x7f, RZ, 0xc0, !PT ;  /* 0x0000007f05057812 */ /* 0x002fc800078ec0ff */
[----:B------:R-:W-:-:S13]  /*bf90*/  ISETP.NE.AND P1, PT, R5, RZ, PT ;  /* 0x000000ff0500720c */ /* 0x000fda0003f25270 */
        /* <DEDUP_REMOVED lines=8> */
.L_x_241:
[----:B------:R-:W-:Y:S05]  /*c020*/  BSYNC B3 ;  /* 0x0000000000037941 */ /* 0x000fea0003800000 */
.L_x_240:
        /* <DEDUP_REMOVED lines=8> */
[----:B------:R-:W-:Y:S01]  /*c0b0*/  IMAD R5, R6, 0xc0, R28 ;  /* 0x000000c006057824 */ /* 0x000fe200078e021c */
[----:B------:R-:W-:Y:S01]  /*c0c0*/  UMOV UR6, 0x0 ;  /* 0x0000000000067882 */ /* 0x000fe20000000000 */
[----:B------:R-:W-:-:S10]  /*c0d0*/  UMOV UR7, 0x14f00000 ;  /* 0x14f0000000077882 */ /* 0x000fd40000000000 */
.L_x_242:
        /* <DEDUP_REMOVED lines=15> */
.L_x_345:
[----:B------:R-:W-:Y:S05]  /*c1d0*/  BSYNC B3 ;  /* 0x0000000000037941 */ /* 0x000fea0003800000 */
.L_x_243:
[----:B------:R-:W-:Y:S01]  /*c1e0*/  BSSY B3, `(.L_x_245) ;  /* 0x000000c000037945 */ /* 0x000fe20003800000 */
[----:B------:R-:W-:Y:S02]  /*c1f0*/  IMAD.MOV.U32 R12, RZ, RZ, 0x0 ;  /* 0x00000000ff0c7424 */ /* 0x000fe400078e00ff */
[----:B------:R-:W-:Y:S01]  /*c200*/  IMAD.MOV.U32 R13, RZ, RZ, 0x14f00000 ;  /* 0x14f00000ff0d7424 */ /* 0x000fe200078e00ff */
[----:B------:R-:W-:Y:S06]  /*c210*/  @P1 BRA `(.L_x_246) ;  /* 0x0000000000201947 */ /* 0x000fec0003800000 */
[----:B------:R-:W1:Y:S01]  /*c220*/  S2R R5, SR_TID.X ;  /* 0x0000000000057919 */ /* 0x000e620000002100 */
[----:B0-----:R-:W-:Y:S02]  /*c230*/  IMAD R2, R23, 0x8, R22 ;  /* 0x0000000817027824 */ /* 0x001fe400078e0216 */
[----:B------:R-:W-:-:S04]  /*c240*/  IMAD.MOV.U32 R3, RZ, RZ, 0x6000 ;  /* 0x00006000ff037424 */ /* 0x000fc800078e00ff */
[----:B------:R2:W-:Y:S01]  /*c250*/  SYNCS.ARRIVE.TRANS64 RZ, [R2+URZ+0x30850], R3 ;  /* 0x0308500302ff79a7 */ /* 0x0005e2000800003f */
[----:B-1----:R-:W-:-:S04]  /*c260*/  LOP3.LUT R5, R5, 0x1f, RZ, 0xc0, !PT ;  /* 0x0000001f05057812 */ /* 0x002fc800078ec0ff */
[----:B------:R-:W-:-:S13]  /*c270*/  ISETP.NE.AND P0, PT, R5, RZ, PT ;  /* 0x000000ff0500720c */ /* 0x000fda0003f05270 */
[----:B--2---:R-:W-:Y:S05]  /*c280*/  @!P0 BRA `(.L_x_246) ;  /* 0x0000000000048947 */ /* 0x004fea0003800000 */
[----:B------:R-:W-:Y:S01]  /*c290*/  BPT.TRAP 0x1 ;  /* 0x000000040000795c */ /* 0x000fe20000300000 */
.L_x_246:
[----:B------:R-:W-:Y:S05]  /*c2a0*/  BSYNC B3 ;  /* 0x0000000000037941 */ /* 0x000fea0003800000 */
.L_x_245:
[----:B------:R-:W-:Y:S01]  /*c2b0*/  R2UR UR10, R10 ;  /* 0x000000000a0a72ca */ /* 0x000fe200000e0000 */
[C-C-:B0-----:R-:W-:Y:S01]  /*c2c0*/  IMAD R2, R23.reuse, 0x6000, R22.reuse ;  /* 0x0000600017027824 */ /* 0x141fe200078e0216 */
[----:B------:R-:W-:Y:S01]  /*c2d0*/  R2UR UR6, R12 ;  /* 0x000000000c0672ca */ /* 0x000fe200000e0000 */
[----:B------:R-:W-:Y:S01]  /*c2e0*/  IMAD R3, R23, 0x8, R22 ;  /* 0x0000000817037824 */ /* 0x000fe200078e0216 */
[----:B------:R-:W-:Y:S01]  /*c2f0*/  R2UR UR7, R13 ;  /* 0x000000000d0772ca */ /* 0x000fe200000e0000 */
[----:B------:R-:W-:Y:S01]  /*c300*/  UIADD3 UR4, UP0, UR38, 0x470, URZ ;  /* 0x0000047026047890 */ /* 0x000fe2000ff1e03f */
[----:B------:R-:W-:Y:S01]  /*c310*/  PLOP3.LUT P0, PT, PT, PT, PT, 0x80, 0x0 ;  /* 0x000000000000781c */ /* 0x000fe20003f0f070 */
[----:B------:R-:W-:Y:S02]  /*c320*/  IMAD R5, R27, 0xc0, R28 ;  /* 0x000000c01b057824 */ /* 0x000fe400078e021c */
[----:B------:R-:W-:Y:S01]  /*c330*/  VIADD R2, R2, 0x400 ;  /* 0x0000040002027836 */ /* 0x000fe20000000000 */
[----:B------:R-:W-:Y:S01]  /*c340*/  UIADD3.X UR5, URZ, UR39, URZ, UP0, !UPT ;  /* 0x000000273f057290 */ /* 0x000fe200087fe43f */
[----:B------:R-:W-:-:S11]  /*c350*/  VIADD R3, R3, 0x30850 ;  /* 0x0003085003037836 */ /* 0x000fd60000000000 */
.L_x_247:
        /* <DEDUP_REMOVED lines=12> */
.L_x_236:
[----:B------:R-:W-:Y:S05]  /*c420*/  BSYNC B1 ;  /* 0x0000000000017941 */ /* 0x000fea0003800000 */
.L_x_235:
[----:B------:R-:W2:Y:S01]  /*c430*/  LDL.LU R2, [R1+0x10] ;  /* 0x0000100001027983 */ /* 0x000ea20000300800 */
[----:B------:R-:W-:Y:S02]  /*c440*/  IMAD.MOV.U32 R23, RZ, RZ, R8 ;  /* 0x000000ffff177224 */ /* 0x000fe400078e0008 */
[----:B------:R-:W-:Y:S02]  /*c450*/  IMAD.MOV.U32 R26, RZ, RZ, R9 ;  /* 0x000000ffff1a7224 */ /* 0x000fe400078e0009 */
[----:B--2---:R-:W-:-:S07]  /*c460*/  VIADD R6, R2, 0xfffffffd ;  /* 0xfffffffd02067836 */ /* 0x004fce0000000000 */
.L_x_234:
[----:B------:R-:W-:Y:S05]  /*c470*/  BSYNC B2 ;  /* 0x0000000000027941 */ /* 0x000fea0003800000 */
.L_x_233:
[----:B------:R-:W2:Y:S01]  /*c480*/  LDL.LU R2, [R1+0xc] ;  /* 0x00000c0001027983 */ /* 0x000ea20000300800 */
[----:B------:R-:W-:-:S05]  /*c490*/  IMAD.MOV R7, RZ, RZ, -R7 ;  /* 0x000000ffff077224 */ /* 0x000fca00078e0a07 */
[----:B--2---:R-:W-:-:S13]  /*c4a0*/  ISETP.NE.AND P0, PT, R2, R7, PT ;  /* 0x000000070200720c */ /* 0x004fda0003f05270 */
[----:B------:R-:W-:Y:S05]  /*c4b0*/  @!P0 BRA `(.L_x_232) ;  /* 0x0000000c00988947 */ /* 0x000fea0003800000 */
[----:B------:R-:W-:-:S07]  /*c4c0*/  IMAD.MOV.U32 R4, RZ, RZ, R24 ;  /* 0x000000ffff047224 */ /* 0x000fce00078e0018 */
.L_x_274:
[----:B------:R-:W-:Y:S01]  /*c4d0*/  LOP3.LUT P1, RZ, R29, 0x1, RZ, 0xc0, !PT ;  /* 0x000000011dff7812 */ /* 0x000fe2000782c0ff */
[----:B------:R-:W-:Y:S01]  /*c4e0*/  VIADD R7, R23, 0x1 ;  /* 0x0000000117077836 */ /* 0x000fe20000000000 */
[----:B------:R-:W-:Y:S05]  /*c4f0*/  YIELD ;  /* 0x0000000000007946 */ /* 0x000fea0003800000 */
[----:B------:R-:W-:Y:S01]  /*c500*/  ISETP.NE.AND P0, PT, R7, 0x2, PT ;  /* 0x000000020700780c */ /* 0x000fe20003f05270 */
[----:B------:R-:W-:Y:S03]  /*c510*/  BSSY B1, `(.L_x_248) ;  /* 0x000006c000017945 */ /* 0x000fe60003800000 */
[----:B0-----:R-:W-:-:S02]  /*c520*/  SEL R3, RZ, 0x1, P0 ;  /* 0x00000001ff037807 */ /* 0x001fc40000000000 */
        /* <DEDUP_REMOVED lines=21> */
[----:B------:R-:W-:-:S05]  /*c680*/  IMAD R4, R25, UR7, R4 ;  /* 0x0000000719047c24 */ /* 0x000fca000f8e0204 */
[----:B------:R-:W-:Y:S02]  /*c690*/  IADD3 R3, R4, R3, RZ ;  /* 0x0000000304037210 */ /* 0x000fe40007ffe0ff */
[----:B------:R-:W-:-:S04]  /*c6a0*/  LEA R4, P0, R2, UR4, 0x2 ;  /* 0x0000000402047c11 */ /* 0x000fc8000f8010ff */
[----:B------:R-:W-:-:S05]  /*c6b0*/  LEA.HI.X R5, R2, UR5, R3, 0x2, P0 ;  /* 0x0000000502057c11 */ /* 0x000fca00080f1403 */
[----:B------:R0:W5:Y:S04]  /*c6c0*/  LDG.E R4, desc[UR48][R4.64] ;  /* 0x0000003004047981 */ /* 0x000168000c1e1900 */
.L_x_250:
[----:B------:R-:W-:Y:S01]  /*c6d0*/  IMAD R2, R7, 0x8, R22 ;  /* 0x0000000807027824 */ /* 0x000fe200078e0216 */
[----:B------:R-:W-:Y:S01]  /*c6e0*/  SHF.L.U32 R3, R8, 0x1f, RZ ;  /* 0x0000001f08037819 */ /* 0x000fe200000006ff */
[----:B------:R-:W-:Y:S03]  /*c6f0*/  BSSY B2, `(.L_x_251) ;  /* 0x0000003000027945 */ /* 0x000fe60003800000 */
[----:B------:R-:W1:Y:S02]  /*c700*/  SYNCS.PHASECHK.TRANS64.TRYWAIT P0, [R2+URZ+0x30840], R3 ;  /* 0x03084003020075a7 */ /* 0x000e64000800017f */
[----:B-1----:R-:W-:Y:S05]  /*c710*/  @!P0 BRA `(.L_x_252) ;  /* 0x0000003000608947 */ /* 0x002fea0003800000 */
.L_x_346:
[----:B------:R-:W-:Y:S05]  /*c720*/  BSYNC B2 ;  /* 0x0000000000027941 */ /* 0x000fea0003800000 */
.L_x_251:
        /* <DEDUP_REMOVED lines=12> */
.L_x_254:
[----:B------:R-:W-:Y:S05]  /*c7f0*/  BSYNC B2 ;  /* 0x0000000000027941 */ /* 0x000fea0003800000 */
.L_x_253:
[----:B------:R-:W-:Y:S01]  /*c800*/  IMAD.MOV.U32 R5, RZ, RZ, RZ ;  /* 0x000000ffff057224 */ /* 0x000fe200078e00ff */
[----:B------:R-:W-:Y:S01]  /*c810*/  UIADD3 UR4, UP0, UR38, 0x370, URZ ;  /* 0x0000037026047890 */ /* 0x000fe2000ff1e03f */
[----:B-1----:R-:W-:Y:S01]  /*c820*/  IMAD R3, R7, 0x6000, R22 ;  /* 0x0000600007037824 */ /* 0x002fe200078e0216 */
        /* <DEDUP_REMOVED lines=8> */
.L_x_255:
        /* <DEDUP_REMOVED lines=15> */
.L_x_347:
[----:B------:R-:W-:Y:S05]  /*c9a0*/  BSYNC B2 ;  /* 0x0000000000027941 */ /* 0x000fea0003800000 */
.L_x_256:
[----:B------:R-:W-:Y:S01]  /*c9b0*/  BSSY B2, `(.L_x_258) ;  /* 0x000000b000027945 */ /* 0x000fe20003800000 */
[----:B------:R-:W-:Y:S02]  /*c9c0*/  IMAD.MOV.U32 R2, RZ, RZ, 0x0 ;  /* 0x00000000ff027424 */ /* 0x000fe400078e00ff */
[----:B0-----:R-:W-:Y:S01]  /*c9d0*/  IMAD.MOV.U32 R3, RZ, RZ, 0x14f00000 ;  /* 0x14f00000ff037424 */ /* 0x001fe200078e00ff */
        /* <DEDUP_REMOVED lines=8> */
.L_x_259:
[----:B------:R-:W-:Y:S05]  /*ca60*/  BSYNC B2 ;  /* 0x0000000000027941 */ /* 0x000fea0003800000 */
.L_x_258:
[----:B------:R-:W-:Y:S01]  /*ca70*/  R2UR UR7, R3 ;  /* 0x00000000030772ca */ /* 0x000fe200000e0000 */
[----:B------:R-:W-:Y:S01]  /*ca80*/  IMAD R23, R23, 0x6000, R22 ;  /* 0x0000600017177824 */ /* 0x000fe200078e0216 */
[----:B------:R-:W-:Y:S01]  /*ca90*/  R2UR UR10, R5 ;  /* 0x00000000050a72ca */ /* 0x000fe200000e0000 */
[----:B------:R-:W-:Y:S01]  /*caa0*/  UIADD3 UR4, UP0, UR38, 0x470, URZ ;  /* 0x0000047026047890 */ /* 0x000fe2000ff1e03f */
[----:B------:R-:W-:Y:S01]  /*cab0*/  R2UR UR6, R2 ;  /* 0x00000000020672ca */ /* 0x000fe200000e0000 */
[----:B------:R-:W-:Y:S01]  /*cac0*/  IMAD R2, R27, 0xc0, R28 ;  /* 0x000000c01b027824 */ /* 0x000fe200078e021c */
[----:B------:R-:W-:Y:S01]  /*cad0*/  PLOP3.LUT P0, PT, PT, PT, PT, 0x80, 0x0 ;  /* 0x000000000000781c */ /* 0x000fe20003f0f070 */
[----:B------:R-:W-:Y:S01]  /*cae0*/  VIADD R10, R10, 0x50 ;  /* 0x000000500a0a7836 */ /* 0x000fe20000000000 */
[----:B------:R-:W-:Y:S01]  /*caf0*/  UIADD3.X UR5, URZ, UR39, URZ, UP0, !UPT ;  /* 0x000000273f057290 */ /* 0x000fe200087fe43f */
[----:B------:R-:W-:-:S11]  /*cb00*/  VIADD R23, R23, 0x400 ;  /* 0x0000040017177836 */ /* 0x000fd60000000000 */
.L_x_260:
        /* <DEDUP_REMOVED lines=12> */
.L_x_249:
[----:B------:R-:W-:Y:S05]  /*cbd0*/  BSYNC B1 ;  /* 0x0000000000017941 */ /* 0x000fea0003800000 */
.L_x_248:
        /* <DEDUP_REMOVED lines=9> */
[----:B------:R-:W-:Y:S01]  /*cc70*/  VIADD R9, R6, 0xffffffff ;  /* 0xffffffff06097836 */ /* 0x000fe20000000000 */
        /* <DEDUP_REMOVED lines=21> */
.L_x_263:
[----:B------:R-:W-:Y:S01]  /*cdd0*/  IMAD R2, R23, 0x8, R22 ;  /* 0x0000000817027824 */ /* 0x000fe200078e0216 */
[----:B------:R-:W-:Y:S01]  /*cde0*/  SHF.L.U32 R3, R26, 0x1f, RZ ;  /* 0x0000001f1a037819 */ /* 0x000fe200000006ff */
[----:B------:R-:W-:Y:S03]  /*cdf0*/  BSSY B2, `(.L_x_264) ;  /* 0x0000003000027945 */ /* 0x000fe60003800000 */
[----:B------:R-:W1:Y:S02]  /*ce00*/  SYNCS.PHASECHK.TRANS64.TRYWAIT P0, [R2+URZ+0x30840], R3 ;  /* 0x03084003020075a7 */ /* 0x000e64000800017f */
[----:B-1----:R-:W-:Y:S05]  /*ce10*/  @!P0 BRA `(.L_x_265) ;  /* 0x0000002800c88947 */ /* 0x002fea0003800000 */
.L_x_348:
[----:B------:R-:W-:Y:S05]  /*ce20*/  BSYNC B2 ;  /* 0x0000000000027941 */ /* 0x000fea0003800000 */
.L_x_264:
        /* <DEDUP_REMOVED lines=12> */
.L_x_267:
[----:B------:R-:W-:Y:S05]  /*cef0*/  BSYNC B2 ;  /* 0x0000000000027941 */ /* 0x000fea0003800000 */
.L_x_266:
[----:B------:R-:W-:Y:S01]  /*cf00*/  IMAD.MOV.U32 R5, RZ, RZ, RZ ;  /* 0x000000ffff057224 */ /* 0x000fe200078e00ff */
[----:B------:R-:W-:Y:S01]  /*cf10*/  UIADD3 UR4, UP0, UR38, 0x370, URZ ;  /* 0x0000037026047890 */ /* 0x000fe2000ff1e03f */
[C---:B-1----:R-:W-:Y:S01]  /*cf20*/  IMAD R2, R23.reuse, 0x6000, R22 ;  /* 0x0000600017027824 */ /* 0x042fe200078e0216 */
[----:B------:R-:W-:Y:S01]  /*cf30*/  PLOP3.LUT P0, PT, PT, PT, PT, 0x80, 0x0 ;  /* 0x000000000000781c */ /* 0x000fe20003f0f070 */
[----:B------:R-:W-:Y:S01]  /*cf40*/  IMAD R3, R23, 0x8, R0 ;  /* 0x0000000817037824 */ /* 0x000fe200078e0200 */
[----:B------:R-:W-:Y:S01]  /*cf50*/  R2UR UR10, R5 ;  /* 0x00000000050a72ca */ /* 0x000fe200000e0000 */
[----:B------:R-:W-:Y:S01]  /*cf60*/  VIADD R2, R2, 0x12400 ;  /* 0x0001240002027836 */ /* 0x000fe20000000000 */
[----:B------:R-:W-:Y:S01]  /*cf70*/  UIADD3.X UR5, URZ, UR39, URZ, UP0, !UPT ;  /* 0x000000273f057290 */ /* 0x000fe200087fe43f */
[----:B------:R-:W-:Y:S01]  /*cf80*/  VIADD R3, R3, 0x30 ;  /* 0x0000003003037836 */ /* 0x000fe20000000000 */
[----:B------:R-:W-:Y:S01]  /*cf90*/  UMOV UR6, 0x0 ;  /* 0x0000000000067882 */ /* 0x000fe20000000000 */
[----:B------:R-:W-:Y:S01]  /*cfa0*/  IMAD R10, R9, 0xc0, R28 ;  /* 0x000000c0090a7824 */ /* 0x000fe200078e021c */
[----:B------:R-:W-:-:S09]  /*cfb0*/  UMOV UR7, 0x14f00000 ;  /* 0x14f0000000077882 */ /* 0x000fd20000000000 */
.L_x_268:
        /* <DEDUP_REMOVED lines=15> */
.L_x_349:
[----:B------:R-:W-:Y:S05]  /*d0b0*/  BSYNC B2 ;  /* 0x0000000000027941 */ /* 0x000fea0003800000 */
.L_x_269:
        /* <DEDUP_REMOVED lines=11> */
.L_x_272:
[----:B------:R-:W-:Y:S05]  /*d170*/  BSYNC B2 ;  /* 0x0000000000027941 */ /* 0x000fea0003800000 */
.L_x_271:
[----:B------:R-:W-:Y:S01]  /*d180*/  R2UR UR10, R5 ;  /* 0x00000000050a72ca */ /* 0x000fe200000e0000 */
[----:B------:R-:W-:Y:S01]  /*d190*/  UIADD3 UR4, UP0, UR38, 0x470, URZ ;  /* 0x0000047026047890 */ /* 0x000fe2000ff1e03f */
[----:B------:R-:W-:Y:S01]  /*d1a0*/  R2UR UR6, R2 ;  /* 0x00000000020672ca */ /* 0x000fe200000e0000 */
[----:B------:R-:W-:Y:S01]  /*d1b0*/  IMAD R2, R7, 0x6000, R22 ;  /* 0x0000600007027824 */ /* 0x000fe200078e0216 */
[----:B------:R-:W-:Y:S01]  /*d1c0*/  R2UR UR7, R3 ;  /* 0x00000000030772ca */ /* 0x000fe200000e0000 */
[----:B------:R-:W-:Y:S01]  /*d1d0*/  IMAD R3, R27, 0xc0, R28 ;  /* 0x000000c01b037824 */ /* 0x000fe200078e021c */
[----:B------:R-:W-:Y:S01]  /*d1e0*/  PLOP3.LUT P0, PT, PT, PT, PT, 0x80, 0x0 ;  /* 0x000000000000781c */ /* 0x000fe20003f0f070 */
[----:B------:R-:W-:Y:S01]  /*d1f0*/  VIADD R8, R8, 0x50 ;  /* 0x0000005008087836 */ /* 0x000fe20000000000 */
[----:B------:R-:W-:Y:S01]  /*d200*/  UIADD3.X UR5, URZ, UR39, URZ, UP0, !UPT ;  /* 0x000000273f057290 */ /* 0x000fe200087fe43f */
[----:B------:R-:W-:-:S11]  /*d210*/  VIADD R2, R2, 0x400 ;  /* 0x0000040002027836 */ /* 0x000fd60000000000 */
.L_x_273:
        /* <DEDUP_REMOVED lines=12> */
.L_x_262:
[----:B------:R-:W-:Y:S05]  /*d2e0*/  BSYNC B1 ;  /* 0x0000000000017941 */ /* 0x000fea0003800000 */
.L_x_261:
[C---:B------:R-:W-:Y:S01]  /*d2f0*/  ISETP.GT.AND P0, PT, R6.reuse, 0x1, PT ;  /* 0x000000010600780c */ /* 0x040fe20003f04270 */
[----:B------:R-:W-:-:S12]  /*d300*/  VIADD R6, R6, 0xfffffffe ;  /* 0xfffffffe06067836 */ /* 0x000fd80000000000 */
[----:B------:R-:W-:Y:S05]  /*d310*/  @P0 BRA `(.L_x_274) ;  /* 0xfffffff0006c0947 */ /* 0x000fea000383ffff */
.L_x_232:
[----:B------:R-:W-:Y:S05]  /*d320*/  BSYNC B0 ;  /* 0x0000000000007941 */ /* 0x000fea0003800000 */
.L_x_231:
[----:B------:R-:W1:Y:S01]  /*d330*/  S2R R2, SR_TID.X ;  /* 0x0000000000027919 */ /* 0x000e620000002100 */
[----:B------:R-:W-:Y:S01]  /*d340*/  BSSY B0, `(.L_x_275) ;  /* 0x0000010000007945 */ /* 0x000fe20003800000 */
[----:B-1----:R-:W-:-:S04]  /*d350*/  LOP3.LUT R8, R2, 0x7f, RZ, 0xc0, !PT ;  /* 0x0000007f02087812 */ /* 0x002fc800078ec0ff */
[----:B------:R-:W-:-:S13]  /*d360*/  ISETP.NE.AND P0, PT, R8, RZ, PT ;  /* 0x000000ff0800720c */ /* 0x000fda0003f05270 */
[----:B------:R-:W-:Y:S05]  /*d370*/  @P0 BRA `(.L_x_276) ;  /* 0x0000000000300947 */ /* 0x000fea0003800000 */
[----:B------:R-:W1:Y:S01]  /*d380*/  S2R R5, SR_LANEID ;  /* 0x0000000000057919 */ /* 0x000e620000000000 */
[----:B------:R-:W-:Y:S01]  /*d390*/  VOTEU.ANY UR4, UPT, PT ;  /* 0x0000000000047886 */ /* 0x000fe200038e0100 */
[----:B0-----:R-:W0:Y:S01]  /*d3a0*/  LDC.64 R2, c[0x0][0xc60] ;  /* 0x00031800ff027b82 */ /* 0x001e220000000a00 */
[----:B------:R-:W1:Y:S02]  /*d3b0*/  FLO.U32 R0, UR4 ;  /* 0x0000000400007d00 */ /* 0x000e6400080e0000 */
[----:B-1----:R-:W-:-:S06]  /*d3c0*/  ISETP.EQ.U32.AND P0, PT, R0, R5, PT ;  /* 0x000000050000720c */ /* 0x002fcc0003f02070 */
[----:B------:R-:W0:Y:S07]  /*d3d0*/  POPC R5, UR4 ;  /* 0x0000000400057d09 */ /* 0x000e2e0008000000 */
[----:B0-----:R-:W2:Y:S01]  /*d3e0*/  @P0 ATOMG.E.ADD.STRONG.GPU PT, R3, desc[UR48][R2.64], R5 ;  /* 0x00000005020309a8 */ /* 0x001ea200081ee1f0 */
[----:B------:R-:W0:Y:S02]  /*d3f0*/  S2R R4, SR_LTMASK ;  /* 0x0000000000047919 */ /* 0x000e240000003900 */
[----:B0-----:R-:W-:-:S04]  /*d400*/  LOP3.LUT R4, R4, UR4, RZ, 0xc0, !PT ;  /* 0x0000000404047c12 */ /* 0x001fc8000f8ec0ff */
[----:B------:R-:W0:Y:S01]  /*d410*/  POPC R7, R4 ;  /* 0x0000000400077309 */ /* 0x000e220000000000 */
[----:B--2---:R-:W0:Y:S02]  /*d420*/  SHFL.IDX PT, R0, R3, R0, 0x1f ;  /* 0x00001f0003007589 */ /* 0x004e2400000e0000 */
[----:B0-----:R-:W-:-:S07]  /*d430*/  IADD3 R16, R0, UR37, R7 ;  /* 0x0000002500107c10 */ /* 0x001fce000fffe007 */
.L_x_276:
[----:B------:R-:W-:Y:S05]  /*d440*/  BSYNC B0 ;  /* 0x0000000000007941 */ /* 0x000fea0003800000 */
.L_x_275:
[----:B------:R-:W-:Y:S01]  /*d450*/  LOP3.LUT P0, RZ, R29, 0x1, RZ, 0xc0, !PT ;  /* 0x000000011dff7812 */ /* 0x000fe2000780c0ff */
[----:B------:R-:W-:-:S12]  /*d460*/  BSSY B0, `(.L_x_277) ;  /* 0x0000027000007945 */ /* 0x000fd80003800000 */
[----:B------:R-:W-:Y:S05]  /*d470*/  @!P0 BRA `(.L_x_278) ;  /* 0x0000000000948947 */ /* 0x000fea0003800000 */
[----:B0-----:R-:W-:Y:S01]  /*d480*/  IMAD R3, R23, 0x8, R22 ;  /* 0x0000000817037824 */ /* 0x001fe200078e0216 */
[----:B------:R-:W-:Y:S01]  /*d490*/  SHF.L.U32 R0, R26, 0x1f, RZ ;  /* 0x0000001f1a007819 */ /* 0x000fe200000006ff */
[----:B------:R-:W-:Y:S01]  /*d4a0*/  BSSY B1, `(.L_x_279) ;  /* 0x0000004000017945 */ /* 0x000fe20003800000 */
[----:B------:R-:W-:Y:S02]  /*d4b0*/  ISETP.NE.AND P1, PT, R8, RZ, PT ;  /* 0x000000ff0800720c */ /* 0x000fe40003f25270 */
[----:B------:R-:W0:Y:S02]  /*d4c0*/  SYNCS.PHASECHK.TRANS64.TRYWAIT P0, [R3+URZ+0x30860], R0 ;  /* 0x03086000030075a7 */ /* 0x000e24000800017f */
[----:B0-----:R-:W-:Y:S09]  /*d4d0*/  @!P0 BRA `(.L_x_280) ;  /* 0x0000002400408947 */ /* 0x001ff20003800000 */
.L_x_350:
[----:B------:R-:W-:Y:S05]  /*d4e0*/  BSYNC B1 ;  /* 0x0000000000017941 */ /* 0x000fea0003800000 */
.L_x_279:
        /* <DEDUP_REMOVED lines=9> */
.L_x_282:
[----:B------:R-:W-:Y:S05]  /*d580*/  BSYNC B1 ;  /* 0x0000000000017941 */ /* 0x000fea0003800000 */
.L_x_281:
[----:B0-----:R-:W-:Y:S01]  /*d590*/  IMAD R0, R23, 0x6000, R22 ;  /* 0x0000600017007824 */ /* 0x001fe200078e0216 */
[----:B------:R-:W-:Y:S01]  /*d5a0*/  UIADD3 UR4, UP0, UR38, 0x470, URZ ;  /* 0x0000047026047890 */ /* 0x000fe2000ff1e03f */
[----:B------:R-:W-:Y:S01]  /*d5b0*/  PLOP3.LUT P0, PT, PT, PT, PT, 0x80, 0x0 ;  /* 0x000000000000781c */ /* 0x000fe20003f0f070 */
[----:B------:R-:W-:Y:S01]  /*d5c0*/  IMAD R28, R27, 0xc0, R28 ;  /* 0x000000c01b1c7824 */ /* 0x000fe200078e021c */
[----:B------:R-:W-:Y:S01]  /*d5d0*/  UMOV UR6, 0x0 ;  /* 0x0000000000067882 */ /* 0x000fe20000000000 */
[----:B------:R-:W-:Y:S01]  /*d5e0*/  VIADD R2, R3, 0x30850 ;  /* 0x0003085003027836 */ /* 0x000fe20000000000 */
[----:B------:R-:W-:Y:S01]  /*d5f0*/  UIADD3.X UR5, URZ, UR39, URZ, UP0, !UPT ;  /* 0x000000273f057290 */ /* 0x000fe200087fe43f */
[----:B------:R-:W-:Y:S01]  /*d600*/  VIADD R0, R0, 0x400 ;  /* 0x0000040000007836 */ /* 0x000fe20000000000 */
[----:B------:R-:W-:Y:S01]  /*d610*/  UMOV UR7, 0x14f00000 ;  /* 0x14f0000000077882 */ /* 0x000fe20000000000 */
[----:B------:R-:W-:-:S09]  /*d620*/  UMOV UR10, URZ ;  /* 0x0000003f000a7c82 */ /* 0x000fd20008000000 */
.L_x_283:
        /* <DEDUP_REMOVED lines=10> */
.L_x_278:
[----:B------:R-:W-:Y:S05]  /*d6d0*/  BSYNC B0 ;  /* 0x0000000000007941 */ /* 0x000fea0003800000 */
.L_x_277:
[----:B------:R-:W-:-:S05]  /*d6e0*/  VIADD R23, R23, 0x1 ;  /* 0x0000000117177836 */ /* 0x000fca0000000000 */
[----:B------:R-:W-:-:S04]  /*d6f0*/  ISETP.NE.AND P0, PT, R23, 0x2, PT ;  /* 0x000000021700780c */ /* 0x000fc80003f05270 */
[----:B0-----:R-:W-:Y:S02]  /*d700*/  SEL R3, RZ, 0x1, P0 ;  /* 0x00000001ff037807 */ /* 0x001fe40000000000 */
[----:B------:R-:W-:Y:S02]  /*d710*/  SEL R23, R23, RZ, P0 ;  /* 0x000000ff17177207 */ /* 0x000fe40000000000 */
[----:B------:R-:W-:-:S07]  /*d720*/  LOP3.LUT R26, R26, R3, RZ, 0x3c, !PT ;  /* 0x000000031a1a7212 */ /* 0x000fce00078e3cff */
.L_x_213:
[----:B------:R-:W-:Y:S05]  /*d730*/  BSYNC B7 ;  /* 0x0000000000077941 */ /* 0x000fea0003800000 */
.L_x_211:
[----:B------:R-:W-:-:S13]  /*d740*/  LOP3.LUT P0, RZ, R29, 0x2, RZ, 0xc0, !PT ;  /* 0x000000021dff7812 */ /* 0x000fda000780c0ff */
[----:B------:R-:W-:Y:S05]  /*d750*/  @!P0 BRA `(.L_x_284) ;  /* 0x0000000000248947 */ /* 0x000fea0003800000 */
[----:B------:R-:W-:Y:S05]  /*d760*/  WARPSYNC.ALL ;  /* 0x0000000000007948 */ /* 0x000fea0003800000 */
[----:B------:R-:W1:Y:S08]  /*d770*/  S2UR UR5, SR_CgaCtaId ;  /* 0x00000000000579c3 */ /* 0x000e700000008800 */
[----:B------:R-:W-:Y:S06]  /*d780*/  BAR.SYNC.DEFER_BLOCKING 0x5, 0x200 ;  /* 0x0148000000007b1d */ /* 0x000fec0000010000 */
[----:B------:R-:W-:-:S02]  /*d790*/  UMOV UR4, 0x400 ;  /* 0x0000040000047882 */ /* 0x000fc40000000000 */
[----:B-1----:R-:W-:-:S06]  /*d7a0*/  ULEA UR4, UR5, UR4, 0x18 ;  /* 0x0000000405047291 */ /* 0x002fcc000f8ec03f */
[----:B------:R-:W-:-:S05]  /*d7b0*/  IMAD.U32 R22, RZ, RZ, UR4 ;  /* 0x00000004ff167e24 */ /* 0x000fca000f8e00ff */
[----:B------:R1:W2:Y:S01]  /*d7c0*/  LDS.128 R16, [R22+0x308d0] ;  /* 0x0308d00016107984 */ /* 0x0002a20000000c00 */
[----:B------:R-:W-:Y:S06]  /*d7d0*/  BAR.ARV 0x4, 0x200 ;  /* 0x0108000000007b1d */ /* 0x000fec0000002000 */
[----:B------:R-:W-:Y:S05]  /*d7e0*/  BRA `(.L_x_285) ;  /* 0x0000000800407947 */ /* 0x000fea0003800000 */
.L_x_284:
[----:B------:R-:W0:Y:S01]  /*d7f0*/  S2R R0, SR_TID.X ;  /* 0x0000000000007919 */ /* 0x000e220000002100 */
[----:B------:R-:W-:Y:S01]  /*d800*/  UMOV UR4, 0xffffffff ;  /* 0xffffffff00047882 */ /* 0x000fe20000000000 */
[----:B0-----:R-:W-:-:S04]  /*d810*/  LOP3.LUT R8, R0, 0x1f, RZ, 0xc0, !PT ;  /* 0x0000001f00087812 */ /* 0x001fc800078ec0ff */
[----:B------:R-:W-:Y:S01]  /*d820*/  ISETP.NE.AND P0, PT, R8, 0x1f, PT ;  /* 0x0000001f0800780c */ /* 0x000fe20003f05270 */
[----:B------:R-:W-:-:S12]  /*d830*/  BRA.DIV UR4, `(.L_x_286) ;  /* 0x00000022047c7947 */ /* 0x000fd8000b800000 */
[----:B------:R-:W-:Y:S01]  /*d840*/  IMAD.IADD R5, R19, 0x1, R8 ;  /* 0x0000000113057824 */ /* 0x000fe200078e0208 */
[----:B------:R-:W-:-:S04]  /*d850*/  ULDC UR4, c[0x0][0xc3c] ;  /* 0x00030f0000047ab9 */ /* 0x000fc80000000800 */
[----:B------:R-:W-:-:S13]  /*d860*/  ISETP.GE.OR P1, PT, R5, UR4, !P0 ;  /* 0x0000000405007c0c */ /* 0x000fda000c726670 */
[----:B------:R-:W0:Y:S02]  /*d870*/  @!P1 LDC.64 R2, c[0x0][0xc80] ;  /* 0x00032000ff029b82 */ /* 0x000e240000000a00 */
[----:B0-----:R-:W-:-:S06]  /*d880*/  @!P1 IMAD.WIDE R2, R5, 0x4, R2 ;  /* 0x0000000405029825 */ /* 0x001fcc00078e0202 */
[----:B------:R-:W2:Y:S01]  /*d890*/  @!P1 LDG.E R2, desc[UR48][R2.64] ;  /* 0x0000003002029981 */ /* 0x000ea2000c1e1900 */
[----:B------:R-:W-:Y:S01]  /*d8a0*/  IMAD.MOV.U32 R5, RZ, RZ, RZ ;  /* 0x000000ffff057224 */ /* 0x000fe200078e00ff */
[C---:B------:R-:W-:Y:S02]  /*d8b0*/  ISETP.GE.U32.AND P2, PT, R8.reuse, 0x2, PT ;  /* 0x000000020800780c */ /* 0x040fe40003f46070 */
[C---:B------:R-:W-:Y:S01]  /*d8c0*/  ISETP.GE.U32.AND P3, PT, R8.reuse, 0x4, PT ;  /* 0x000000040800780c */ /* 0x040fe20003f66070 */
[----:B------:R-:W-:Y:S01]  /*d8d0*/  SHFL.IDX PT, R0, R16, RZ, 0x1f ;  /* 0x00001fff10007589 */ /* 0x000fe200000e0000 */
[C---:B------:R-:W-:Y:S02]  /*d8e0*/  ISETP.GE.U32.AND P4, PT, R8.reuse, 0x8, PT ;  /* 0x000000080800780c */ /* 0x040fe40003f86070 */
[C---:B------:R-:W-:Y:S01]  /*d8f0*/  ISETP.GE.U32.AND P5, PT, R8.reuse, 0x10, PT ;  /* 0x000000100800780c */ /* 0x040fe20003fa6070 */
[----:B------:R-:W-:Y:S01]  /*d900*/  SHFL.IDX PT, R4, R16, 0x1, 0x1f ;  /* 0x00201f0010047f89 */ /* 0x000fe200000e0000 */
[----:B--2---:R-:W-:Y:S01]  /*d910*/  @!P1 IMAD.MOV.U32 R5, RZ, RZ, R2 ;  /* 0x000000ffff059224 */ /* 0x004fe200078e0002 */
[----:B------:R-:W-:-:S04]  /*d920*/  ISETP.NE.AND P1, PT, R8, RZ, PT ;  /* 0x000000ff0800720c */ /* 0x000fc80003f25270 */
        /* <DEDUP_REMOVED lines=15> */
[----:B------:R0:W1:Y:S02]  /*da20*/  SHFL.IDX PT, R14, R2, 0x1f, 0x1f ;  /* 0x03e01f00020e7f89 */ /* 0x00006400000e0000 */
.L_x_360:
[----:B------:R-:W-:Y:S02]  /*da30*/  ULDC UR4, c[0x0][0xc38] ;  /* 0x00030e0000047ab9 */ /* 0x000fe40000000800 */
[----:B------:R-:W-:-:S04]  /*da40*/  IMAD.U32 R7, RZ, RZ, UR4 ;  /* 0x00000004ff077e24 */ /* 0x000fc8000f8e00ff */
[----:B-1----:R-:W-:-:S04]  /*da50*/  IMAD R14, R14, R7, RZ ;  /* 0x000000070e0e7224 */ /* 0x002fc800078e02ff */
[----:B------:R-:W-:-:S05]  /*da60*/  IMAD.IADD R9, R4, 0x1, R14 ;  /* 0x0000000104097824 */ /* 0x000fca00078e020e */
[----:B------:R-:W-:-:S13]  /*da70*/  ISETP.GT.AND P6, PT, R9, R0, PT ;  /* 0x000000000900720c */ /* 0x000fda0003fc4270 */
[----:B------:R-:W-:Y:S05]  /*da80*/  @P6 BRA `(.L_x_287) ;  /* 0x00000000009c6947 */ /* 0x000fea0003800000 */
.L_x_292:
[----:B0-----:R-:W0:Y:S01]  /*da90*/  LDC R2, c[0x0][0xc3c] ;  /* 0x00030f00ff027b82 */ /* 0x001e220000000800 */
[----:B------:R-:W-:-:S04]  /*daa0*/  IADD3 R19, R19, 0x1f, RZ ;  /* 0x0000001f13137810 */ /* 0x000fc80007ffe0ff */
[----:B0-----:R-:W-:-:S13]  /*dab0*/  ISETP.GE.AND P6, PT, R19, R2, PT ;  /* 0x000000021300720c */ /* 0x001fda0003fc6270 */
[----:B------:R-:W-:Y:S05]  /*dac0*/  @P6 BRA `(.L_x_288) ;  /* 0x0000000400446947 */ /* 0x000fea0003800000 */
[----:B------:R-:W0:Y:S01]  /*dad0*/  S2R R3, SR_TID.X ;  /* 0x0000000000037919 */ /* 0x000e220000002100 */
[----:B------:R-:W-:Y:S01]  /*dae0*/  BSSY B0, `(.L_x_289) ;  /* 0x0000009000007945 */ /* 0x000fe20003800000 */
[----:B------:R-:W-:Y:S01]  /*daf0*/  IMAD.MOV.U32 R5, RZ, RZ, RZ ;  /* 0x000000ffff057224 */ /* 0x000fe200078e00ff */
[----:B0-----:R-:W-:-:S05]  /*db00*/  LOP3.LUT R3, R3, 0x1f, RZ, 0xc0, !PT ;  /* 0x0000001f03037812 */ /* 0x001fca00078ec0ff */
[----:B------:R-:W-:-:S05]  /*db10*/  IMAD.IADD R7, R19, 0x1, R3 ;  /* 0x0000000113077824 */ /* 0x000fca00078e0203 */
[----:B------:R-:W-:-:S13]  /*db20*/  ISETP.GE.OR P6, PT, R7, R2, !P0 ;  /* 0x000000020700720c */ /* 0x000fda00047c6670 */
[----:B------:R-:W-:Y:S05]  /*db30*/  @P6 BRA `(.L_x_290) ;  /* 0x00000000000c6947 */ /* 0x000fea0003800000 */
[----:B------:R-:W0:Y:S02]  /*db40*/  LDC.64 R2, c[0x0][0xc80] ;  /* 0x00032000ff027b82 */ /* 0x000e240000000a00 */
[----:B0-----:R-:W-:-:S05]  /*db50*/  IMAD.WIDE R2, R7, 0x4, R2 ;  /* 0x0000000407027825 */ /* 0x001fca00078e0202 */
[----:B------:R0:W5:Y:S02]  /*db60*/  LDG.E R5, desc[UR48][R2.64] ;  /* 0x0000003002057981 */ /* 0x000164000c1e1900 */
.L_x_290:
[----:B------:R-:W-:Y:S05]  /*db70*/  BSYNC B0 ;  /* 0x0000000000007941 */ /* 0x000fea0003800000 */
.L_x_289:
[----:B------:R-:W-:-:S03]  /*db80*/  UMOV UR4, 0xffffffff ;  /* 0xffffffff00047882 */ /* 0x000fc60000000000 */
[----:B------:R-:W-:Y:S05]  /*db90*/  BRA.DIV UR4, `(.L_x_291) ;  /* 0x0000002204c87947 */ /* 0x000fea000b800000 */
[----:B-----5:R-:W1:Y:S02]  /*dba0*/  SHFL.UP PT, R14, R5, 0x1, RZ ;  /* 0x04200000050e7989 */ /* 0x020e6400000e00ff */
[----:B-1----:R-:W-:-:S05]  /*dbb0*/  SEL R14, R14, RZ, P1 ;  /* 0x000000ff0e0e7207 */ /* 0x002fca0000800000 */
        /* <DEDUP_REMOVED lines=14> */
.L_x_368:
[----:B------:R-:W-:Y:S02]  /*dca0*/  ULDC UR4, c[0x0][0xc38] ;  /* 0x00030e0000047ab9 */ /* 0x000fe40000000800 */
[----:B------:R-:W-:-:S04]  /*dcb0*/  IMAD.U32 R7, RZ, RZ, UR4 ;  /* 0x00000004ff077e24 */ /* 0x000fc8000f8e00ff */
[----:B-1----:R-:W-:-:S04]  /*dcc0*/  IMAD R14, R14, R7, RZ ;  /* 0x000000070e0e7224 */ /* 0x002fc800078e02ff */
[----:B------:R-:W-:-:S05]  /*dcd0*/  IMAD.IADD R9, R14, 0x1, R9 ;  /* 0x000000010e097824 */ /* 0x000fca00078e0209 */
[----:B------:R-:W-:-:S13]  /*dce0*/  ISETP.GT.AND P6, PT, R9, R0, PT ;  /* 0x000000000900720c */ /* 0x000fda0003fc4270 */
[----:B------:R-:W-:Y:S05]  /*dcf0*/  @!P6 BRA `(.L_x_292) ;  /* 0xfffffffc0064e947 */ /* 0x000fea000383ffff */
.L_x_287:
[----:B------:R-:W-:Y:S01]  /*dd00*/  IMAD.IADD R16, R9, 0x1, -R14 ;  /* 0x0000000109107824 */ /* 0x000fe200078e0a0e */
[----:B------:R-:W-:-:S03]  /*dd10*/  UMOV UR4, 0xffffffff ;  /* 0xffffffff00047882 */ /* 0x000fc60000000000 */
[----:B------:R-:W-:-:S05]  /*dd20*/  IMAD R3, R2, R7, R16 ;  /* 0x0000000702037224 */ /* 0x000fca00078e0210 */
[----:B------:R-:W-:Y:S01]  /*dd30*/  ISETP.GT.AND P6, PT, R3, R0, PT ;  /* 0x000000000300720c */ /* 0x000fe20003fc4270 */
[----:B------:R-:W-:-:S12]  /*dd40*/  BRA.DIV UR4, `(.L_x_293) ;  /* 0x0000002604187947 */ /* 0x000fd8000b800000 */
[----:B------:R-:W-:-:S04]  /*dd50*/  VOTE.ANY R3, PT, !P6 ;  /* 0x0000000000037806 */ /* 0x000fc800070e0100 */
[----:B------:R-:W1:Y:S02]  /*dd60*/  POPC R4, R3 ;  /* 0x0000000300047309 */ /* 0x000e640000000000 */
[----:B-1----:R1:W2:Y:S02]  /*dd70*/  SHFL.IDX PT, R5, R5, R4, 0x1f ;  /* 0x00001f0405057589 */ /* 0x0022a400000e0000 */
.L_x_372:
[----:B------:R-:W-:Y:S01]  /*dd80*/  ISETP.NE.AND P0, PT, R3, RZ, PT ;  /* 0x000000ff0300720c */ /* 0x000fe20003f05270 */
[----:B------:R-:W-:-:S12]  /*dd90*/  IMAD.MOV.U32 R14, RZ, RZ, RZ ;  /* 0x000000ffff0e7224 */ /* 0x000fd800078e00ff */
[----:B------:R-:W-:Y:S05]  /*dda0*/  @!P0 BRA `(.L_x_294) ;  /* 0x0000000000108947 */ /* 0x000fea0003800000 */
[----:B------:R-:W-:Y:S01]  /*ddb0*/  UMOV UR4, 0xffffffff ;  /* 0xffffffff00047882 */ /* 0x000fe20000000000 */
[----:B------:R-:W-:Y:S02]  /*ddc0*/  VIADD R12, R4, 0xffffffff ;  /* 0xffffffff040c7836 */ /* 0x000fe40000000000 */
[----:B------:R-:W-:Y:S05]  /*ddd0*/  BRA.DIV UR4, `(.L_x_295) ;  /* 0x00000026043c7947 */ /* 0x000fea000b800000 */
[----:B------:R3:W4:Y:S02]  /*dde0*/  SHFL.IDX PT, R14, R2, R12, 0x1f ;  /* 0x00001f0c020e7589 */ /* 0x00072400000e0000 */
.L_x_294:
[----:B--2---:R-:W-:Y:S01]  /*ddf0*/  IABS R6, R5 ;  /* 0x0000000500067213 */ /* 0x004fe20000000000 */
[----:B----4-:R-:W-:Y:S02]  /*de00*/  IMAD R16, R14, R7, R16 ;  /* 0x000000070e107224 */ /* 0x010fe400078e0210 */
[----:B------:R-:W-:Y:S01]  /*de10*/  IMAD.IADD R19, R4, 0x1, R19 ;  /* 0x0000000104137824 */ /* 0x000fe200078e0213 */
[----:B------:R-:W2:Y:S01]  /*de20*/  I2F.RP R8, R6 ;  /* 0x0000000600087306 */ /* 0x000ea20000209400 */
[----:B------:R-:W-:-:S07]  /*de30*/  IMAD.IADD R0, R0, 0x1, -R16 ;  /* 0x0000000100007824 */ /* 0x000fce00078e0a10 */
[----:B--2---:R-:W0:Y:S02]  /*de40*/  MUFU.RCP R8, R8 ;  /* 0x0000000800087308 */ /* 0x004e240000001000 */
[----:B0--3--:R-:W-:-:S06]  /*de50*/  VIADD R2, R8, 0xffffffe ;  /* 0x0ffffffe08027836 */ /* 0x009fcc0000000000 */
[----:B------:R0:W2:Y:S02]  /*de60*/  F2I.FTZ.U32.TRUNC.NTZ R3, R2 ;  /* 0x0000000200037305 */ /* 0x0000a4000021f000 */
[----:B0-----:R-:W-:Y:S02]  /*de70*/  IMAD.MOV.U32 R2, RZ, RZ, RZ ;  /* 0x000000ffff027224 */ /* 0x001fe400078e00ff */
[----:B--2---:R-:W-:-:S04]  /*de80*/  IMAD.MOV R7, RZ, RZ, -R3 ;  /* 0x000000ffff077224 */ /* 0x004fc800078e0a03 */
[----:B------:R-:W-:-:S04]  /*de90*/  IMAD R7, R7, R6, RZ ;  /* 0x0000000607077224 */ /* 0x000fc800078e02ff */
[----:B------:R-:W-:Y:S01]  /*dea0*/  IMAD.HI.U32 R3, R3, R7, R2 ;  /* 0x0000000703037227 */ /* 0x000fe200078e0002 */
[----:B------:R-:W-:Y:S02]  /*deb0*/  IABS R7, R5 ;  /* 0x0000000500077213 */ /* 0x000fe40000000000 */
[----:B------:R-:W-:-:S03]  /*dec0*/  IABS R2, R0 ;  /* 0x0000000000027213 */ /* 0x000fc60000000000 */
[----:B------:R-:W-:Y:S02]  /*ded0*/  IMAD.MOV R7, RZ, RZ, -R7 ;  /* 0x000000ffff077224 */ /* 0x000fe400078e0a07 */
[----:B------:R-:W-:-:S04]  /*dee0*/  IMAD.HI.U32 R3, R3, R2, RZ ;  /* 0x0000000203037227 */ /* 0x000fc800078e00ff */
[----:B------:R-:W-:Y:S01]  /*def0*/  IMAD R7, R3, R7, R2 ;  /* 0x0000000703077224 */ /* 0x000fe200078e0202 */
[----:B------:R-:W-:-:S04]  /*df00*/  LOP3.LUT R2, R0, R5, RZ, 0x3c, !PT ;  /* 0x0000000500027212 */ /* 0x000fc800078e3cff */
[----:B------:R-:W-:Y:S02]  /*df10*/  ISETP.GT.U32.AND P1, PT, R6, R7, PT ;  /* 0x000000070600720c */ /* 0x000fe40003f24070 */
[----:B------:R-:W-:-:S11]  /*df20*/  ISETP.GE.AND P2, PT, R2, RZ, PT ;  /* 0x000000ff0200720c */ /* 0x000fd60003f46270 */
[----:B------:R-:W-:Y:S02]  /*df30*/  @!P1 IMAD.IADD R7, R7, 0x1, -R6 ;  /* 0x0000000107079824 */ /* 0x000fe400078e0a06 */
[----:B------:R-:W-:Y:S01]  /*df40*/  @!P1 VIADD R3, R3, 0x1 ;  /* 0x0000000103039836 */ /* 0x000fe20000000000 */
[----:B------:R-:W-:Y:S02]  /*df50*/  ISETP.NE.AND P1, PT, R5, RZ, PT ;  /* 0x000000ff0500720c */ /* 0x000fe40003f25270 */
[----:B------:R-:W-:-:S13]  /*df60*/  ISETP.GE.U32.AND P0, PT, R7, R6, PT ;  /* 0x000000060700720c */ /* 0x000fda0003f06070 */
[----:B------:R-:W-:-:S04]  /*df70*/  @P0 VIADD R3, R3, 0x1 ;  /* 0x0000000103030836 */ /* 0x000fc80000000000 */
[----:B------:R-:W-:Y:S01]  /*df80*/  @!P2 IMAD.MOV R3, RZ, RZ, -R3 ;  /* 0x000000ffff03a224 */ /* 0x000fe200078e0a03 */
[----:B------:R-:W-:-:S05]  /*df90*/  @!P1 LOP3.LUT R3, RZ, R5, RZ, 0x33, !PT ;  /* 0x00000005ff039212 */ /* 0x000fca00078e33ff */
[--C-:B------:R-:W-:Y:S02]  /*dfa0*/  IMAD.MOV R17, RZ, RZ, -R3.reuse ;  /* 0x000000ffff117224 */ /* 0x100fe400078e0a03 */
[----:B------:R-:W-:Y:S02]  /*dfb0*/  IMAD.MOV.U32 R18, RZ, RZ, R3 ;  /* 0x000000ffff127224 */ /* 0x000fe400078e0003 */
[----:B------:R-:W-:Y:S01]  /*dfc0*/  IMAD R17, R5, R17, R0 ;  /* 0x0000001105117224 */ /* 0x000fe200078e0200 */
[----:B------:R-:W-:Y:S06]  /*dfd0*/  BRA `(.L_x_296) ;  /* 0x00000000001c7947 */ /* 0x000fec0003800000 */
.L_x_288:
[----:B------:R-:W-:Y:S01]  /*dfe0*/  UMOV UR4, URZ ;  /* 0x0000003f00047c82 */ /* 0x000fe20008000000 */
[----:B------:R-:W-:Y:S01]  /*dff0*/  UMOV UR5, URZ ;  /* 0x0000003f00057c82 */ /* 0x000fe20008000000 */
[----:B------:R-:W-:Y:S01]  /*e000*/  ULDC UR6, c[0x0][0xc3c] ;  /* 0x00030f0000067ab9 */ /* 0x000fe20000000800 */
[----:B------:R-:W-:Y:S02]  /*e010*/  IMAD.MOV.U32 R16, RZ, RZ, R0 ;  /* 0x000000ffff107224 */ /* 0x000fe400078e0000 */
[----:B------:R-:W-:Y:S02]  /*e020*/  IMAD.U32 R17, RZ, RZ, UR4 ;  /* 0x00000004ff117e24 */ /* 0x000fe4000f8e00ff */
[----:B------:R-:W-:Y:S02]  /*e030*/  IMAD.U32 R18, RZ, RZ, UR5 ;  /* 0x00000005ff127e24 */ /* 0x000fe4000f8e00ff */
[----:B------:R-:W-:-:S07]  /*e040*/  IMAD.U32 R19, RZ, RZ, UR6 ;  /* 0x00000006ff137e24 */ /* 0x000fce000f8e00ff */
.L_x_296:
[----:B------:R-:W0:Y:S01]  /*e050*/  S2R R0, SR_TID.X ;  /* 0x0000000000007919 */ /* 0x000e220000002100 */
[----:B------:R-:W-:Y:S05]  /*e060*/  WARPSYNC.ALL ;  /* 0x0000000000007948 */ /* 0x000fea0003800000 */
[----:B------:R-:W-:Y:S01]  /*e070*/  BAR.SYNC.DEFER_BLOCKING 0x4, 0x200 ;  /* 0x0108000000007b1d */ /* 0x000fe20000010000 */
[----:B0-----:R-:W-:-:S04]  /*e080*/  LOP3.LUT R0, R0, 0x1f, RZ, 0xc0, !PT ;  /* 0x0000001f00007812 */ /* 0x001fc800078ec0ff */
[----:B------:R-:W-:-:S13]  /*e090*/  ISETP.NE.AND P0, PT, R0, RZ, PT ;  /* 0x000000ff0000720c */ /* 0x000fda0003f05270 */
[----:B------:R-:W0:Y:S01]  /*e0a0*/  @!P0 S2R R3, SR_CgaCtaId ;  /* 0x0000000000038919 */ /* 0x000e220000008800 */
[----:B------:R-:W-:-:S04]  /*e0b0*/  @!P0 MOV R0, 0x400 ;  /* 0x0000040000008802 */ /* 0x000fc80000000f00 */
[----:B0-----:R-:W-:-:S05]  /*e0c0*/  @!P0 LEA R22, R3, R0, 0x18 ;  /* 0x0000000003168211 */ /* 0x001fca00078ec0ff */
[----:B------:R3:W-:Y:S01]  /*e0d0*/  @!P0 STS.128 [R22+0x308d0], R16 ;  /* 0x0308d01016008388 */ /* 0x0007e20000000c00 */
[----:B------:R-:W-:Y:S06]  /*e0e0*/  BAR.ARV 0x5, 0x200 ;  /* 0x0148000000007b1d */ /* 0x000fec0000002000 */
.L_x_285:
[----:B------:R-:W-:Y:S02]  /*e0f0*/  ULDC UR4, c[0x0][0xc3c] ;  /* 0x00030f0000047ab9 */ /* 0x000fe40000000800 */
[----:B--2---:R-:W-:-:S13]  /*e100*/  ISETP.GE.AND P0, PT, R19, UR4, PT ;  /* 0x0000000413007c0c */ /* 0x004fda000bf06270 */
[----:B------:R-:W-:Y:S05]  /*e110*/  @!P0 BRA `(.L_x_297) ;  /* 0xffffffbc00008947 */ /* 0x000fea000383ffff */
[----:B------:R-:W-:Y:S05]  /*e120*/  BSYNC B8 ;  /* 0x0000000000087941 */ /* 0x000fea0003800000 */
.L_x_207:
[----:B-1----:R-:W2:Y:S01]  /*e130*/  LDL.LU R0, [R1+0x30] ;  /* 0x0000300001007983 */ /* 0x002ea20000300800 */
[----:B------:R-:W-:Y:S01]  /*e140*/  BSSY B0, `(.L_x_298) ;  /* 0x000000b000007945 */ /* 0x000fe20003800000 */
[----:B------:R-:W1:Y:S01]  /*e150*/  S2R R5, SR_CgaCtaId ;  /* 0x0000000000057919 */ /* 0x000e620000008800 */
[----:B--2---:R-:W-:-:S05]  /*e160*/  VIADD R0, R0, 0x1 ;  /* 0x0000000100007836 */ /* 0x004fca0000000000 */
[----:B------:R-:W-:-:S04]  /*e170*/  LEA.HI R2, R0, R0, RZ, 0x1 ;  /* 0x0000000000027211 */ /* 0x000fc800078f08ff */
[----:B------:R-:W-:Y:S02]  /*e180*/  LOP3.LUT R3, R2, 0xfffffffe, RZ, 0xc0, !PT ;  /* 0xfffffffe02037812 */ /* 0x000fe400078ec0ff */
[----:B------:R-:W-:-:S03]  /*e190*/  MOV R2, 0x400 ;  /* 0x0000040000027802 */ /* 0x000fc60000000f00 */
[----:B------:R-:W-:Y:S01]  /*e1a0*/  IMAD.IADD R0, R0, 0x1, -R3 ;  /* 0x0000000100007824 */ /* 0x000fe200078e0a03 */
[----:B-1----:R-:W-:-:S04]  /*e1b0*/  LEA R9, R5, R2, 0x18 ;  /* 0x0000000205097211 */ /* 0x002fc800078ec0ff */
[----:B------:R-:W-:-:S04]  /*e1c0*/  SHF.L.U32 R0, R0, 0x1f, RZ ;  /* 0x0000001f00007819 */ /* 0x000fc800000006ff */
[----:B------:R-:W1:Y:S02]  /*e1d0*/  SYNCS.PHASECHK.TRANS64.TRYWAIT P0, [R9+URZ+0x30820], R0 ;  /* 0x03082000090075a7 */ /* 0x000e64000800017f */
[----:B-1----:R-:W-:Y:S05]  /*e1e0*/  @!P0 BRA `(.L_x_299) ;  /* 0x00000020005c8947 */ /* 0x002fea0003800000 */
.L_x_375:
[----:B------:R-:W-:Y:S05]  /*e1f0*/  BSYNC B0 ;  /* 0x0000000000007941 */ /* 0x000fea0003800000 */
.L_x_298:
[----:B------:R-:W-:-:S03]  /*e200*/  UMOV UR4, 0xffffffff ;  /* 0xffffffff00047882 */ /* 0x000fc60000000000 */
[----:B------:R-:W-:Y:S05]  /*e210*/  BRA.DIV UR4, `(.L_x_300) ;  /* 0x0000002204647947 */ /* 0x000fea000b800000 */
[----:B-1----:R-:W1:Y:S02]  /*e220*/  S2R R0, SR_TID.X ;  /* 0x0000000000007919 */ /* 0x002e640000002100 */
[----:B-1----:R-:W-:-:S04]  /*e230*/  SHF.R.U32.HI R0, RZ, 0x5, R0 ;  /* 0x00000005ff007819 */ /* 0x002fc80000011600 */
[----:B------:R-:W-:-:S05]  /*e240*/  LOP3.LUT R0, R0, 0x3, RZ, 0xc0, !PT ;  /* 0x0000000300007812 */ /* 0x000fca00078ec0ff */
[----:B------:R1:W2:Y:S02]  /*e250*/  SHFL.IDX PT, R14, R0, RZ, 0x1f ;  /* 0x00001fff000e7589 */ /* 0x0002a400000e0000 */
.L_x_378:
[----:B--2---:R-:W-:Y:S01]  /*e260*/  ISETP.NE.AND P0, PT, R14, RZ, PT ;  /* 0x000000ff0e00720c */ /* 0x004fe20003f05270 */
[----:B------:R-:W-:-:S12]  /*e270*/  BSSY B0, `(.L_x_301) ;  /* 0x0000024000007945 */ /* 0x000fd80003800000 */
[----:B------:R-:W-:Y:S05]  /*e280*/  @P0 BRA `(.L_x_302) ;  /* 0x0000000000880947 */ /* 0x000fea0003800000 */
[----:B------:R-:W-:-:S03]  /*e290*/  UMOV UR4, 0xffffffff ;  /* 0xffffffff00047882 */ /* 0x000fc60000000000 */
[----:B------:R-:W-:Y:S05]  /*e2a0*/  BRA.DIV UR4, `(.L_x_303) ;  /* 0x0000002204747947 */ /* 0x000fea000b800000 */
[----:B------:R-:W-:-:S13]  /*e2b0*/  ELECT P6, URZ, PT ;  /* 0x00000000003f782f */ /* 0x000fda00038c0000 */
.L_x_381:
[----:B------:R-:W-:Y:S05]  /*e2c0*/  @!P6 BRA `(.L_x_302) ;  /* 0x000000000078e947 */ /* 0x000fea0003800000 */
[----:B------:R-:W-:-:S06]  /*e2d0*/  ULOP3.LUT UR4, UR36, 0x2, URZ, 0xfc, !UPT ;  /* 0x0000000224047892 */ /* 0x000fcc000f8efc3f */
[----:B-1----:R-:W-:-:S05]  /*e2e0*/  IMAD.U32 R0, RZ, RZ, UR4 ;  /* 0x00000004ff007e24 */ /* 0x002fca000f8e00ff */
[----:B------:R-:W-:-:S13]  /*e2f0*/  ISETP.NE.AND P2, PT, R0, 0x3, PT ;  /* 0x000000030000780c */ /* 0x000fda0003f45270 */
[----:B------:R-:W-:Y:S05]  /*e300*/  @!P2 BRA `(.L_x_304) ;  /* 0x000000000004a947 */ /* 0x000fea0003800000 */
[----:B------:R-:W-:Y:S01]  /*e310*/  BPT.TRAP 0x1 ;  /* 0x000000040000795c */ /* 0x000fe20000300000 */
.L_x_304:
[----:B------:R-:W-:Y:S01]  /*e320*/  VIADD R0, R9, 0x30840 ;  /* 0x0003084009007836 */ /* 0x000fe20000000000 */
[----:B------:R-:W-:Y:S01]  /*e330*/  SHF.L.U32 R4, R26, 0x1f, RZ ;  /* 0x0000001f1a047819 */ /* 0x000fe200000006ff */
[C---:B------:R-:W-:Y:S02]  /*e340*/  VIADD R2, R23.reuse, 0x1 ;  /* 0x0000000117027836 */ /* 0x040fe40000000000 */
[----:B------:R-:W-:-:S03]  /*e350*/  IMAD R5, R23, 0x8, R0 ;  /* 0x0000000817057824 */ /* 0x000fc600078e0200 */
[C---:B------:R-:W-:Y:S01]  /*e360*/  ISETP.NE.AND P1, PT, R2.reuse, 0x2, PT ;  /* 0x000000020200780c */ /* 0x040fe20003f25270 */
[----:B------:R-:W1:Y:S03]  /*e370*/  SYNCS.PHASECHK.TRANS64.TRYWAIT P0, [R5+URZ], R4 ;  /* 0x00000004050075a7 */ /* 0x000e66000800017f */
[----:B------:R-:W-:Y:S02]  /*e380*/  SEL R3, RZ, 0x1, P1 ;  /* 0x00000001ff037807 */ /* 0x000fe40000800000 */
[----:B------:R-:W-:Y:S02]  /*e390*/  SEL R7, R2, RZ, P1 ;  /* 0x000000ff02077207 */ /* 0x000fe40000800000 */
[----:B------:R-:W-:-:S03]  /*e3a0*/  LOP3.LUT R2, R26, R3, RZ, 0x3c, !PT ;  /* 0x000000031a027212 */ /* 0x000fc600078e3cff */
[----:B------:R-:W-:Y:S01]  /*e3b0*/  IMAD R3, R7, 0x8, R0 ;  /* 0x0000000807037824 */ /* 0x000fe200078e0200 */
[----:B------:R-:W-:Y:S01]  /*e3c0*/  SHF.L.U32 R2, R2, 0x1f, RZ ;  /* 0x0000001f02027819 */ /* 0x000fe200000006ff */
[----:B-1----:R-:W-:Y:S06]  /*e3d0*/  @!P0 BRA `(.L_x_305) ;  /* 0x0000002000488947 */ /* 0x002fec0003800000 */
.L_x_382:
[----:B------:R-:W2:Y:S02]  /*e3e0*/  SYNCS.PHASECHK.TRANS64.TRYWAIT P0, [R3+URZ], R2 ;  /* 0x00000002030075a7 */ /* 0x000ea4000800017f */
[----:B--2---:R-:W-:Y:S05]  /*e3f0*/  @!P0 BRA `(.L_x_306) ;  /* 0x0000002000548947 */ /* 0x004fea0003800000 */
.L_x_383:
[----:B------:R-:W-:Y:S05]  /*e400*/  @!P2 BRA `(.L_x_307) ;  /* 0x000000000004a947 */ /* 0x000fea0003800000 */
[----:B------:R-:W-:Y:S01]  /*e410*/  BPT.TRAP 0x1 ;  /* 0x000000040000795c */ /* 0x000fe20000300000 */
.L_x_307:
[----:B------:R-:W-:-:S04]  /*e420*/  VIADD R0, R9, 0x30860 ;  /* 0x0003086009007836 */ /* 0x000fc80000000000 */
[----:B------:R-:W-:-:S04]  /*e430*/  IMAD R23, R23, 0x8, R0 ;  /* 0x0000000817177824 */ /* 0x000fc800078e0200 */
[----:B------:R-:W4:Y:S02]  /*e440*/  SYNCS.PHASECHK.TRANS64.TRYWAIT P0, [R23+URZ], R4 ;  /* 0x00000004170075a7 */ /* 0x000f24000800017f */
[----:B----4-:R-:W-:Y:S05]  /*e450*/  @!P0 BRA `(.L_x_308) ;  /* 0x0000002000508947 */ /* 0x010fea0003800000 */
.L_x_384:
[----:B------:R-:W-:-:S07]  /*e460*/  IMAD R7, R7, 0x8, R0 ;  /* 0x0000000807077824 */ /* 0x000fce00078e0200 */
.L_x_309:
[----:B------:R0:W0:Y:S02]  /*e470*/  SYNCS.PHASECHK.TRANS64.TRYWAIT P0, [R7+URZ], R2 ;  /* 0x00000002070075a7 */ /* 0x000024000800017f */
[----:B0-----:R-:W-:Y:S05]  /*e480*/  @!P0 NANOSLEEP.SYNCS 0x989680 ;  /* 0x009896800000895d */ /* 0x001fea0003900000 */
[----:B------:R-:W0:Y:S02]  /*e490*/  @!P0 SYNCS.PHASECHK.TRANS64 P0, [R7+URZ], R2 ;  /* 0x00000002070085a7 */ /* 0x000e24000800007f */
[----:B0-----:R-:W-:Y:S05]  /*e4a0*/  @!P0 BRA `(.L_x_309) ;  /* 0xfffffffc00f08947 */ /* 0x001fea000383ffff */
.L_x_302:
[----:B------:R-:W-:Y:S05]  /*e4b0*/  BSYNC B0 ;  /* 0x0000000000007941 */ /* 0x000fea0003800000 */
.L_x_301:
[----:B------:R-:W-:Y:S05]  /*e4c0*/  EXIT ;  /* 0x000000000000794d */ /* 0x000fea0003800000 */
.L_x_171:
[----:B0-----:R-:W-:-:S04]  /*e4d0*/  IMAD.U32 R3, RZ, RZ, UR39 ;  /* 0x00000027ff037e24 */ /* 0x001fc8000f8e00ff */
[----:B------:R0:W1:Y:S03]  /*e4e0*/  SYNCS.PHASECHK.TRANS64.TRYWAIT P1, [R3+URZ+0x30800], R0 ;  /* 0x03080000030075a7 */ /* 0x000066000802017f */
[----:B-1----:R-:W-:Y:S05]  /*e4f0*/  @!P1 NANOSLEEP.SYNCS 0x989680 ;  /* 0x009896800000995d */ /* 0x002fea0003900000 */
[----:B------:R-:W1:Y:S02]  /*e500*/  @!P1 SYNCS.PHASECHK.TRANS64 P1, [R3+URZ+0x30800], R0 ;  /* 0x03080000030095a7 */ /* 0x000e64000802007f */
[----:B-1----:R-:W-:Y:S05]  /*e510*/  @!P1 BRA `(.L_x_171) ;  /* 0xfffffffc00ec9947 */ /* 0x002fea000383ffff */
[----:B------:R-:W-:Y:S05]  /*e520*/  BRA `(.L_x_310) ;  /* 0xffffff3000607947 */ /* 0x000fea000383ffff */
.L_x_175:
[----:B-1----:R1:W2:Y:S02]  /*e530*/  SYNCS.PHASECHK.TRANS64.TRYWAIT P2, [R4+URZ+0x30830], R3 ;  /* 0x03083003040075a7 */ /* 0x0022a4000804017f */
[----:B--2---:R-:W-:Y:S05]  /*e540*/  @!P2 NANOSLEEP.SYNCS 0x989680 ;  /* 0x009896800000a95d */ /* 0x004fea0003900000 */
[----:B------:R-:W2:Y:S02]  /*e550*/  @!P2 SYNCS.PHASECHK.TRANS64 P2, [R4+URZ+0x30830], R3 ;  /* 0x030830030400a5a7 */ /* 0x000ea4000804007f */
[----:B--2---:R-:W-:Y:S05]  /*e560*/  @!P2 BRA `(.L_x_175) ;  /* 0xfffffffc00f0a947 */ /* 0x004fea000383ffff */
[----:B------:R-:W-:Y:S05]  /*e570*/  BRA `(.L_x_174) ;  /* 0xffffff3000887947 */ /* 0x000fea000383ffff */
.L_x_180:
[----:B-1----:R-:W-:-:S04]  /*e580*/  IMAD.U32 R3, RZ, RZ, UR6 ;  /* 0x00000006ff037e24 */ /* 0x002fc8000f8e00ff */
[----:B------:R1:W3:Y:S03]  /*e590*/  SYNCS.PHASECHK.TRANS64.TRYWAIT P2, [R3+URZ+0x30830], R0 ;  /* 0x03083000030075a7 */ /* 0x0002e6000804017f */
[----:B---3--:R-:W-:Y:S05]  /*e5a0*/  @!P2 NANOSLEEP.SYNCS 0x989680 ;  /* 0x009896800000a95d */ /* 0x008fea0003900000 */
[----:B------:R-:W3:Y:S02]  /*e5b0*/  @!P2 SYNCS.PHASECHK.TRANS64 P2, [R3+URZ+0x30830], R0 ;  /* 0x030830000300a5a7 */ /* 0x000ee4000804007f */
[----:B---3--:R-:W-:Y:S05]  /*e5c0*/  @!P2 BRA `(.L_x_180) ;  /* 0xfffffffc00eca947 */ /* 0x008fea000383ffff */
[----:B------:R-:W-:Y:S05]  /*e5d0*/  BRA `(.L_x_177) ;  /* 0xffffff5c00dc7947 */ /* 0x000fea000383ffff */
.L_x_184:
[----:B-1----:R-:W-:-:S04]  /*e5e0*/  IMAD.U32 R3, RZ, RZ, UR6 ;  /* 0x00000006ff037e24 */ /* 0x002fc8000f8e00ff */
[----:B------:R1:W2:Y:S03]  /*e5f0*/  SYNCS.PHASECHK.TRANS64.TRYWAIT P2, [R3+URZ+0x30850], R0 ;  /* 0x03085000030075a7 */ /* 0x0002a6000804017f */
[----:B--2---:R-:W-:Y:S05]  /*e600*/  @!P2 NANOSLEEP.SYNCS 0x989680 ;  /* 0x009896800000a95d */ /* 0x004fea0003900000 */
[----:B------:R-:W2:Y:S02]  /*e610*/  @!P2 SYNCS.PHASECHK.TRANS64 P2, [R3+URZ+0x30850], R0 ;  /* 0x030850000300a5a7 */ /* 0x000ea4000804007f */
[----:B--2---:R-:W-:Y:S05]  /*e620*/  @!P2 BRA `(.L_x_184) ;  /* 0xfffffffc00eca947 */ /* 0x004fea000383ffff */
[----:B------:R-:W-:Y:S05]  /*e630*/  BRA `(.L_x_181) ;  /* 0xffffff6000547947 */ /* 0x000fea000383ffff */
.L_x_189:
[----:B---3--:R-:W-:-:S04]  /*e640*/  IMAD.U32 R5, RZ, RZ, UR12 ;  /* 0x0000000cff057e24 */ /* 0x008fc8000f8e00ff */
[----:B------:R3:W4:Y:S03]  /*e650*/  SYNCS.PHASECHK.TRANS64.TRYWAIT P0, [R5+URZ+0x30850], R4 ;  /* 0x03085004050075a7 */ /* 0x000726000800017f */
[----:B----4-:R-:W-:Y:S05]  /*e660*/  @!P0 NANOSLEEP.SYNCS 0x989680 ;  /* 0x009896800000895d */ /* 0x010fea0003900000 */
[----:B------:R-:W4:Y:S02]  /*e670*/  @!P0 SYNCS.PHASECHK.TRANS64 P0, [R5+URZ+0x30850], R4 ;  /* 0x03085004050085a7 */ /* 0x000f24000800007f */
[----:B----4-:R-:W-:Y:S05]  /*e680*/  @!P0 BRA `(.L_x_189) ;  /* 0xfffffffc00ec8947 */ /* 0x010fea000383ffff */
[----:B------:R-:W-:Y:S05]  /*e690*/  BRA `(.L_x_188) ;  /* 0xffffff8400f87947 */ /* 0x000fea000383ffff */
.L_x_219:
        /* <DEDUP_REMOVED lines=8> */
[----:B0--3--:R-:W-:Y:S05]  /*e720*/  WARPSYNC.COLLECTIVE R15, `(.L_x_312) ;  /* 0x000000000f087348 */ /* 0x009fea0003c00000 */
[----:B------:R1:W2:Y:S02]  /*e730*/  SHFL.IDX P6, R14, R13, R12, R11 ;  /* 0x0000000c0d0e7389 */ /* 0x0002a400000c000b */
[----:B0123--:R-:W-:Y:S01]  /*e740*/  ENDCOLLECTIVE ;  /* 0x000000000000791b */ /* 0x00ffe20003800000 */
.L_x_312:
[----:B------:R-:W-:Y:S05]  /*e750*/  BSYNC B0 ;  /* 0x0000000000007941 */ /* 0x000fea0003800000 */
.L_x_311:
[----:B------:R-:W-:Y:S05]  /*e760*/  BRA `(.L_x_313) ;  /* 0xffffffc000307947 */ /* 0x000fea000383ffff */
.L_x_221:
[----:B------:R-:W-:Y:S01]  /*e770*/  BSSY B0, `(.L_x_314) ;  /* 0x0000006000007945 */ /* 0x000fe20003800000 */
[----:B------:R-:W-:-:S07]  /*e780*/  IMAD.MOV.U32 R15, RZ, RZ, -0x1 ;  /* 0xffffffffff0f7424 */ /* 0x000fce00078e00ff */
[----:B01-3--:R-:W-:Y:S05]  /*e790*/  WARPSYNC.COLLECTIVE R15, `(.L_x_315) ;  /* 0x000000000f0c7348 */ /* 0x00bfea0003c00000 */
[----:B------:R-:W-:Y:S02]  /*e7a0*/  ELECT P6, UR62, PT ;  /* 0x00000000003e782f */ /* 0x000fe400038c0000 */
[----:B------:R-:W-:Y:S01]  /*e7b0*/  MOV R14, UR62 ;  /* 0x0000003e000e7c02 */ /* 0x000fe20008000f00 */
[----:B01-3--:R-:W-:Y:S10]  /*e7c0*/  ENDCOLLECTIVE ;  /* 0x000000000000791b */ /* 0x00bff40003800000 */
.L_x_315:
[----:B------:R-:W-:Y:S05]  /*e7d0*/  BSYNC B0 ;  /* 0x0000000000007941 */ /* 0x000fea0003800000 */
.L_x_314:
[----:B------:R-:W-:Y:S05]  /*e7e0*/  BRA `(.L_x_316) ;  /* 0xffffffc000307947 */ /* 0x000fea000383ffff */
.L_x_223:
[----:B-1----:R1:W2:Y:S02]  /*e7f0*/  SYNCS.PHASECHK.TRANS64.TRYWAIT P0, [R0+URZ+0x30840], R2 ;  /* 0x03084002000075a7 */ /* 0x0022a4000800017f */
[----:B--2---:R-:W-:Y:S05]  /*e800*/  @!P0 NANOSLEEP.SYNCS 0x989680 ;  /* 0x009896800000895d */ /* 0x004fea0003900000 */
[----:B------:R-:W2:Y:S02]  /*e810*/  @!P0 SYNCS.PHASECHK.TRANS64 P0, [R0+URZ+0x30840], R2 ;  /* 0x03084002000085a7 */ /* 0x000ea4000800007f */
[----:B--2---:R-:W-:Y:S05]  /*e820*/  @!P0 BRA `(.L_x_223) ;  /* 0xfffffffc00f08947 */ /* 0x004fea000383ffff */
[----:B------:R-:W-:Y:S05]  /*e830*/  BRA `(.L_x_317) ;  /* 0xffffffc000847947 */ /* 0x000fea000383ffff */
.L_x_227:
[----:B------:R-:W2:Y:S01]  /*e840*/  LDL.LU R11, [R1+0x24] ;  /* 0x00002400010b7983 */ /* 0x000ea20000300800 */
[----:B------:R-:W-:Y:S02]  /*e850*/  IMAD.MOV.U32 R13, RZ, RZ, R4 ;  /* 0x000000ffff0d7224 */ /* 0x000fe400078e0004 */
[----:B------:R-:W-:Y:S02]  /*e860*/  IMAD.MOV.U32 R12, RZ, RZ, RZ ;  /* 0x000000ffff0c7224 */ /* 0x000fe400078e00ff */
[----:B------:R-:W-:Y:S02]  /*e870*/  IMAD.MOV.U32 R15, RZ, RZ, -0x1 ;  /* 0xffffffffff0f7424 */ /* 0x000fe400078e00ff */
[----:B------:R-:W-:-:S04]  /*e880*/  IMAD R17, R17, 0xc0, R21 ;  /* 0x000000c011117824 */ /* 0x000fc800078e0215 */
[----:B------:R-:W-:Y:S02]  /*e890*/  VIADD R8, R17, 0x10 ;  /* 0x0000001011087836 */ /* 0x000fe40000000000 */
[----:B--2---:R-:W-:Y:S01]  /*e8a0*/  IMAD R3, R11, R9, RZ ;  /* 0x000000090b037224 */ /* 0x004fe200078e02ff */
[----:B------:R-:W-:-:S04]  /*e8b0*/  MOV R11, 0x181f ;  /* 0x0000181f000b7802 */ /* 0x000fc80000000f00 */
[----:B------:R-:W-:-:S13]  /*e8c0*/  ISETP.GE.AND P1, PT, R17, R3, PT ;  /* 0x000000031100720c */ /* 0x000fda0003f26270 */
[----:B-----5:R-:W-:Y:S05]  /*e8d0*/  WARPSYNC.COLLECTIVE R15, `(.L_x_318) ;  /* 0x000000000f087348 */ /* 0x020fea0003c00000 */
[----:B------:R0:W1:Y:S02]  /*e8e0*/  SHFL.IDX P6, R14, R13, R12, R11 ;  /* 0x0000000c0d0e7389 */ /* 0x00006400000c000b */
[----:B01---5:R-:W-:Y:S01]  /*e8f0*/  ENDCOLLECTIVE ;  /* 0x000000000000791b */ /* 0x023fe20003800000 */
.L_x_318:
[----:B------:R-:W-:Y:S02]  /*e900*/  IMAD.MOV.U32 R13, RZ, RZ, R0 ;  /* 0x000000ffff0d7224 */ /* 0x000fe400078e0000 */
[----:B------:R-:W-:-:S07]  /*e910*/  IMAD.MOV.U32 R6, RZ, RZ, R14 ;  /* 0x000000ffff067224 */ /* 0x000fce00078e000e */
[----:B------:R-:W-:Y:S05]  /*e920*/  WARPSYNC.COLLECTIVE R15, `(.L_x_319) ;  /* 0x000000000f087348 */ /* 0x000fea0003c00000 */
[----:B------:R0:W1:Y:S02]  /*e930*/  SHFL.IDX P6, R14, R13, R12, R11 ;  /* 0x0000000c0d0e7389 */ /* 0x00006400000c000b */
[----:B01----:R-:W-:Y:S01]  /*e940*/  ENDCOLLECTIVE ;  /* 0x000000000000791b */ /* 0x003fe20003800000 */
.L_x_319:
[----:B------:R-:W-:Y:S02]  /*e950*/  IMAD.MOV.U32 R13, RZ, RZ, R4 ;  /* 0x000000ffff0d7224 */ /* 0x000fe400078e0004 */
[----:B------:R-:W-:Y:S02]  /*e960*/  IMAD.MOV.U32 R12, RZ, RZ, 0x1 ;  /* 0x00000001ff0c7424 */ /* 0x000fe400078e00ff */
[----:B------:R-:W-:-:S07]  /*e970*/  IMAD.MOV.U32 R7, RZ, RZ, R14 ;  /* 0x000000ffff077224 */ /* 0x000fce00078e000e */
[----:B------:R-:W-:Y:S05]  /*e980*/  WARPSYNC.COLLECTIVE R15, `(.L_x_320) ;  /* 0x000000000f087348 */ /* 0x000fea0003c00000 */
[----:B------:R0:W1:Y:S02]  /*e990*/  SHFL.IDX P6, R14, R13, R12, R11 ;  /* 0x0000000c0d0e7389 */ /* 0x00006400000c000b */
[----:B01----:R-:W-:Y:S01]  /*e9a0*/  ENDCOLLECTIVE ;  /* 0x000000000000791b */ /* 0x003fe20003800000 */
.L_x_320:
[----:B------:R-:W-:-:S05]  /*e9b0*/  @!P1 LEA R7, P2, R20, R7, 0x1 ;  /* 0x0000000714079211 */ /* 0x000fca00078408ff */
[----:B------:R-:W-:-:S05]  /*e9c0*/  @!P1 IMAD.X R6, RZ, RZ, R6, P2 ;  /* 0x000000ffff069224 */ /* 0x000fca00010e0606 */
[----:B------:R-:W-:Y:S01]  /*e9d0*/  @!P1 LOP3.LUT R7, R7, R6, RZ, 0x3c, !PT ;  /* 0x0000000607079212 */ /* 0x000fe200078e3cff */
[----:B------:R-:W-:-:S03]  /*e9e0*/  IMAD.MOV.U32 R13, RZ, RZ, R0 ;  /* 0x000000ffff0d7224 */ /* 0x000fc600078e0000 */
[----:B------:R-:W-:-:S04]  /*e9f0*/  @!P1 LOP3.LUT R6, R7, R6, RZ, 0x3c, !PT ;  /* 0x0000000607069212 */ /* 0x000fc800078e3cff */
[----:B------:R-:W-:-:S05]  /*ea00*/  @!P1 LOP3.LUT R7, R7, R6, RZ, 0x3c, !PT ;  /* 0x0000000607079212 */ /* 0x000fca00078e3cff */
[----:B------:R-:W-:Y:S01]  /*ea10*/  @!PT LDS RZ, [RZ] ;  /* 0x00000000fffff984 */ /* 0x000fe20000000800 */
[----:B------:R-:W-:Y:S01]  /*ea20*/  @!PT LDS RZ, [RZ] ;  /* 0x00000000fffff984 */ /* 0x000fe20000000800 */
[----:B------:R-:W-:Y:S01]  /*ea30*/  @!PT LDS RZ, [RZ] ;  /* 0x00000000fffff984 */ /* 0x000fe20000000800 */
[----:B------:R0:W-:Y:S01]  /*ea40*/  @!P1 LDGSTS.E.BYPASS.LTC128B.128 [R10+0xc400], desc[UR48][R6.64], !P0 ;  /* 0x0c400000060a9fae */ /* 0x0001e2000c101d70 */
[----:B------:R-:W-:Y:S01]  /*ea50*/  ISETP.GE.AND P1, PT, R8, R3, PT ;  /* 0x000000030800720c */ /* 0x000fe20003f26270 */
[----:B0-----:R-:W-:-:S12]  /*ea60*/  IMAD.MOV.U32 R6, RZ, RZ, R14 ;  /* 0x000000ffff067224 */ /* 0x001fd800078e000e */
[----:B------:R-:W-:Y:S05]  /*ea70*/  WARPSYNC.COLLECTIVE R15, `(.L_x_321) ;  /* 0x000000000f087348 */ /* 0x000fea0003c00000 */
[----:B------:R0:W1:Y:S02]  /*ea80*/  SHFL.IDX P6, R14, R13, R12, R11 ;  /* 0x0000000c0d0e7389 */ /* 0x00006400000c000b */
[----:B01----:R-:W-:Y:S01]  /*ea90*/  ENDCOLLECTIVE ;  /* 0x000000000000791b */ /* 0x003fe20003800000 */
.L_x_321:
[----:B------:R-:W-:Y:S02]  /*eaa0*/  IMAD.MOV.U32 R13, RZ, RZ, R4 ;  /* 0x000000ffff0d7224 */ /* 0x000fe400078e0004 */
[----:B------:R-:W-:Y:S02]  /*eab0*/  IMAD.MOV.U32 R12, RZ, RZ, 0x2 ;  /* 0x00000002ff0c7424 */ /* 0x000fe400078e00ff */
[----:B------:R-:W-:-:S07]  /*eac0*/  IMAD.MOV.U32 R7, RZ, RZ, R14 ;  /* 0x000000ffff077224 */ /* 0x000fce00078e000e */
[----:B------:R-:W-:Y:S05]  /*ead0*/  WARPSYNC.COLLECTIVE R15, `(.L_x_322) ;  /* 0x000000000f087348 */ /* 0x000fea0003c00000 */
[----:B------:R0:W1:Y:S02]  /*eae0*/  SHFL.IDX P6, R14, R13, R12, R11 ;  /* 0x0000000c0d0e7389 */ /* 0x00006400000c000b */
[----:B01----:R-:W-:Y:S01]  /*eaf0*/  ENDCOLLECTIVE ;  /* 0x000000000000791b */ /* 0x003fe20003800000 */
.L_x_322:
        /* <DEDUP_REMOVED lines=9> */
[----:B------:R0:W-:Y:S02]  /*eb90*/  @!P1 LDGSTS.E.BYPASS.LTC128B.128 [R10+0xcc00], desc[UR48][R6.64], !P0 ;  /* 0x0cc00000060a9fae */ /* 0x0001e4000c101d70 */
[----:B0-----:R-:W-:-:S05]  /*eba0*/  VIADD R6, R17, 0x20 ;  /* 0x0000002011067836 */ /* 0x001fca0000000000 */
[----:B------:R-:W-:Y:S01]  /*ebb0*/  ISETP.GE.AND P1, PT, R6, R3, PT ;  /* 0x000000030600720c */ /* 0x000fe20003f26270 */
[----:B------:R-:W-:-:S12]  /*ebc0*/  IMAD.MOV.U32 R6, RZ, RZ, R14 ;  /* 0x000000ffff067224 */ /* 0x000fd800078e000e */
[----:B------:R-:W-:Y:S05]  /*ebd0*/  WARPSYNC.COLLECTIVE R15, `(.L_x_323) ;  /* 0x000000000f087348 */ /* 0x000fea0003c00000 */
[----:B------:R0:W1:Y:S02]  /*ebe0*/  SHFL.IDX P6, R14, R13, R12, R11 ;  /* 0x0000000c0d0e7389 */ /* 0x00006400000c000b */
[----:B01----:R-:W-:Y:S01]  /*ebf0*/  ENDCOLLECTIVE ;  /* 0x000000000000791b */ /* 0x003fe20003800000 */
.L_x_323:
[----:B------:R-:W-:Y:S02]  /*ec00*/  IMAD.MOV.U32 R13, RZ, RZ, R4 ;  /* 0x000000ffff0d7224 */ /* 0x000fe400078e0004 */
[----:B------:R-:W-:Y:S02]  /*ec10*/  IMAD.MOV.U32 R12, RZ, RZ, 0x3 ;  /* 0x00000003ff0c7424 */ /* 0x000fe400078e00ff */
[----:B------:R-:W-:-:S07]  /*ec20*/  IMAD.MOV.U32 R7, RZ, RZ, R14 ;  /* 0x000000ffff077224 */ /* 0x000fce00078e000e */
[----:B------:R-:W-:Y:S05]  /*ec30*/  WARPSYNC.COLLECTIVE R15, `(.L_x_324) ;  /* 0x000000000f087348 */ /* 0x000fea0003c00000 */
[----:B------:R0:W1:Y:S02]  /*ec40*/  SHFL.IDX P6, R14, R13, R12, R11 ;  /* 0x0000000c0d0e7389 */ /* 0x00006400000c000b */
[----:B01----:R-:W-:Y:S01]  /*ec50*/  ENDCOLLECTIVE ;  /* 0x000000000000791b */ /* 0x003fe20003800000 */
.L_x_324:
        /* <DEDUP_REMOVED lines=16> */
.L_x_325:
[----:B------:R-:W-:Y:S02]  /*ed60*/  IMAD.MOV.U32 R13, RZ, RZ, R4 ;  /* 0x000000ffff0d7224 */ /* 0x000fe400078e0004 */
[----:B------:R-:W-:Y:S02]  /*ed70*/  IMAD.MOV.U32 R12, RZ, RZ, 0x4 ;  /* 0x00000004ff0c7424 */ /* 0x000fe400078e00ff */
[----:B------:R-:W-:-:S07]  /*ed80*/  IMAD.MOV.U32 R7, RZ, RZ, R14 ;  /* 0x000000ffff077224 */ /* 0x000fce00078e000e */
[----:B------:R-:W-:Y:S05]  /*ed90*/  WARPSYNC.COLLECTIVE R15, `(.L_x_326) ;  /* 0x000000000f087348 */ /* 0x000fea0003c00000 */
[----:B------:R0:W1:Y:S02]  /*eda0*/  SHFL.IDX P6, R14, R13, R12, R11 ;  /* 0x0000000c0d0e7389 */ /* 0x00006400000c000b */
[----:B01----:R-:W-:Y:S01]  /*edb0*/  ENDCOLLECTIVE ;  /* 0x000000000000791b */ /* 0x003fe20003800000 */
.L_x_326:
        /* <DEDUP_REMOVED lines=16> */
.L_x_327:
[----:B------:R-:W-:Y:S02]  /*eec0*/  IMAD.MOV.U32 R13, RZ, RZ, R4 ;  /* 0x000000ffff0d7224 */ /* 0x000fe400078e0004 */
[----:B------:R-:W-:Y:S02]  /*eed0*/  IMAD.MOV.U32 R12, RZ, RZ, 0x5 ;  /* 0x00000005ff0c7424 */ /* 0x000fe400078e00ff */
[----:B------:R-:W-:-:S07]  /*eee0*/  IMAD.MOV.U32 R7, RZ, RZ, R14 ;  /* 0x000000ffff077224 */ /* 0x000fce00078e000e */
[----:B------:R-:W-:Y:S05]  /*eef0*/  WARPSYNC.COLLECTIVE R15, `(.L_x_328) ;  /* 0x000000000f087348 */ /* 0x000fea0003c00000 */
[----:B------:R0:W1:Y:S02]  /*ef00*/  SHFL.IDX P6, R14, R13, R12, R11 ;  /* 0x0000000c0d0e7389 */ /* 0x00006400000c000b */
[----:B01----:R-:W-:Y:S01]  /*ef10*/  ENDCOLLECTIVE ;  /* 0x000000000000791b */ /* 0x003fe20003800000 */
.L_x_328:
        /* <DEDUP_REMOVED lines=16> */
.L_x_329:
[----:B------:R-:W-:Y:S02]  /*f020*/  IMAD.MOV.U32 R13, RZ, RZ, R4 ;  /* 0x000000ffff0d7224 */ /* 0x000fe400078e0004 */
[----:B------:R-:W-:Y:S02]  /*f030*/  IMAD.MOV.U32 R12, RZ, RZ, 0x6 ;  /* 0x00000006ff0c7424 */ /* 0x000fe400078e00ff */
[----:B------:R-:W-:-:S07]  /*f040*/  IMAD.MOV.U32 R7, RZ, RZ, R14 ;  /* 0x000000ffff077224 */ /* 0x000fce00078e000e */
[----:B------:R-:W-:Y:S05]  /*f050*/  WARPSYNC.COLLECTIVE R15, `(.L_x_330) ;  /* 0x000000000f087348 */ /* 0x000fea0003c00000 */
[----:B------:R0:W1:Y:S02]  /*f060*/  SHFL.IDX P6, R14, R13, R12, R11 ;  /* 0x0000000c0d0e7389 */ /* 0x00006400000c000b */
[----:B01----:R-:W-:Y:S01]  /*f070*/  ENDCOLLECTIVE ;  /* 0x000000000000791b */ /* 0x003fe20003800000 */
.L_x_330:
        /* <DEDUP_REMOVED lines=16> */
.L_x_331:
[----:B------:R-:W-:Y:S02]  /*f180*/  IMAD.MOV.U32 R13, RZ, RZ, R4 ;  /* 0x000000ffff0d7224 */ /* 0x000fe400078e0004 */
[----:B------:R-:W-:Y:S02]  /*f190*/  IMAD.MOV.U32 R12, RZ, RZ, 0x7 ;  /* 0x00000007ff0c7424 */ /* 0x000fe400078e00ff */
[----:B------:R-:W-:-:S07]  /*f1a0*/  IMAD.MOV.U32 R7, RZ, RZ, R14 ;  /* 0x000000ffff077224 */ /* 0x000fce00078e000e */
[----:B------:R-:W-:Y:S05]  /*f1b0*/  WARPSYNC.COLLECTIVE R15, `(.L_x_332) ;  /* 0x000000000f087348 */ /* 0x000fea0003c00000 */
[----:B------:R0:W1:Y:S02]  /*f1c0*/  SHFL.IDX P6, R14, R13, R12, R11 ;  /* 0x0000000c0d0e7389 */ /* 0x00006400000c000b */
[----:B01----:R-:W-:Y:S01]  /*f1d0*/  ENDCOLLECTIVE ;  /* 0x000000000000791b */ /* 0x003fe20003800000 */
.L_x_332:
[----:B------:R-:W-:-:S05]  /*f1e0*/  @!P1 LEA R7, P2, R20, R7, 0x1 ;  /* 0x0000000714079211 */ /* 0x000fca00078408ff */
[----:B------:R-:W-:-:S05]  /*f1f0*/  @!P1 IMAD.X R6, RZ, RZ, R6, P2 ;  /* 0x000000ffff069224 */ /* 0x000fca00010e0606 */
[-C--:B------:R-:W-:Y:S01]  /*f200*/  @!P1 LOP3.LUT R7, R7, R6.reuse, RZ, 0x3c, !PT ;  /* 0x0000000607079212 */ /* 0x080fe200078e3cff */
[----:B------:R-:W-:Y:S02]  /*f210*/  IMAD.MOV.U32 R13, RZ, RZ, R0 ;  /* 0x000000ffff0d7224 */ /* 0x000fe400078e0000 */
[----:B------:R-:W-:Y:S01]  /*f220*/  VIADD R0, R17, 0x70 ;  /* 0x0000007011007836 */ /* 0x000fe20000000000 */
[----:B------:R-:W-:-:S04]  /*f230*/  @!P1 LOP3.LUT R6, R7, R6, RZ, 0x3c, !PT ;  /* 0x0000000607069212 */ /* 0x000fc800078e3cff */
[----:B------:R-:W-:Y:S02]  /*f240*/  @!P1 LOP3.LUT R7, R7, R6, RZ, 0x3c, !PT ;  /* 0x0000000607079212 */ /* 0x000fe400078e3cff */
[----:B------:R-:W-:-:S07]  /*f250*/  MOV R4, R14 ;  /* 0x0000000e00047202 */ /* 0x000fce0000000f00 */
[----:B------:R-:W-:Y:S05]  /*f260*/  WARPSYNC.COLLECTIVE R15, `(.L_x_333) ;  /* 0x000000000f087348 */ /* 0x000fea0003c00000 */
[----:B------:R0:W1:Y:S02]  /*f270*/  SHFL.IDX P6, R14, R13, R12, R11 ;  /* 0x0000000c0d0e7389 */ /* 0x00006400000c000b */
[----:B01----:R-:W-:Y:S01]  /*f280*/  ENDCOLLECTIVE ;  /* 0x000000000000791b */ /* 0x003fe20003800000 */
.L_x_333:
[----:B------:R-:W-:Y:S01]  /*f290*/  @!PT LDS RZ, [RZ] ;  /* 0x00000000fffff984 */ /* 0x000fe20000000800 */
[----:B------:R-:W-:Y:S01]  /*f2a0*/  @!PT LDS RZ, [RZ] ;  /* 0x00000000fffff984 */ /* 0x000fe20000000800 */
[----:B------:R-:W-:Y:S01]  /*f2b0*/  @!PT LDS RZ, [RZ] ;  /* 0x00000000fffff984 */ /* 0x000fe20000000800 */
[----:B------:R0:W-:Y:S01]  /*f2c0*/  @!P1 LDGSTS.E.BYPASS.LTC128B.128 [R10+0xf400], desc[UR48][R6.64], !P0 ;  /* 0x0f400000060a9fae */ /* 0x0001e2000c101d70 */
[----:B------:R-:W-:Y:S01]  /*f2d0*/  ISETP.GE.AND P1, PT, R0, R3, PT ;  /* 0x000000030000720c */ /* 0x000fe20003f26270 */
[----:B------:R-:W-:-:S05]  /*f2e0*/  VIADD R0, R17, 0x80 ;  /* 0x0000008011007836 */ /* 0x000fca0000000000 */
[----:B------:R-:W-:Y:S01]  /*f2f0*/  ISETP.GE.AND P2, PT, R0, R3, PT ;  /* 0x000000030000720c */ /* 0x000fe20003f46270 */
[----:B------:R-:W-:Y:S02]  /*f300*/  IMAD.MOV.U32 R13, RZ, RZ, R2 ;  /* 0x000000ffff0d7224 */ /* 0x000fe400078e0002 */
[----:B------:R-:W-:Y:S02]  /*f310*/  IMAD.MOV.U32 R12, RZ, RZ, RZ ;  /* 0x000000ffff0c7224 */ /* 0x000fe400078e00ff */
[----:B0-----:R-:W-:-:S08]  /*f320*/  IMAD.MOV.U32 R6, RZ, RZ, R14 ;  /* 0x000000ffff067224 */ /* 0x001fd000078e000e */
[----:B------:R-:W-:Y:S05]  /*f330*/  WARPSYNC.COLLECTIVE R15, `(.L_x_334) ;  /* 0x000000000f087348 */ /* 0x000fea0003c00000 */
[----:B------:R0:W1:Y:S02]  /*f340*/  SHFL.IDX P6, R14, R13, R12, R11 ;  /* 0x0000000c0d0e7389 */ /* 0x00006400000c000b */
[----:B01----:R-:W-:Y:S01]  /*f350*/  ENDCOLLECTIVE ;  /* 0x000000000000791b */ /* 0x003fe20003800000 */
.L_x_334:
[----:B------:R-:W-:-:S05]  /*f360*/  @!P1 LEA R6, P3, R20, R6, 0x1 ;  /* 0x0000000614069211 */ /* 0x000fca00078608ff */
[----:B------:R-:W-:-:S04]  /*f370*/  @!P1 IMAD.X R4, RZ, RZ, R4, P3 ;  /* 0x000000ffff049224 */ /* 0x000fc800018e0604 */
[----:B------:R-:W-:Y:S02]  /*f380*/  @!P1 IMAD.MOV.U32 R7, RZ, RZ, R4 ;  /* 0x000000ffff079224 */ /* 0x000fe400078e0004 */
[----:B------:R-:W-:-:S03]  /*f390*/  IMAD.MOV.U32 R13, RZ, RZ, R5 ;  /* 0x000000ffff0d7224 */ /* 0x000fc600078e0005 */
[----:B------:R-:W-:Y:S01]  /*f3a0*/  @!PT LDS RZ, [RZ] ;  /* 0x00000000fffff984 */ /* 0x000fe20000000800 */
[----:B------:R-:W-:Y:S01]  /*f3b0*/  @!PT LDS RZ, [RZ] ;  /* 0x00000000fffff984 */ /* 0x000fe20000000800 */
[----:B------:R-:W-:Y:S01]  /*f3c0*/  @!PT LDS RZ, [RZ] ;  /* 0x00000000fffff984 */ /* 0x000fe20000000800 */
[----:B------:R0:W-:Y:S01]  /*f3d0*/  @!P1 LDGSTS.E.BYPASS.LTC128B.128 [R10+0xfc00], desc[UR48][R6.64], !P0 ;  /* 0x0fc00000060a9fae */ /* 0x0001e2000c101d70 */
[----:B------:R-:W-:-:S07]  /*f3e0*/  IMAD.MOV.U32 R0, RZ, RZ, R14 ;  /* 0x000000ffff007224 */ /* 0x000fce00078e000e */
[----:B0-----:R-:W-:Y:S05]  /*f3f0*/  WARPSYNC.COLLECTIVE R15, `(.L_x_335) ;  /* 0x000000000f087348 */ /* 0x001fea0003c00000 */
[----:B------:R1:W2:Y:S02]  /*f400*/  SHFL.IDX P6, R14, R13, R12, R11 ;  /* 0x0000000c0d0e7389 */ /* 0x0002a400000c000b */
[----:B012---:R-:W-:Y:S01]  /*f410*/  ENDCOLLECTIVE ;  /* 0x000000000000791b */ /* 0x007fe20003800000 */
.L_x_335:
[----:B------:R-:W-:Y:S02]  /*f420*/  IMAD.MOV.U32 R13, RZ, RZ, R2 ;  /* 0x000000ffff0d7224 */ /* 0x000fe400078e0002 */
[----:B------:R-:W-:Y:S02]  /*f430*/  IMAD.MOV.U32 R12, RZ, RZ, 0x1 ;  /* 0x00000001ff0c7424 */ /* 0x000fe400078e00ff */
[----:B------:R-:W-:-:S07]  /*f440*/  IMAD.MOV.U32 R8, RZ, RZ, R14 ;  /* 0x000000ffff087224 */ /* 0x000fce00078e000e */
[----:B------:R-:W-:Y:S05]  /*f450*/  WARPSYNC.COLLECTIVE R15, `(.L_x_336) ;  /* 0x000000000f087348 */ /* 0x000fea0003c00000 */
[----:B------:R0:W1:Y:S02]  /*f460*/  SHFL.IDX P6, R14, R13, R12, R11 ;  /* 0x0000000c0d0e7389 */ /* 0x00006400000c000b */
[----:B01----:R-:W-:Y:S01]  /*f470*/  ENDCOLLECTIVE ;  /* 0x000000000000791b */ /* 0x003fe20003800000 */
.L_x_336:
[----:B------:R-:W-:-:S05]  /*f480*/  @!P2 LEA R6, P1, R20, R8, 0x1 ;  /* 0x000000081406a211 */ /* 0x000fca00078208ff */
[----:B------:R-:W-:Y:S02]  /*f490*/  @!P2 IMAD.X R7, RZ, RZ, R0, P1 ;  /* 0x000000ffff07a224 */ /* 0x000fe400008e0600 */
[----:B------:R-:W-:-:S03]  /*f4a0*/  VIADD R0, R17, 0x90 ;  /* 0x0000009011007836 */ /* 0x000fc60000000000 */
[----:B------:R-:W-:Y:S01]  /*f4b0*/  @!PT LDS RZ, [RZ] ;  /* 0x00000000fffff984 */ /* 0x000fe20000000800 */
[----:B------:R-:W-:Y:S01]  /*f4c0*/  @!PT LDS RZ, [RZ] ;  /* 0x00000000fffff984 */ /* 0x000fe20000000800 */
[----:B------:R-:W-:Y:S01]  /*f4d0*/  @!PT LDS RZ, [RZ] ;  /* 0x00000000fffff984 */ /* 0x000fe20000000800 */
[----:B------:R0:W-:Y:S01]  /*f4e0*/  @!P2 LDGSTS.E.BYPASS.LTC128B.128 [R10+0x10400], desc[UR48][R6.64], !P0 ;  /* 0x10400000060aafae */ /* 0x0001e2000c101d70 */
[----:B------:R-:W-:Y:S01]  /*f4f0*/  IMAD.MOV.U32 R13, RZ, RZ, R5 ;  /* 0x000000ffff0d7224 */ /* 0x000fe200078e0005 */
[----:B------:R-:W-:Y:S01]  /*f500*/  ISETP.GE.AND P1, PT, R0, R3, PT ;  /* 0x000000030000720c */ /* 0x000fe20003f26270 */
[----:B------:R-:W-:-:S12]  /*f510*/  IMAD.MOV.U32 R0, RZ, RZ, R14 ;  /* 0x000000ffff007224 */ /* 0x000fd800078e000e */
[----:B0-----:R-:W-:Y:S05]  /*f520*/  WARPSYNC.COLLECTIVE R15, `(.L_x_337) ;  /* 0x000000000f087348 */ /* 0x001fea0003c00000 */
[----:B------:R1:W2:Y:S02]  /*f530*/  SHFL.IDX P6, R14, R13, R12, R11 ;  /* 0x0000000c0d0e7389 */ /* 0x0002a400000c000b */
[----:B012---:R-:W-:Y:S01]  /*f540*/  ENDCOLLECTIVE ;  /* 0x000000000000791b */ /* 0x007fe20003800000 */
.L_x_337:
[----:B------:R-:W-:Y:S02]  /*f550*/  IMAD.MOV.U32 R13, RZ, RZ, R2 ;  /* 0x000000ffff0d7224 */ /* 0x000fe400078e0002 */
[----:B------:R-:W-:Y:S01]  /*f560*/  IMAD.MOV.U32 R12, RZ, RZ, 0x2 ;  /* 0x00000002ff0c7424 */ /* 0x000fe200078e00ff */
[----:B------:R-:W-:-:S13]  /*f570*/  @!P1 LEA R4, P2, R20, R14, 0x1 ;  /* 0x0000000e14049211 */ /* 0x000fda00078408ff */
[----:B------:R-:W-:Y:S05]  /*f580*/  WARPSYNC.COLLECTIVE R15, `(.L_x_338) ;  /* 0x000000000f087348 */ /* 0x000fea0003c00000 */
[----:B------:R0:W1:Y:S02]  /*f590*/  SHFL.IDX P6, R14, R13, R12, R11 ;  /* 0x0000000c0d0e7389 */ /* 0x00006400000c000b */
[----:B01----:R-:W-:Y:S01]  /*f5a0*/  ENDCOLLECTIVE ;  /* 0x000000000000791b */ /* 0x003fe20003800000 */
.L_x_338:
[----:B------:R-:W-:Y:S02]  /*f5b0*/  @!P1 IMAD.X R9, RZ, RZ, R0, P2 ;  /* 0x000000ffff099224 */ /* 0x000fe400010e0600 */
[----:B------:R-:W-:Y:S02]  /*f5c0*/  @!P1 IMAD.MOV.U32 R6, RZ, RZ, R4 ;  /* 0x000000ffff069224 */ /* 0x000fe400078e0004 */
[----:B------:R-:W-:-:S05]  /*f5d0*/  @!P1 IMAD.MOV.U32 R7, RZ, RZ, R9 ;  /* 0x000000ffff079224 */ /* 0x000fca00078e0009 */
        /* <DEDUP_REMOVED lines=9> */
.L_x_339:
[----:B------:R-:W-:-:S05]  /*f670*/  VIADD R6, R17, 0xa0 ;  /* 0x000000a011067836 */ /* 0x000fca0000000000 */
[----:B------:R-:W-:Y:S01]  /*f680*/  ISETP.GE.AND P1, PT, R6, R3, PT ;  /* 0x000000030600720c */ /* 0x000fe20003f26270 */
[----:B------:R-:W-:Y:S02]  /*f690*/  IMAD.MOV.U32 R13, RZ, RZ, R2 ;  /* 0x000000ffff0d7224 */ /* 0x000fe400078e0002 */
[----:B------:R-:W-:Y:S02]  /*f6a0*/  IMAD.MOV.U32 R12, RZ, RZ, 0x3 ;  /* 0x00000003ff0c7424 */ /* 0x000fe400078e00ff */
[----:B------:R-:W-:-:S08]  /*f6b0*/  IMAD.MOV.U32 R4, RZ, RZ, R14 ;  /* 0x000000ffff047224 */ /* 0x000fd000078e000e */
[----:B------:R-:W-:Y:S05]  /*f6c0*/  WARPSYNC.COLLECTIVE R15, `(.L_x_340) ;  /* 0x000000000f087348 */ /* 0x000fea0003c00000 */
[----:B------:R0:W1:Y:S02]  /*f6d0*/  SHFL.IDX P6, R14, R13, R12, R11 ;  /* 0x0000000c0d0e7389 */ /* 0x00006400000c000b */
[----:B01----:R-:W-:Y:S01]  /*f6e0*/  ENDCOLLECTIVE ;  /* 0x000000000000791b */ /* 0x003fe20003800000 */
.L_x_340:
[----:B------:R-:W-:-:S05]  /*f6f0*/  @!P1 LEA R6, P2, R20, R4, 0x1 ;  /* 0x0000000414069211 */ /* 0x000fca00078408ff */
        /* <DEDUP_REMOVED lines=10> */
.L_x_341:
[----:B------:R-:W-:Y:S05]  /*f7a0*/  BRA `(.L_x_342) ;  /* 0xffffffc000a87947 */ /* 0x000fea000383ffff */
.L_x_230:
[----:B0-----:R0:W1:Y:S02]  /*f7b0*/  SYNCS.PHASECHK.TRANS64.TRYWAIT P0, [R22+URZ+0x30820], R3 ;  /* 0x03082003160075a7 */ /* 0x001064000800017f */
[----:B-1----:R-:W-:Y:S05]  /*f7c0*/  @!P0 NANOSLEEP.SYNCS 0x989680 ;  /* 0x009896800000895d */ /* 0x002fea0003900000 */
[----:B------:R-:W1:Y:S02]  /*f7d0*/  @!P0 SYNCS.PHASECHK.TRANS64 P0, [R22+URZ+0x30820], R3 ;  /* 0x03082003160085a7 */ /* 0x000e64000800007f */
[----:B-1----:R-:W-:Y:S05]  /*f7e0*/  @!P0 BRA `(.L_x_230) ;  /* 0xfffffffc00f08947 */ /* 0x002fea000383ffff */
[----:B------:R-:W-:Y:S05]  /*f7f0*/  BRA `(.L_x_343) ;  /* 0xffffffc400107947 */ /* 0x000fea000383ffff */
.L_x_239:
[----:B0-----:R0:W2:Y:S02]  /*f800*/  SYNCS.PHASECHK.TRANS64.TRYWAIT P0, [R2+URZ+0x30840], R3 ;  /* 0x03084003020075a7 */ /* 0x0010a4000800017f */
[----:B--2---:R-:W-:Y:S05]  /*f810*/  @!P0 NANOSLEEP.SYNCS 0x989680 ;  /* 0x009896800000895d */ /* 0x004fea0003900000 */
[----:B------:R-:W2:Y:S02]  /*f820*/  @!P0 SYNCS.PHASECHK.TRANS64 P0, [R2+URZ+0x30840], R3 ;  /* 0x03084003020085a7 */ /* 0x000ea4000800007f */
[----:B--2---:R-:W-:Y:S05]  /*f830*/  @!P0 BRA `(.L_x_239) ;  /* 0xfffffffc00f08947 */ /* 0x004fea000383ffff */
[----:B------:R-:W-:Y:S05]  /*f840*/  BRA `(.L_x_344) ;  /* 0xffffffc400c07947 */ /* 0x000fea000383ffff */
.L_x_244:
[----:B0-----:R0:W1:Y:S02]  /*f850*/  SYNCS.PHASECHK.TRANS64.TRYWAIT P0, [R3+URZ+0x60], R2 ;  /* 0x00006002030075a7 */ /* 0x001064000800017f */
[----:B-1----:R-:W-:Y:S05]  /*f860*/  @!P0 NANOSLEEP.SYNCS 0x989680 ;  /* 0x009896800000895d */ /* 0x002fea0003900000 */
[----:B------:R-:W1:Y:S02]  /*f870*/  @!P0 SYNCS.PHASECHK.TRANS64 P0, [R3+URZ+0x60], R2 ;  /* 0x00006002030085a7 */ /* 0x000e64000800007f */
[----:B-1----:R-:W-:Y:S05]  /*f880*/  @!P0 BRA `(.L_x_244) ;  /* 0xfffffffc00f08947 */ /* 0x002fea000383ffff */
[----:B------:R-:W-:Y:S05]  /*f890*/  BRA `(.L_x_345) ;  /* 0xffffffc8004c7947 */ /* 0x000fea000383ffff */
.L_x_252:
[----:B-1----:R1:W2:Y:S02]  /*f8a0*/  SYNCS.PHASECHK.TRANS64.TRYWAIT P0, [R2+URZ+0x30840], R3 ;  /* 0x03084003020075a7 */ /* 0x0022a4000800017f */
[----:B--2---:R-:W-:Y:S05]  /*f8b0*/  @!P0 NANOSLEEP.SYNCS 0x989680 ;  /* 0x009896800000895d */ /* 0x004fea0003900000 */
[----:B------:R-:W2:Y:S02]  /*f8c0*/  @!P0 SYNCS.PHASECHK.TRANS64 P0, [R2+URZ+0x30840], R3 ;  /* 0x03084003020085a7 */ /* 0x000ea4000800007f */
[----:B--2---:R-:W-:Y:S05]  /*f8d0*/  @!P0 BRA `(.L_x_252) ;  /* 0xfffffffc00f08947 */ /* 0x004fea000383ffff */
[----:B------:R-:W-:Y:S05]  /*f8e0*/  BRA `(.L_x_346) ;  /* 0xffffffcc008c7947 */ /* 0x000fea000383ffff */
.L_x_257:
[----:B0-----:R0:W1:Y:S02]  /*f8f0*/  SYNCS.PHASECHK.TRANS64.TRYWAIT P0, [R10+URZ+0x60], R3 ;  /* 0x000060030a0075a7 */ /* 0x001064000800017f */
[----:B-1----:R-:W-:Y:S05]  /*f900*/  @!P0 NANOSLEEP.SYNCS 0x989680 ;  /* 0x009896800000895d */ /* 0x002fea0003900000 */
[----:B------:R-:W1:Y:S02]  /*f910*/  @!P0 SYNCS.PHASECHK.TRANS64 P0, [R10+URZ+0x60], R3 ;  /* 0x000060030a0085a7 */ /* 0x000e64000800007f */
[----:B-1----:R-:W-:Y:S05]  /*f920*/  @!P0 BRA `(.L_x_257) ;  /* 0xfffffffc00f08947 */ /* 0x002fea000383ffff */
[----:B------:R-:W-:Y:S05]  /*f930*/  BRA `(.L_x_347) ;  /* 0xffffffd000187947 */ /* 0x000fea000383ffff */
.L_x_265:
[----:B-1----:R1:W2:Y:S02]  /*f940*/  SYNCS.PHASECHK.TRANS64.TRYWAIT P0, [R2+URZ+0x30840], R3 ;  /* 0x03084003020075a7 */ /* 0x0022a4000800017f */
[----:B--2---:R-:W-:Y:S05]  /*f950*/  @!P0 NANOSLEEP.SYNCS 0x989680 ;  /* 0x009896800000895d */ /* 0x004fea0003900000 */
[----:B------:R-:W2:Y:S02]  /*f960*/  @!P0 SYNCS.PHASECHK.TRANS64 P0, [R2+URZ+0x30840], R3 ;  /* 0x03084003020085a7 */ /* 0x000ea4000800007f */
[----:B--2---:R-:W-:Y:S05]  /*f970*/  @!P0 BRA `(.L_x_265) ;  /* 0xfffffffc00f08947 */ /* 0x004fea000383ffff */
[----:B------:R-:W-:Y:S05]  /*f980*/  BRA `(.L_x_348) ;  /* 0xffffffd400247947 */ /* 0x000fea000383ffff */
.L_x_270:
[----:B0-----:R0:W1:Y:S02]  /*f990*/  SYNCS.PHASECHK.TRANS64.TRYWAIT P0, [R8+URZ+0x60], R3 ;  /* 0x00006003080075a7 */ /* 0x001064000800017f */
[----:B-1----:R-:W-:Y:S05]  /*f9a0*/  @!P0 NANOSLEEP.SYNCS 0x989680 ;  /* 0x009896800000895d */ /* 0x002fea0003900000 */
[----:B------:R-:W1:Y:S02]  /*f9b0*/  @!P0 SYNCS.PHASECHK.TRANS64 P0, [R8+URZ+0x60], R3 ;  /* 0x00006003080085a7 */ /* 0x000e64000800007f */
[----:B-1----:R-:W-:Y:S05]  /*f9c0*/  @!P0 BRA `(.L_x_270) ;  /* 0xfffffffc00f08947 */ /* 0x002fea000383ffff */
[----:B------:R-:W-:Y:S05]  /*f9d0*/  BRA `(.L_x_349) ;  /* 0xffffffd400b47947 */ /* 0x000fea000383ffff */
.L_x_280:
[----:B0-----:R0:W1:Y:S02]  /*f9e0*/  SYNCS.PHASECHK.TRANS64.TRYWAIT P0, [R3+URZ+0x30860], R0 ;  /* 0x03086000030075a7 */ /* 0x001064000800017f */
[----:B-1----:R-:W-:Y:S05]  /*f9f0*/  @!P0 NANOSLEEP.SYNCS 0x989680 ;  /* 0x009896800000895d */ /* 0x002fea0003900000 */
[----:B------:R-:W1:Y:S02]  /*fa00*/  @!P0 SYNCS.PHASECHK.TRANS64 P0, [R3+URZ+0x30860], R0 ;  /* 0x03086000030085a7 */ /* 0x000e64000800007f */
[----:B-1----:R-:W-:Y:S05]  /*fa10*/  @!P0 BRA `(.L_x_280) ;  /* 0xfffffffc00f08947 */ /* 0x002fea000383ffff */
[----:B------:R-:W-:Y:S05]  /*fa20*/  BRA `(.L_x_350) ;  /* 0xffffffd800ac7947 */ /* 0x000fea000383ffff */
.L_x_286:
[----:B------:R-:W-:Y:S01]  /*fa30*/  BSSY B0, `(.L_x_351) ;  /* 0x0000008000007945 */ /* 0x000fe20003800000 */
[----:B------:R-:W-:Y:S02]  /*fa40*/  IMAD.MOV.U32 R13, RZ, RZ, R16 ;  /* 0x000000ffff0d7224 */ /* 0x000fe400078e0010 */
[----:B------:R-:W-:Y:S02]  /*fa50*/  IMAD.MOV.U32 R12, RZ, RZ, RZ ;  /* 0x000000ffff0c7224 */ /* 0x000fe400078e00ff */
[----:B------:R-:W-:Y:S02]  /*fa60*/  IMAD.MOV.U32 R11, RZ, RZ, 0x1f ;  /* 0x0000001fff0b7424 */ /* 0x000fe400078e00ff */
[----:B------:R-:W-:-:S07]  /*fa70*/  IMAD.MOV.U32 R15, RZ, RZ, -0x1 ;  /* 0xffffffffff0f7424 */ /* 0x000fce00078e00ff */
[----:B------:R-:W-:Y:S05]  /*fa80*/  WARPSYNC.COLLECTIVE R15, `(.L_x_352) ;  /* 0x000000000f087348 */ /* 0x000fea0003c00000 */
[----:B------:R0:W1:Y:S02]  /*fa90*/  SHFL.IDX P6, R14, R13, R12, R11 ;  /* 0x0000000c0d0e7389 */ /* 0x00006400000c000b */
[----:B01----:R-:W-:Y:S01]  /*faa0*/  ENDCOLLECTIVE ;  /* 0x000000000000791b */ /* 0x003fe20003800000 */
.L_x_352:
[----:B------:R-:W-:Y:S05]  /*fab0*/  BSYNC B0 ;  /* 0x0000000000007941 */ /* 0x000fea0003800000 */
.L_x_351:
[----:B------:R-:W-:Y:S02]  /*fac0*/  IMAD.MOV.U32 R13, RZ, RZ, R16 ;  /* 0x000000ffff0d7224 */ /* 0x000fe400078e0010 */
[----:B------:R-:W-:Y:S02]  /*fad0*/  IMAD.MOV.U32 R12, RZ, RZ, 0x1 ;  /* 0x00000001ff0c7424 */ /* 0x000fe400078e00ff */
[----:B------:R-:W-:Y:S02]  /*fae0*/  IMAD.MOV.U32 R11, RZ, RZ, 0x1f ;  /* 0x0000001fff0b7424 */ /* 0x000fe400078e00ff */
[----:B------:R-:W-:Y:S02]  /*faf0*/  IMAD.MOV.U32 R15, RZ, RZ, -0x1 ;  /* 0xffffffffff0f7424 */ /* 0x000fe400078e00ff */
[----:B------:R-:W-:Y:S02]  /*fb00*/  IMAD.IADD R5, R19, 0x1, R8 ;  /* 0x0000000113057824 */ /* 0x000fe400078e0208 */
[----:B------:R-:W-:-:S07]  /*fb10*/  IMAD.MOV.U32 R0, RZ, RZ, R14 ;  /* 0x000000ffff007224 */ /* 0x000fce00078e000e */
[----:B------:R-:W-:Y:S05]  /*fb20*/  WARPSYNC.COLLECTIVE R15, `(.L_x_353) ;  /* 0x000000000f087348 */ /* 0x000fea0003c00000 */
[----:B------:R0:W1:Y:S02]  /*fb30*/  SHFL.IDX P6, R14, R13, R12, R11 ;  /* 0x0000000c0d0e7389 */ /* 0x00006400000c000b */
[----:B01----:R-:W-:Y:S01]  /*fb40*/  ENDCOLLECTIVE ;  /* 0x000000000000791b */ /* 0x003fe20003800000 */
.L_x_353:
[----:B------:R-:W-:Y:S02]  /*fb50*/  ULDC UR4, c[0x0][0xc3c] ;  /* 0x00030f0000047ab9 */ /* 0x000fe40000000800 */
[----:B------:R-:W-:-:S13]  /*fb60*/  ISETP.GE.OR P1, PT, R5, UR4, !P0 ;  /* 0x0000000405007c0c */ /* 0x000fda000c726670 */
[----:B------:R-:W0:Y:S01]  /*fb70*/  @!P1 LDC.64 R2, c[0x0][0xc80] ;  /* 0x00032000ff029b82 */ /* 0x000e220000000a00 */
[----:B------:R-:W-:Y:S02]  /*fb80*/  IMAD.MOV.U32 R11, RZ, RZ, RZ ;  /* 0x000000ffff0b7224 */ /* 0x000fe400078e00ff */
[----:B------:R-:W-:Y:S02]  /*fb90*/  IMAD.MOV.U32 R4, RZ, RZ, R14 ;  /* 0x000000ffff047224 */ /* 0x000fe400078e000e */
[----:B0-----:R-:W-:-:S06]  /*fba0*/  @!P1 IMAD.WIDE R2, R5, 0x4, R2 ;  /* 0x0000000405029825 */ /* 0x001fcc00078e0202 */
[----:B------:R-:W2:Y:S01]  /*fbb0*/  @!P1 LDG.E R2, desc[UR48][R2.64] ;  /* 0x0000003002029981 */ /* 0x000ea2000c1e1900 */
[----:B------:R-:W-:Y:S01]  /*fbc0*/  IMAD.MOV.U32 R5, RZ, RZ, RZ ;  /* 0x000000ffff057224 */ /* 0x000fe200078e00ff */
[C---:B------:R-:W-:Y:S02]  /*fbd0*/  ISETP.GE.U32.AND P2, PT, R8.reuse, 0x2, PT ;  /* 0x000000020800780c */ /* 0x040fe40003f46070 */
[C---:B------:R-:W-:Y:S02]  /*fbe0*/  ISETP.GE.U32.AND P3, PT, R8.reuse, 0x4, PT ;  /* 0x000000040800780c */ /* 0x040fe40003f66070 */
[C---:B------:R-:W-:Y:S02]  /*fbf0*/  ISETP.GE.U32.AND P4, PT, R8.reuse, 0x8, PT ;  /* 0x000000080800780c */ /* 0x040fe40003f86070 */
[C---:B------:R-:W-:Y:S01]  /*fc00*/  ISETP.GE.U32.AND P5, PT, R8.reuse, 0x10, PT ;  /* 0x000000100800780c */ /* 0x040fe20003fa6070 */
[----:B--2---:R-:W-:Y:S01]  /*fc10*/  @!P1 IMAD.MOV.U32 R5, RZ, RZ, R2 ;  /* 0x000000ffff059224 */ /* 0x004fe200078e0002 */
[----:B------:R-:W-:-:S03]  /*fc20*/  ISETP.NE.AND P1, PT, R8, RZ, PT ;  /* 0x000000ff0800720c */ /* 0x000fc60003f25270 */
[----:B------:R-:W-:-:S10]  /*fc30*/  IMAD.MOV.U32 R13, RZ, RZ, R5 ;  /* 0x000000ffff0d7224 */ /* 0x000fd400078e0005 */
[----:B------:R-:W-:Y:S05]  /*fc40*/  WARPSYNC.COLLECTIVE R15, `(.L_x_354) ;  /* 0x000000000f087348 */ /* 0x000fea0003c00000 */
[----:B------:R0:W1:Y:S02]  /*fc50*/  SHFL.UP P6, R14, R13, R12, R11 ;  /* 0x0400000c0d0e7389 */ /* 0x00006400000c000b */
[----:B01----:R-:W-:Y:S01]  /*fc60*/  ENDCOLLECTIVE ;  /* 0x000000000000791b */ /* 0x003fe20003800000 */
.L_x_354:
[----:B------:R-:W-:Y:S01]  /*fc70*/  IMAD.MOV.U32 R12, RZ, RZ, 0x2 ;  /* 0x00000002ff0c7424 */ /* 0x000fe200078e00ff */
[----:B------:R-:W-:-:S05]  /*fc80*/  SEL R6, R14, RZ, P1 ;  /* 0x000000ff0e067207 */ /* 0x000fca0000800000 */
[----:B------:R-:W-:-:S04]  /*fc90*/  IMAD.IADD R6, R5, 0x1, R6 ;  /* 0x0000000105067824 */ /* 0x000fc800078e0206 */
[----:B------:R-:W-:-:S07]  /*fca0*/  IMAD.MOV.U32 R13, RZ, RZ, R6 ;  /* 0x000000ffff0d7224 */ /* 0x000fce00078e0006 */
[----:B------:R-:W-:Y:S05]  /*fcb0*/  WARPSYNC.COLLECTIVE R15, `(.L_x_355) ;  /* 0x000000000f087348 */ /* 0x000fea0003c00000 */
[----:B------:R0:W1:Y:S02]  /*fcc0*/  SHFL.UP P6, R14, R13, R12, R11 ;  /* 0x0400000c0d0e7389 */ /* 0x00006400000c000b */
[----:B01----:R-:W-:Y:S01]  /*fcd0*/  ENDCOLLECTIVE ;  /* 0x000000000000791b */ /* 0x003fe20003800000 */
.L_x_355:
[----:B------:R-:W-:Y:S01]  /*fce0*/  IMAD.MOV.U32 R12, RZ, RZ, 0x4 ;  /* 0x00000004ff0c7424 */ /* 0x000fe200078e00ff */
[----:B------:R-:W-:-:S04]  /*fcf0*/  SEL R7, R14, RZ, P2 ;  /* 0x000000ff0e077207 */ /* 0x000fc80001000000 */
[----:B------:R-:W-:-:S05]  /*fd00*/  IADD3 R7, R6, R7, RZ ;  /* 0x0000000706077210 */ /* 0x000fca0007ffe0ff */
[----:B------:R-:W-:-:S07]  /*fd10*/  IMAD.MOV.U32 R13, RZ, RZ, R7 ;  /* 0x000000ffff0d7224 */ /* 0x000fce00078e0007 */
[----:B------:R-:W-:Y:S05]  /*fd20*/  WARPSYNC.COLLECTIVE R15, `(.L_x_356) ;  /* 0x000000000f087348 */ /* 0x000fea0003c00000 */
[----:B------:R0:W1:Y:S02]  /*fd30*/  SHFL.UP P6, R14, R13, R12, R11 ;  /* 0x0400000c0d0e7389 */ /* 0x00006400000c000b */
[----:B01----:R-:W-:Y:S01]  /*fd40*/  ENDCOLLECTIVE ;  /* 0x000000000000791b */ /* 0x003fe20003800000 */
.L_x_356:
[----:B------:R-:W-:Y:S01]  /*fd50*/  IMAD.MOV.U32 R12, RZ, RZ, 0x8 ;  /* 0x00000008ff0c7424 */ /* 0x000fe200078e00ff */
[----:B------:R-:W-:-:S05]  /*fd60*/  SEL R2, R14, RZ, P3 ;  /* 0x000000ff0e027207 */ /* 0x000fca0001800000 */
[----:B------:R-:W-:-:S04]  /*fd70*/  IMAD.IADD R2, R7, 0x1, R2 ;  /* 0x0000000107027824 */ /* 0x000fc800078e0202 */
[----:B------:R-:W-:-:S07]  /*fd80*/  IMAD.MOV.U32 R13, RZ, RZ, R2 ;  /* 0x000000ffff0d7224 */ /* 0x000fce00078e0002 */
[----:B------:R-:W-:Y:S05]  /*fd90*/  WARPSYNC.COLLECTIVE R15, `(.L_x_357) ;  /* 0x000000000f087348 */ /* 0x000fea0003c00000 */
[----:B------:R0:W1:Y:S02]  /*fda0*/  SHFL.UP P6, R14, R13, R12, R11 ;  /* 0x0400000c0d0e7389 */ /* 0x00006400000c000b */
[----:B01----:R-:W-:Y:S01]  /*fdb0*/  ENDCOLLECTIVE ;  /* 0x000000000000791b */ /* 0x003fe20003800000 */
.L_x_357:
[----:B------:R-:W-:Y:S01]  /*fdc0*/  IMAD.MOV.U32 R12, RZ, RZ, 0x10 ;  /* 0x00000010ff0c7424 */ /* 0x000fe200078e00ff */
[----:B------:R-:W-:-:S05]  /*fdd0*/  SEL R3, R14, RZ, P4 ;  /* 0x000000ff0e037207 */ /* 0x000fca0002000000 */
[----:B------:R-:W-:-:S04]  /*fde0*/  IMAD.IADD R3, R2, 0x1, R3 ;  /* 0x0000000102037824 */ /* 0x000fc800078e0203 */
[----:B------:R-:W-:-:S07]  /*fdf0*/  IMAD.MOV.U32 R13, RZ, RZ, R3 ;  /* 0x000000ffff0d7224 */ /* 0x000fce00078e0003 */
[----:B------:R-:W-:Y:S05]  /*fe00*/  WARPSYNC.COLLECTIVE R15, `(.L_x_358) ;  /* 0x000000000f087348 */ /* 0x000fea0003c00000 */
[----:B------:R0:W1:Y:S02]  /*fe10*/  SHFL.UP P6, R14, R13, R12, R11 ;  /* 0x0400000c0d0e7389 */ /* 0x00006400000c000b */
[----:B01----:R-:W-:Y:S01]  /*fe20*/  ENDCOLLECTIVE ;  /* 0x000000000000791b */ /* 0x003fe20003800000 */
.L_x_358:
[----:B------:R-:W-:Y:S02]  /*fe30*/  IMAD.MOV.U32 R12, RZ, RZ, 0x1f ;  /* 0x0000001fff0c7424 */ /* 0x000fe400078e00ff */
[----:B------:R-:W-:Y:S01]  /*fe40*/  IMAD.MOV.U32 R11, RZ, RZ, 0x1f ;  /* 0x0000001fff0b7424 */ /* 0x000fe200078e00ff */
[----:B------:R-:W-:-:S05]  /*fe50*/  SEL R2, R14, RZ, P5 ;  /* 0x000000ff0e027207 */ /* 0x000fca0002800000 */
[----:B------:R-:W-:-:S04]  /*fe60*/  IMAD.IADD R2, R3, 0x1, R2 ;  /* 0x0000000103027824 */ /* 0x000fc800078e0202 */
[----:B------:R-:W-:-:S07]  /*fe70*/  IMAD.MOV.U32 R13, RZ, RZ, R2 ;  /* 0x000000ffff0d7224 */ /* 0x000fce00078e0002 */
[----:B------:R-:W-:Y:S05]  /*fe80*/  WARPSYNC.COLLECTIVE R15, `(.L_x_359) ;  /* 0x000000000f087348 */ /* 0x000fea0003c00000 */
[----:B------:R0:W1:Y:S02]  /*fe90*/  SHFL.IDX P6, R14, R13, R12, R11 ;  /* 0x0000000c0d0e7389 */ /* 0x00006400000c000b */
[----:B01----:R-:W-:Y:S01]  /*fea0*/  ENDCOLLECTIVE ;  /* 0x000000000000791b */ /* 0x003fe20003800000 */
.L_x_359:
[----:B------:R-:W-:Y:S05]  /*feb0*/  BRA `(.L_x_360) ;  /* 0xffffffd800dc7947 */ /* 0x000fea000383ffff */
.L_x_291:
[----:B------:R-:W-:Y:S01]  /*fec0*/  BSSY B0, `(.L_x_361) ;  /* 0x0000008000007945 */ /* 0x000fe20003800000 */
[----:B-----5:R-:W-:Y:S02]  /*fed0*/  IMAD.MOV.U32 R13, RZ, RZ, R5 ;  /* 0x000000ffff0d7224 */ /* 0x020fe400078e0005 */
[----:B------:R-:W-:Y:S02]  /*fee0*/  IMAD.MOV.U32 R12, RZ, RZ, 0x1 ;  /* 0x00000001ff0c7424 */ /* 0x000fe400078e00ff */
[----:B------:R-:W-:Y:S02]  /*fef0*/  IMAD.MOV.U32 R11, RZ, RZ, RZ ;  /* 0x000000ffff0b7224 */ /* 0x000fe400078e00ff */
[----:B------:R-:W-:-:S07]  /*ff00*/  IMAD.MOV.U32 R15, RZ, RZ, -0x1 ;  /* 0xffffffffff0f7424 */ /* 0x000fce00078e00ff */
[----:B0-----:R-:W-:Y:S05]  /*ff10*/  WARPSYNC.COLLECTIVE R15, `(.L_x_362) ;  /* 0x000000000f087348 */ /* 0x001fea0003c00000 */
[----:B------:R1:W2:Y:S02]  /*ff20*/  SHFL.UP P6, R14, R13, R12, R11 ;  /* 0x0400000c0d0e7389 */ /* 0x0002a400000c000b */
[----:B012---:R-:W-:Y:S01]  /*ff30*/  ENDCOLLECTIVE ;  /* 0x000000000000791b */ /* 0x007fe20003800000 */
.L_x_362:
[----:B------:R-:W-:Y:S05]  /*ff40*/  BSYNC B0 ;  /* 0x0000000000007941 */ /* 0x000fea0003800000 */
.L_x_361:
[----:B------:R-:W-:Y:S01]  /*ff50*/  SEL R14, R14, RZ, P1 ;  /* 0x000000ff0e0e7207 */ /* 0x000fe20000800000 */
[----:B------:R-:W-:Y:S02]  /*ff60*/  IMAD.MOV.U32 R12, RZ, RZ, 0x2 ;  /* 0x00000002ff0c7424 */ /* 0x000fe400078e00ff */
[----:B------:R-:W-:Y:S02]  /*ff70*/  IMAD.MOV.U32 R11, RZ, RZ, RZ ;  /* 0x000000ffff0b7224 */ /* 0x000fe400078e00ff */
[----:B------:R-:W-:Y:S02]  /*ff80*/  IMAD.IADD R13, R5, 0x1, R14 ;  /* 0x00000001050d7824 */ /* 0x000fe400078e020e */
[----:B------:R-:W-:-:S07]  /*ff90*/  IMAD.MOV.U32 R15, RZ, RZ, -0x1 ;  /* 0xffffffffff0f7424 */ /* 0x000fce00078e00ff */
[----:B------:R-:W-:Y:S05]  /*ffa0*/  WARPSYNC.COLLECTIVE R15, `(.L_x_363) ;  /* 0x000000000f087348 */ /* 0x000fea0003c00000 */
[----:B------:R0:W1:Y:S02]  /*ffb0*/  SHFL.UP P6, R14, R13, R12, R11 ;  /* 0x0400000c0d0e7389 */ /* 0x00006400000c000b */
[----:B01----:R-:W-:Y:S01]  /*ffc0*/  ENDCOLLECTIVE ;  /* 0x000000000000791b */ /* 0x003fe20003800000 */
.L_x_363:
[----:B------:R-:W-:Y:S01]  /*ffd0*/  IMAD.MOV.U32 R12, RZ, RZ, 0x4 ;  /* 0x00000004ff0c7424 */ /* 0x000fe200078e00ff */
[----:B------:R-:W-:-:S05]  /*ffe0*/  SEL R2, R14, RZ, P2 ;  /* 0x000000ff0e027207 */ /* 0x000fca0001000000 */
[----:B------:R-:W-:-:S04]  /*fff0*/  IMAD.IADD R2, R13, 0x1, R2 ;  /* 0x000000010d027824 */ /* 0x000fc800078e0202 */
[----:B------:R-:W-:-:S07]  /*10000*/  IMAD.MOV.U32 R13, RZ, RZ, R2 ;  /* 0x000000ffff0d7224 */ /* 0x000fce00078e0002 */
[----:B------:R-:W-:Y:S05]  /*10010*/  WARPSYNC.COLLECTIVE R15, `(.L_x_364) ;  /* 0x000000000f087348 */ /* 0x000fea0003c00000 */
[----:B------:R0:W1:Y:S02]  /*10020*/  SHFL.UP P6, R14, R13, R12, R11 ;  /* 0x0400000c0d0e7389 */ /* 0x00006400000c000b */
[----:B01----:R-:W-:Y:S01]  /*10030*/  ENDCOLLECTIVE ;  /* 0x000000000000791b */ /* 0x003fe20003800000 */
.L_x_364:
[----:B------:R-:W-:Y:S01]  /*10040*/  IMAD.MOV.U32 R12, RZ, RZ, 0x8 ;  /* 0x00000008ff0c7424 */ /* 0x000fe200078e00ff */
[----:B------:R-:W-:-:S05]  /*10050*/  SEL R3, R14, RZ, P3 ;  /* 0x000000ff0e037207 */ /* 0x000fca0001800000 */
[----:B------:R-:W-:-:S04]  /*10060*/  IMAD.IADD R3, R2, 0x1, R3 ;  /* 0x0000000102037824 */ /* 0x000fc800078e0203 */
[----:B------:R-:W-:-:S07]  /*10070*/  IMAD.MOV.U32 R13, RZ, RZ, R3 ;  /* 0x000000ffff0d7224 */ /* 0x000fce00078e0003 */
[----:B------:R-:W-:Y:S05]  /*10080*/  WARPSYNC.COLLECTIVE R15, `(.L_x_365) ;  /* 0x000000000f087348 */ /* 0x000fea0003c00000 */
[----:B------:R0:W1:Y:S02]  /*10090*/  SHFL.UP P6, R14, R13, R12, R11 ;  /* 0x0400000c0d0e7389 */ /* 0x00006400000c000b */
[----:B01----:R-:W-:Y:S01]  /*100a0*/  ENDCOLLECTIVE ;  /* 0x000000000000791b */ /* 0x003fe20003800000 */
.L_x_365:
[----:B------:R-:W-:Y:S01]  /*100b0*/  IMAD.MOV.U32 R12, RZ, RZ, 0x10 ;  /* 0x00000010ff0c7424 */ /* 0x000fe200078e00ff */
[----:B------:R-:W-:-:S05]  /*100c0*/  SEL R4, R14, RZ, P4 ;  /* 0x000000ff0e047207 */ /* 0x000fca0002000000 */
[----:B------:R-:W-:-:S04]  /*100d0*/  IMAD.IADD R4, R3, 0x1, R4 ;  /* 0x0000000103047824 */ /* 0x000fc800078e0204 */
[----:B------:R-:W-:-:S07]  /*100e0*/  IMAD.MOV.U32 R13, RZ, RZ, R4 ;  /* 0x000000ffff0d7224 */ /* 0x000fce00078e0004 */
[----:B------:R-:W-:Y:S05]  /*100f0*/  WARPSYNC.COLLECTIVE R15, `(.L_x_366) ;  /* 0x000000000f087348 */ /* 0x000fea0003c00000 */
[----:B------:R0:W1:Y:S02]  /*10100*/  SHFL.UP P6, R14, R13, R12, R11 ;  /* 0x0400000c0d0e7389 */ /* 0x00006400000c000b */
[----:B01----:R-:W-:Y:S01]  /*10110*/  ENDCOLLECTIVE ;  /* 0x000000000000791b */ /* 0x003fe20003800000 */
.L_x_366:
        /* <DEDUP_REMOVED lines=8> */
.L_x_367:
[----:B------:R-:W-:Y:S05]  /*101a0*/  BRA `(.L_x_368) ;  /* 0xffffffd800bc7947 */ /* 0x000fea000383ffff */
.L_x_293:
[----:B------:R-:W-:Y:S01]  /*101b0*/  BSSY B0, `(.L_x_369) ;  /* 0x0000006000007945 */ /* 0x000fe20003800000 */
[----:B------:R-:W-:Y:S01]  /*101c0*/  PLOP3.LUT P6, PT, P6, PT, PT, 0x8, 0x0 ;  /* 0x000000000000781c */ /* 0x000fe200037ce170 */
[----:B------:R-:W-:-:S12]  /*101d0*/  IMAD.MOV.U32 R15, RZ, RZ, -0x1 ;  /* 0xffffffffff0f7424 */ /* 0x000fd800078e00ff */
[----:B0-----:R-:W-:Y:S05]  /*101e0*/  WARPSYNC.COLLECTIVE R15, `(.L_x_370) ;  /* 0x000000000f087348 */ /* 0x001fea0003c00000 */
[----:B------:R-:W-:Y:S01]  /*101f0*/  VOTE.ANY R14, PT, P6 ;  /* 0x00000000000e7806 */ /* 0x000fe200030e0100 */
[----:B0-----:R-:W-:Y:S06]  /*10200*/  ENDCOLLECTIVE ;  /* 0x000000000000791b */ /* 0x001fec0003800000 */
.L_x_370:
[----:B------:R-:W-:Y:S05]  /*10210*/  BSYNC B0 ;  /* 0x0000000000007941 */ /* 0x000fea0003800000 */
.L_x_369:
[----:B------:R-:W-:Y:S02]  /*10220*/  IMAD.MOV.U32 R3, RZ, RZ, R14 ;  /* 0x000000ffff037224 */ /* 0x000fe400078e000e */
[----:B------:R-:W-:Y:S02]  /*10230*/  IMAD.MOV.U32 R13, RZ, RZ, R5 ;  /* 0x000000ffff0d7224 */ /* 0x000fe400078e0005 */
[----:B------:R-:W0:Y:S01]  /*10240*/  POPC R4, R3 ;  /* 0x0000000300047309 */ /* 0x000e220000000000 */
[----:B------:R-:W-:Y:S02]  /*10250*/  IMAD.MOV.U32 R11, RZ, RZ, 0x1f ;  /* 0x0000001fff0b7424 */ /* 0x000fe400078e00ff */
[----:B------:R-:W-:Y:S02]  /*10260*/  IMAD.MOV.U32 R15, RZ, RZ, -0x1 ;  /* 0xffffffffff0f7424 */ /* 0x000fe400078e00ff */
[----:B0-----:R-:W-:-:S07]  /*10270*/  IMAD.MOV.U32 R12, RZ, RZ, R4 ;  /* 0x000000ffff0c7224 */ /* 0x001fce00078e0004 */
[----:B------:R-:W-:Y:S05]  /*10280*/  WARPSYNC.COLLECTIVE R15, `(.L_x_371) ;  /* 0x000000000f087348 */ /* 0x000fea0003c00000 */
[----:B------:R0:W1:Y:S02]  /*10290*/  SHFL.IDX P6, R14, R13, R12, R11 ;  /* 0x0000000c0d0e7389 */ /* 0x00006400000c000b */
[----:B01----:R-:W-:Y:S01]  /*102a0*/  ENDCOLLECTIVE ;  /* 0x000000000000791b */ /* 0x003fe20003800000 */
.L_x_371:
[----:B------:R-:W-:Y:S01]  /*102b0*/  IMAD.MOV.U32 R5, RZ, RZ, R14 ;  /* 0x000000ffff057224 */ /* 0x000fe200078e000e */
[----:B------:R-:W-:Y:S06]  /*102c0*/  BRA `(.L_x_372) ;  /* 0xffffffd800ac7947 */ /* 0x000fec000383ffff */
.L_x_295:
[----:B------:R-:W-:Y:S01]  /*102d0*/  BSSY B0, `(.L_x_373) ;  /* 0x0000007000007945 */ /* 0x000fe20003800000 */
[----:B------:R-:W-:Y:S02]  /*102e0*/  IMAD.MOV.U32 R13, RZ, RZ, R2 ;  /* 0x000000ffff0d7224 */ /* 0x000fe400078e0002 */
[----:B------:R-:W-:Y:S02]  /*102f0*/  IMAD.MOV.U32 R11, RZ, RZ, 0x1f ;  /* 0x0000001fff0b7424 */ /* 0x000fe400078e00ff */
[----:B------:R-:W-:-:S07]  /*10300*/  IMAD.MOV.U32 R15, RZ, RZ, -0x1 ;  /* 0xffffffffff0f7424 */ /* 0x000fce00078e00ff */
[----:B012---:R-:W-:Y:S05]  /*10310*/  WARPSYNC.COLLECTIVE R15, `(.L_x_374) ;  /* 0x000000000f087348 */ /* 0x007fea0003c00000 */
[----:B------:R3:W4:Y:S02]  /*10320*/  SHFL.IDX P6, R14, R13, R12, R11 ;  /* 0x0000000c0d0e7389 */ /* 0x00072400000c000b */
[----:B01234-:R-:W-:Y:S01]  /*10330*/  ENDCOLLECTIVE ;  /* 0x000000000000791b */ /* 0x01ffe20003800000 */
.L_x_374:
[----:B------:R-:W-:Y:S05]  /*10340*/  BSYNC B0 ;  /* 0x0000000000007941 */ /* 0x000fea0003800000 */
.L_x_373:
[----:B------:R-:W-:Y:S05]  /*10350*/  BRA `(.L_x_294) ;  /* 0xffffffd800a47947 */ /* 0x000fea000383ffff */
.L_x_299:
[----:B-1----:R1:W2:Y:S02]  /*10360*/  SYNCS.PHASECHK.TRANS64.TRYWAIT P0, [R9+URZ+0x30820], R0 ;  /* 0x03082000090075a7 */ /* 0x0022a4000800017f */
[----:B--2---:R-:W-:Y:S05]  /*10370*/  @!P0 NANOSLEEP.SYNCS 0x989680 ;  /* 0x009896800000895d */ /* 0x004fea0003900000 */
[----:B------:R-:W2:Y:S02]  /*10380*/  @!P0 SYNCS.PHASECHK.TRANS64 P0, [R9+URZ+0x30820], R0 ;  /* 0x03082000090085a7 */ /* 0x000ea4000800007f */
[----:B--2---:R-:W-:Y:S05]  /*10390*/  @!P0 BRA `(.L_x_299) ;  /* 0xfffffffc00f08947 */ /* 0x004fea000383ffff */
[----:B------:R-:W-:Y:S05]  /*103a0*/  BRA `(.L_x_375) ;  /* 0xffffffdc00907947 */ /* 0x000fea000383ffff */
.L_x_300:
[----:B------:R-:W2:Y:S01]  /*103b0*/  S2R R2, SR_TID.X ;  /* 0x0000000000027919 */ /* 0x000ea20000002100 */
[----:B------:R-:W-:Y:S01]  /*103c0*/  BSSY B0, `(.L_x_376) ;  /* 0x000000a000007945 */ /* 0x000fe20003800000 */
[----:B------:R-:W-:Y:S02]  /*103d0*/  IMAD.MOV.U32 R12, RZ, RZ, RZ ;  /* 0x000000ffff0c7224 */ /* 0x000fe400078e00ff */
[----:B------:R-:W-:Y:S02]  /*103e0*/  IMAD.MOV.U32 R11, RZ, RZ, 0x1f ;  /* 0x0000001fff0b7424 */ /* 0x000fe400078e00ff */
[----:B------:R-:W-:Y:S01]  /*103f0*/  IMAD.MOV.U32 R15, RZ, RZ, -0x1 ;  /* 0xffffffffff0f7424 */ /* 0x000fe200078e00ff */
[----:B--2---:R-:W-:-:S04]  /*10400*/  SHF.R.U32.HI R2, RZ, 0x5, R2 ;  /* 0x00000005ff027819 */ /* 0x004fc80000011602 */
[----:B------:R-:W-:-:S05]  /*10410*/  LOP3.LUT R2, R2, 0x3, RZ, 0xc0, !PT ;  /* 0x0000000302027812 */ /* 0x000fca00078ec0ff */
[----:B------:R-:W-:-:S07]  /*10420*/  IMAD.MOV.U32 R13, RZ, RZ, R2 ;  /* 0x000000ffff0d7224 */ /* 0x000fce00078e0002 */
[----:B01-3--:R-:W-:Y:S05]  /*10430*/  WARPSYNC.COLLECTIVE R15, `(.L_x_377) ;  /* 0x000000000f087348 */ /* 0x00bfea0003c00000 */
[----:B------:R2:W4:Y:S02]  /*10440*/  SHFL.IDX P6, R14, R13, R12, R11 ;  /* 0x0000000c0d0e7389 */ /* 0x00052400000c000b */
[----:B01234-:R-:W-:Y:S01]  /*10450*/  ENDCOLLECTIVE ;  /* 0x000000000000791b */ /* 0x01ffe20003800000 */
.L_x_377:
[----:B------:R-:W-:Y:S05]  /*10460*/  BSYNC B0 ;  /* 0x0000000000007941 */ /* 0x000fea0003800000 */
.L_x_376:
[----:B------:R-:W-:Y:S05]  /*10470*/  BRA `(.L_x_378) ;  /* 0xffffffdc00787947 */ /* 0x000fea000383ffff */
.L_x_303:
[----:B------:R-:W-:Y:S01]  /*10480*/  BSSY B1, `(.L_x_379) ;  /* 0x0000006000017945 */ /* 0x000fe20003800000 */
[----:B------:R-:W-:-:S07]  /*10490*/  IMAD.MOV.U32 R15, RZ, RZ, -0x1 ;  /* 0xffffffffff0f7424 */ /* 0x000fce00078e00ff */
[----:B01-3--:R-:W-:Y:S05]  /*104a0*/  WARPSYNC.COLLECTIVE R15, `(.L_x_380) ;  /* 0x000000000f0c7348 */ /* 0x00bfea0003c00000 */
[----:B------:R-:W-:Y:S02]  /*104b0*/  ELECT P6, UR62, PT ;  /* 0x00000000003e782f */ /* 0x000fe400038c0000 */
[----:B------:R-:W-:Y:S01]  /*104c0*/  MOV R14, UR62 ;  /* 0x0000003e000e7c02 */ /* 0x000fe20008000f00 */
[----:B01-3--:R-:W-:Y:S10]  /*104d0*/  ENDCOLLECTIVE ;  /* 0x000000000000791b */ /* 0x00bff40003800000 */
.L_x_380:
[----:B------:R-:W-:Y:S05]  /*104e0*/  BSYNC B1 ;  /* 0x0000000000017941 */ /* 0x000fea0003800000 */
.L_x_379:
[----:B------:R-:W-:Y:S05]  /*104f0*/  BRA `(.L_x_381) ;  /* 0xffffffdc00707947 */ /* 0x000fea000383ffff */
.L_x_305:
[----:B-1----:R1:W2:Y:S02]  /*10500*/  SYNCS.PHASECHK.TRANS64.TRYWAIT P0, [R5+URZ], R4 ;  /* 0x00000004050075a7 */ /* 0x0022a4000800017f */
[----:B--2---:R-:W-:Y:S05]  /*10510*/  @!P0 NANOSLEEP.SYNCS 0x989680 ;  /* 0x009896800000895d */ /* 0x004fea0003900000 */
[----:B------:R-:W2:Y:S02]  /*10520*/  @!P0 SYNCS.PHASECHK.TRANS64 P0, [R5+URZ], R4 ;  /* 0x00000004050085a7 */ /* 0x000ea4000800007f */
[----:B--2---:R-:W-:Y:S05]  /*10530*/  @!P0 BRA `(.L_x_305) ;  /* 0xfffffffc00f08947 */ /* 0x004fea000383ffff */
[----:B------:R-:W-:Y:S05]  /*10540*/  BRA `(.L_x_382) ;  /* 0xffffffdc00a47947 */ /* 0x000fea000383ffff */
.L_x_306:
[----:B--2---:R2:W4:Y:S02]  /*10550*/  SYNCS.PHASECHK.TRANS64.TRYWAIT P0, [R3+URZ], R2 ;  /* 0x00000002030075a7 */ /* 0x004524000800017f */
[----:B----4-:R-:W-:Y:S05]  /*10560*/  @!P0 NANOSLEEP.SYNCS 0x989680 ;  /* 0x009896800000895d */ /* 0x010fea0003900000 */
[----:B------:R-:W4:Y:S02]  /*10570*/  @!P0 SYNCS.PHASECHK.TRANS64 P0, [R3+URZ], R2 ;  /* 0x00000002030085a7 */ /* 0x000f24000800007f */
[----:B----4-:R-:W-:Y:S05]  /*10580*/  @!P0 BRA `(.L_x_306) ;  /* 0xfffffffc00f08947 */ /* 0x010fea000383ffff */
[----:B------:R-:W-:Y:S05]  /*10590*/  BRA `(.L_x_383) ;  /* 0xffffffdc00987947 */ /* 0x000fea000383ffff */
.L_x_308:
[----:B----4-:R4:W0:Y:S02]  /*105a0*/  SYNCS.PHASECHK.TRANS64.TRYWAIT P0, [R23+URZ], R4 ;  /* 0x00000004170075a7 */ /* 0x010824000800017f */
[----:B0-----:R-:W-:Y:S05]  /*105b0*/  @!P0 NANOSLEEP.SYNCS 0x989680 ;  /* 0x009896800000895d */ /* 0x001fea0003900000 */
[----:B------:R-:W0:Y:S02]  /*105c0*/  @!P0 SYNCS.PHASECHK.TRANS64 P0, [R23+URZ], R4 ;  /* 0x00000004170085a7 */ /* 0x000e24000800007f */
[----:B0-----:R-:W-:Y:S05]  /*105d0*/  @!P0 BRA `(.L_x_308) ;  /* 0xfffffffc00f08947 */ /* 0x001fea000383ffff */
[----:B------:R-:W-:Y:S05]  /*105e0*/  BRA `(.L_x_384) ;  /* 0xffffffdc009c7947 */ /* 0x000fea000383ffff */
.L_x_385:
        /* <DEDUP_REMOVED lines=9> */
.L_x_2642:


//--------------------- .text._ZN7cutlass13device_kernelIN5flash11enable_sm90INS1_16FlashAttnFwdSm90INS1_25CollectiveMainloopFwdSm90ILi2EN4cute5tupleIJNS5_1CILi1EEES8_S8_EEENS6_IJNS7_ILi192EEESA_NS7_ILi64EEEEEELi64ENS_10bfloat16_tEfNS_4arch4Sm90ELb0ELb0ELb0ELb1ELb0ELb1ELb0ELb0ELb1ELb1ELb0ELb0EEENS1_21CollectiveEpilogueFwdINS6_IJSA_SB_SA_EEES9_SD_SF_Li384ELb1ELb1ELb0ELb0EEENS1_36VarlenDynamicPersistentTileSchedulerILi192ELi192ELi384ELi128ELb0ELb1ELb1ELb0ELb1ELb1EEEEEEEEEvNT_6ParamsE --------------------------
	.section	.text._ZN7cutlass13device_kernelIN5flash11enable_sm90INS1_16FlashAttnFwdSm90INS1_25CollectiveMainloopFwdSm90ILi2EN4cute5tupleIJNS5_1CILi1EEES8_S8_EEENS6_IJNS7_ILi192EEESA_NS7_ILi64EEEEEELi64ENS_10bfloat16_tEfNS_4arch4Sm90ELb0ELb0ELb0ELb1ELb0ELb1ELb0ELb0ELb1ELb1ELb0ELb0EEENS1_21CollectiveEpilogueFwdINS6_IJSA_SB_SA_EEES9_SD_SF_Li384ELb1ELb1ELb0ELb0EEENS1_36VarlenDynamicPersistentTileSchedulerILi192ELi192ELi384ELi128ELb0ELb1ELb1ELb0ELb1ELb1EEEEEEEEEvNT_6ParamsE,"ax",@progbits
	.align	128
.text._ZN7cutlass13device_kernelIN5flash11enable_sm90INS1_16FlashAttnFwdSm90INS1_25CollectiveMainloopFwdSm90ILi2EN4cute5tupleIJNS5_1CILi1EEES8_S8_EEENS6_IJNS7_ILi192EEESA_NS7_ILi64EEEEEELi64ENS_10bfloat16_tEfNS_4arch4Sm90ELb0ELb0ELb0ELb1ELb0ELb1ELb0ELb0ELb1ELb1ELb0ELb0EEENS1_21CollectiveEpilogueFwdINS6_IJSA_SB_SA_EEES9_SD_SF_Li384ELb1ELb1ELb0ELb0EEENS1_36VarlenDynamicPersistentTileSchedulerILi192ELi192ELi384ELi128ELb0ELb1ELb1ELb0ELb1ELb1EEEEEEEEEvNT_6ParamsE:
        .type           _ZN7cutlass13device_kernelIN5flash11enable_sm90INS1_16FlashAttnFwdSm90INS1_25CollectiveMainloopFwdSm90ILi2EN4cute5tupleIJNS5_1CILi1EEES8_S8_EEENS6_IJNS7_ILi192EEESA_NS7_ILi64EEEEEELi64ENS_10bfloat16_tEfNS_4arch4Sm90ELb0ELb0ELb0ELb1ELb0ELb1ELb0ELb0ELb1ELb1ELb0ELb0EEENS1_21CollectiveEpilogueFwdINS6_IJSA_SB_SA_EEES9_SD_SF_Li384ELb1ELb1ELb0ELb0EEENS1_36VarlenDynamicPersistentTileSchedulerILi192ELi192ELi384ELi128ELb0ELb1ELb1ELb0ELb1ELb1EEEEEEEEEvNT_6ParamsE,@function
        .size           _ZN7cutlass13device_kernelIN5flash11enable_sm90INS1_16FlashAttnFwdSm90INS1_25CollectiveMainloopFwdSm90ILi2EN4cute5tupleIJNS5_1CILi1EEES8_S8_EEENS6_IJNS7_ILi192EEESA_NS7_ILi64EEEEEELi64ENS_10bfloat16_tEfNS_4arch4Sm90ELb0ELb0ELb0ELb1ELb0ELb1ELb0ELb0ELb1ELb1ELb0ELb0EEENS1_21CollectiveEpilogueFwdINS6_IJSA_SB_SA_EEES9_SD_SF_Li384ELb1ELb1ELb0ELb0EEENS1_36VarlenDynamicPersistentTileSchedulerILi192ELi192ELi384ELi128ELb0ELb1ELb1ELb0ELb1ELb1EEEEEEEEEvNT_6ParamsE,(.L_x_2643 - _ZN7cutlass13device_kernelIN5flash11enable_sm90INS1_16FlashAttnFwdSm90INS1_25CollectiveMainloopFwdSm90ILi2EN4cute5tupleIJNS5_1CILi1EEES8_S8_EEENS6_IJNS7_ILi192EEESA_NS7_ILi64EEEEEELi64ENS_10bfloat16_tEfNS_4arch4Sm90ELb0ELb0ELb0ELb1ELb0ELb1ELb0ELb0ELb1ELb1ELb0ELb0EEENS1_21CollectiveEpilogueFwdINS6_IJSA_SB_SA_EEES9_SD_SF_Li384ELb1ELb1ELb0ELb0EEENS1_36VarlenDynamicPersistentTileSchedulerILi192ELi192ELi384ELi128ELb0ELb1ELb1ELb0ELb1ELb1EEEEEEEEEvNT_6ParamsE)
        .other          _ZN7cutlass13device_kernelIN5flash11enable_sm90INS1_16FlashAttnFwdSm90INS1_25CollectiveMainloopFwdSm90ILi2EN4cute5tupleIJNS5_1CILi1EEES8_S8_EEENS6_IJNS7_ILi192EEESA_NS7_ILi64EEEEEELi64ENS_10bfloat16_tEfNS_4arch4Sm90ELb0ELb0ELb0ELb1ELb0ELb1ELb0ELb0ELb1ELb1ELb0ELb0EEENS1_21CollectiveEpilogueFwdINS6_IJSA_SB_SA_EEES9_SD_SF_Li384ELb1ELb1ELb0ELb0EEENS1_36VarlenDynamicPersistentTileSchedulerILi192ELi192ELi384ELi128ELb0ELb1ELb1ELb0ELb1ELb1EEEEEEEEEvNT_6ParamsE,@"STO_CUDA_ENTRY STV_DEFAULT"
_ZN7cutlass13device_kernelIN5flash11enable_sm90INS1_16FlashAttnFwdSm90INS1_25CollectiveMainloopFwdSm90ILi2EN4cute5tupleIJNS5_1CILi1EEES8_S8_EEENS6_IJNS7_ILi192EEESA_NS7_ILi64EEEEEELi64ENS_10bfloat16_tEfNS_4arch4Sm90ELb0ELb0ELb0ELb1ELb0ELb1ELb0ELb0ELb1ELb1ELb0ELb0EEENS1_21CollectiveEpilogueFwdINS6_IJSA_SB_SA_EEES9_SD_SF_Li384ELb1ELb1ELb0ELb0EEENS1_36VarlenDynamicPersistentTileSchedulerILi192ELi192ELi384ELi128ELb0ELb1ELb1ELb0ELb1ELb1EEEEEEEEEvNT_6ParamsE:
[----:B------:R-:W0:Y:S02]  /*0000*/  LDC R1, c[0x0][0x28] ;  /* 0x00000a00ff017b82 */ /* 0x000e240000000800 */
[----:B0-----:R-:W-:Y:S01]  /*0010*/  VIADD R1, R1, 0xffffff80 ;  /* 0xffffff8001017836 */ /* 0x001fe20000000000 */
[----:B------:R-:W0:Y:S01]  /*0020*/  S2R R3, SR_TID.X ;  /* 0x0000000000037919 */ /* 0x000e220000002100 */
[----:B------:R-:W-:Y:S01]  /*0030*/  ELECT P0, URZ, PT ;  /* 0x00000000003f782f */ /* 0x000fe20003800000 */
[----:B------:R-:W-:Y:S01]  /*0040*/  BSSY B0, `(.L_x_386) ;  /* 0x0000013000007945 */ /* 0x000fe20003800000 */
[----:B0-----:R-:W-:-:S05]  /*0050*/  SHF.R.U32.HI R0, RZ, 0x5, R3 ;  /* 0x00000005ff007819 */ /* 0x001fca0000011603 */
[----:B------:R-:W0:Y:S02]  /*0060*/  SHFL.IDX PT, R2, R0, RZ, 0x1f ;  /* 0x00001fff00027589 */ /* 0x000e2400000e0000 */
[----:B0-----:R-:W-:-:S13]  /*0070*/  ISETP.EQ.AND P0, PT, R2, RZ, P0 ;  /* 0x000000ff0200720c */ /* 0x001fda0000702270 */
[----:B------:R-:W-:Y:S05]  /*0080*/  @!P0 BRA `(.L_x_387) ;  /* 0x0000000000388947 */ /* 0x000fea0003800000 */
[----:B------:R-:W-:Y:S02]  /*0090*/  ULDC.64 UR4, c[0x0][0x198] ;  /* 0x0000660000047ab9 */ /* 0x000fe40000000a00 */
[----:B------:R-:W-:Y:S02]  /*00a0*/  UIADD3 UR6, UP0, UR4, 0x370, URZ ;  /* 0x0000037004067890 */ /* 0x000fe4000ff1e03f */
[----:B------:R-:W-:Y:S02]  /*00b0*/  UIADD3 UR8, UP1, UR4, 0x470, URZ ;  /* 0x0000047004087890 */ /* 0x000fe4000ff3e03f */
[----:B------:R-:W-:Y:S02]  /*00c0*/  UIADD3 UR10, UP2, UR4, 0x570, URZ ;  /* 0x00000570040a7890 */ /* 0x000fe4000ff5e03f */
[----:B------:R-:W-:Y:S02]  /*00d0*/  UIADD3 UR4, UP3, UR4, 0x670, URZ ;  /* 0x0000067004047890 */ /* 0x000fe4000ff7e03f */
[----:B------:R-:W-:-:S02]  /*00e0*/  UIADD3.X UR7, URZ, UR5, URZ, UP0, !UPT ;  /* 0x000000053f077290 */ /* 0x000fc400087fe43f */
[----:B------:R-:W-:Y:S02]  /*00f0*/  UIADD3.X UR9, URZ, UR5, URZ, UP1, !UPT ;  /* 0x000000053f097290 */ /* 0x000fe40008ffe43f */
[----:B------:R-:W-:Y:S02]  /*0100*/  UIADD3.X UR11, URZ, UR5, URZ, UP2, !UPT ;  /* 0x000000053f0b7290 */ /* 0x000fe400097fe43f */
[----:B------:R-:W-:-:S03]  /*0110*/  UIADD3.X UR5, URZ, UR5, URZ, UP3, !UPT ;  /* 0x000000053f057290 */ /* 0x000fc60009ffe43f */
[----:B------:R0:W-:Y:S02]  /*0120*/  UTMACCTL.PF [UR6] ;  /* 0x00000000060079b9 */ /* 0x0001e40008040000 */
[----:B------:R0:W-:Y:S02]  /*0130*/  UTMACCTL.PF [UR8] ;  /* 0x00000000080079b9 */ /* 0x0001e40008040000 */
[----:B------:R0:W-:Y:S02]  /*0140*/  UTMACCTL.PF [UR10] ;  /* 0x000000000a0079b9 */ /* 0x0001e40008040000 */
[----:B------:R0:W-:Y:S02]  /*0150*/  UTMACCTL.PF [UR4] ;  /* 0x00000000040079b9 */ /* 0x0001e40008040000 */
[----:B0-----:R-:W-:Y:S01]  /*0160*/  NOP ;  /* 0x0000000000007918 */ /* 0x001fe20000000000 */
.L_x_387:
[----:B------:R-:W-:Y:S05]  /*0170*/  BSYNC B0 ;  /* 0x0000000000007941 */ /* 0x000fea0003800000 */
.L_x_386:
[----:B------:R-:W-:Y:S01]  /*0180*/  VOTEU.ANY UP0, P0 ;  /* 0x00000000003f7886 */ /* 0x000fe20000000100 */
[----:B------:R-:W0:Y:S01]  /*0190*/  SHFL.IDX PT, R2, R0, RZ, 0x1f ;  /* 0x00001fff00027589 */ /* 0x000e2200000e0000 */
[----:B------:R-:W-:Y:S01]  /*01a0*/  UMOV UR4, 0x80 ;  /* 0x0000008000047882 */ /* 0x000fe20000000000 */
[----:B------:R-:W-:Y:S01]  /*01b0*/  UMOV UR7, 0x180 ;  /* 0x0000018000077882 */ /* 0x000fe20000000000 */
[----:B------:R-:W-:Y:S01]  /*01c0*/  SHF.R.U32.HI R3, RZ, 0x7, R3 ;  /* 0x00000007ff037819 */ /* 0x000fe20000011603 */
[----:B------:R-:W1:Y:S01]  /*01d0*/  @UP0 S2UR UR8, SR_CgaCtaId ;  /* 0x00000000000809c3 */ /* 0x000e620000008800 */
[----:B------:R-:W-:Y:S01]  /*01e0*/  @UP0 UMOV UR6, 0x400 ;  /* 0x0000040000060882 */ /* 0x000fe20000000000 */
[----:B------:R-:W-:-:S04]  /*01f0*/  @UP0 UIADD3 UR4, -UR4, 0x100000, URZ ;  /* 0x0010000004040890 */ /* 0x000fc8000fffe13f */
[----:B------:R-:W-:Y:S02]  /*0200*/  @UP0 USHF.L.U32 UR5, UR4, 0xb, URZ ;  /* 0x0000000b04050899 */ /* 0x000fe4000800063f */
[----:B------:R-:W-:Y:S01]  /*0210*/  @UP0 USHF.L.U32 UR4, UR4, 0x1, URZ ;  /* 0x0000000104040899 */ /* 0x000fe2000800063f */
[----:B------:R-:W-:Y:S01]  /*0220*/  VOTEU.ANY UP1, P0 ;  /* 0x00000000003f7886 */ /* 0x000fe20000020100 */
[----:B0-----:R-:W-:Y:S02]  /*0230*/  ISETP.NE.AND P1, PT, R2, RZ, PT ;  /* 0x000000ff0200720c */ /* 0x001fe40003f25270 */
[----:B------:R0:W2:Y:S01]  /*0240*/  SHFL.IDX PT, R2, R3, RZ, 0x1f ;  /* 0x00001fff03027589 */ /* 0x0000a200000e0000 */
[----:B-1----:R-:W-:Y:S02]  /*0250*/  @UP0 ULEA UR8, UR8, UR6, 0x18 ;  /* 0x0000000608080291 */ /* 0x002fe4000f8ec03f */
[----:B------:R-:W-:-:S04]  /*0260*/  @UP0 UIADD3 UR6, -UR7, 0x100000, URZ ;  /* 0x0010000007060890 */ /* 0x000fc8000fffe13f */
[----:B------:R-:W-:Y:S02]  /*0270*/  @UP0 USHF.L.U32 UR7, UR6, 0xb, URZ ;  /* 0x0000000b06070899 */ /* 0x000fe4000800063f */
[----:B------:R-:W-:Y:S01]  /*0280*/  @UP0 USHF.L.U32 UR6, UR6, 0x1, URZ ;  /* 0x0000000106060899 */ /* 0x000fe2000800063f */
[----:B------:R-:W-:Y:S01]  /*0290*/  VOTEU.ANY UP0, P0 ;  /* 0x00000000003f7886 */ /* 0x000fe20000000100 */
[----:B------:R-:W1:Y:S04]  /*02a0*/  FENCE.VIEW.ASYNC.S ;  /* 0x00000000000073c6 */ /* 0x000e680000000000 */
[----:B-1----:R0:W1:Y:S06]  /*02b0*/  @UP0 SYNCS.EXCH.64 URZ, [UR8+0x30800], UR4 ;  /* 0x03080004083f05b2 */ /* 0x00206c0008000100 */
[----:B------:R0:W3:Y:S02]  /*02c0*/  @UP1 SYNCS.EXCH.64 URZ, [UR8+0x30820], UR6 ;  /* 0x03082006083f15b2 */ /* 0x0000e40008000100 */
[----:B0-----:R-:W-:Y:S05]  /*02d0*/  @P1 BRA `(.L_x_388) ;  /* 0x0000000000481947 */ /* 0x001fea0003800000 */
[----:B------:R-:W0:Y:S01]  /*02e0*/  S2UR UR5, SR_CgaCtaId ;  /* 0x00000000000579c3 */ /* 0x000e220000008800 */
        /* <DEDUP_REMOVED lines=15> */
[----:B------:R0:W0:Y:S01]  /*03e0*/  SYNCS.EXCH.64 URZ, [UR8+0x30848], UR6 ;  /* 0x03084806083f75b2 */ /* 0x0000220008000100 */
[----:B------:R-:W-:Y:S01]  /*03f0*/  NOP ;  /* 0x0000000000007918 */ /* 0x000fe20000000000 */
.L_x_388:
[----:B------:R-:W5:Y:S01]  /*0400*/  SHFL.IDX PT, R3, R0, RZ, 0x1f ;  /* 0x00001fff00037589 */ /* 0x000f6200000e0000 */
[----:B------:R-:W-:Y:S01]  /*0410*/  NOP ;  /* 0x0000000000007918 */ /* 0x000fe20000000000 */
[----:B-----5:R-:W-:-:S13]  /*0420*/  ISETP.NE.AND P0, PT, R3, RZ, PT ;  /* 0x000000ff0300720c */ /* 0x020fda0003f05270 */
        /* <DEDUP_REMOVED lines=17> */
[----:B------:R0:W0:Y:S01]  /*0540*/  SYNCS.EXCH.64 URZ, [UR8+0x30868], UR6 ;  /* 0x03086806083f75b2 */ /* 0x0000220008000100 */
[----:B------:R-:W-:Y:S01]  /*0550*/  NOP ;  /* 0x0000000000007918 */ /* 0x000fe20000000000 */
.L_x_389:
[----:B------:R-:W5:Y:S01]  /*0560*/  SHFL.IDX PT, R3, R0, RZ, 0x1f ;  /* 0x00001fff00037589 */ /* 0x000f6200000e0000 */
[----:B------:R-:W-:Y:S01]  /*0570*/  NOP ;  /* 0x0000000000007918 */ /* 0x000fe20000000000 */
[----:B-----5:R-:W-:-:S13]  /*0580*/  ISETP.NE.AND P0, PT, R3, RZ, PT ;  /* 0x000000ff0300720c */ /* 0x020fda0003f05270 */
        /* <DEDUP_REMOVED lines=13> */
[----:B------:R0:W0:Y:S01]  /*0660*/  SYNCS.EXCH.64 URZ, [UR6+0x30888], UR4 ;  /* 0x03088804063f75b2 */ /* 0x0000220008000100 */
[----:B------:R-:W-:Y:S01]  /*0670*/  NOP ;  /* 0x0000000000007918 */ /* 0x000fe20000000000 */
.L_x_390:
        /* <DEDUP_REMOVED lines=22> */
.L_x_391:
        /* <DEDUP_REMOVED lines=22> */
.L_x_392:
[----:B--2---:R-:W-:Y:S01]  /*0940*/  ISETP.NE.AND P0, PT, R2, RZ, PT ;  /* 0x000000ff0200720c */ /* 0x004fe20003f05270 */
[----:B------:R-:W-:Y:S01]  /*0950*/  IMAD.MOV.U32 R2, RZ, RZ, 0x1 ;  /* 0x00000001ff027424 */ /* 0x000fe200078e00ff */
[----:B------:R-:W-:Y:S01]  /*0960*/  NOP ;  /* 0x0000000000007918 */ /* 0x000fe20000000000 */
[----:B------:R-:W-:Y:S01]  /*0970*/  ULDC.64 UR56, c[0x0][0x208] ;  /* 0x0000820000387ab9 */ /* 0x000fe20000000a00 */
[----:B------:R-:W-:Y:S02]  /*0980*/  BSSY B9, `(.L_x_393) ;  /* 0x00015e6000097945 */ /* 0x000fe40003800000 */
[----:B------:R-:W-:-:S05]  /*0990*/  SEL R2, R2, 0x2, !P0 ;  /* 0x0000000202027807 */ /* 0x000fca0004000000 */
[----:B------:R2:W-:Y:S01]  /*09a0*/  STL [R1+0x4c], R2 ;  /* 0x00004c0201007387 */ /* 0x0005e20000100800 */
[----:B01-34-:R-:W-:Y:S06]  /*09b0*/  BAR.SYNC.DEFER_BLOCKING 0x0 ;  /* 0x0000000000007b1d */ /* 0x01bfec0000010000 */
[----:B------:R-:W-:Y:S05]  /*09c0*/  @!P0 BRA `(.L_x_394) ;  /* 0x000000fc000c8947 */ /* 0x000fea0003800000 */
.L_x_395:
[----:B------:R-:W-:-:S08]  /*09d0*/  NOP ;  /* 0x0000000000007918 */ /* 0x000fd00000000000 */
[----:B------:R-:W0:Y:S02]  /*09e0*/  USETMAXREG.TRY_ALLOC.CTAPOOL UP0, 0xa0 ;  /* 0x000000a0000079c8 */ /* 0x000e240008000600 */
[----:B0-----:R-:W-:-:S13]  /*09f0*/  PLOP3.LUT P0, PT, PT, PT, UP0, 0x80, 0x0 ;  /* 0x000000000000781c */ /* 0x001fda0003f0f008 */
[----:B------:R-:W-:Y:S05]  /*0a00*/  @!P0 BRA `(.L_x_395) ;  /* 0xfffffffc00f08947 */ /* 0x000fea000383ffff */
[----:B------:R-:W3:Y:S01]  /*0a10*/  LDL.LU R0, [R1] ;  /* 0x0000000001007983 */ /* 0x000ee20000300800 */
[----:B--2---:R-:W0:Y:S01]  /*0a20*/  S2R R2, SR_TID.X ;  /* 0x0000000000027919 */ /* 0x004e220000002100 */
[----:B------:R-:W1:Y:S01]  /*0a30*/  S2UR UR5, SR_CgaCtaId ;  /* 0x00000000000579c3 */ /* 0x000e620000008800 */
[----:B------:R-:W-:Y:S01]  /*0a40*/  UMOV UR4, 0x400 ;  /* 0x0000040000047882 */ /* 0x000fe20000000000 */
[----:B0-----:R-:W-:-:S06]  /*0a50*/  SHF.R.U32.HI R2, RZ, 0x7, R2 ;  /* 0x00000007ff027819 */ /* 0x001fcc0000011602 */
[----:B------:R-:W-:Y:S06]  /*0a60*/  BAR.ARV 0x8, 0x200 ;  /* 0x0208000000007b1d */ /* 0x000fec0000002000 */
[----:B------:R-:W-:-:S13]  /*0a70*/  ISETP.NE.AND P0, PT, R2, 0x1, PT ;  /* 0x000000010200780c */ /* 0x000fda0003f05270 */
[----:B------:R-:W-:Y:S08]  /*0a80*/  @!P0 BAR.ARV 0x9, 0x100 ;  /* 0x0244000000008b1d */ /* 0x000ff00000002000 */
[----:B------:R-:W-:Y:S01]  /*0a90*/  BAR.SYNC.DEFER_BLOCKING 0x5, 0x200 ;  /* 0x0148000000007b1d */ /* 0x000fe20000010000 */
[----:B-1----:R-:W-:-:S06]  /*0aa0*/  ULEA UR4, UR5, UR4, 0x18 ;  /* 0x0000000405047291 */ /* 0x002fcc000f8ec03f */
[----:B------:R-:W-:Y:S01]  /*0ab0*/  IMAD.U32 R2, RZ, RZ, UR4 ;  /* 0x00000004ff027e24 */ /* 0x000fe2000f8e00ff */
[----:B------:R-:W-:-:S04]  /*0ac0*/  ULDC UR4, c[0x0][0xc3c] ;  /* 0x00030f0000047ab9 */ /* 0x000fc80000000800 */
[----:B------:R-:W0:Y:S01]  /*0ad0*/  LDS.128 R32, [R2+0x308d0] ;  /* 0x0308d00002207984 */ /* 0x000e220000000c00 */
[----:B------:R-:W-:Y:S06]  /*0ae0*/  BAR.ARV 0x4, 0x200 ;  /* 0x0108000000007b1d */ /* 0x000fec0000002000 */
[----:B---3--:R-:W-:-:S04]  /*0af0*/  LOP3.LUT R0, R0, 0xffffffef, RZ, 0xc0, !PT ;  /* 0xffffffef00007812 */ /* 0x008fc800078ec0ff */
[----:B------:R-:W-:-:S05]  /*0b00*/  @P0 LOP3.LUT R0, R0, 0x10, RZ, 0xfc, !PT ;  /* 0x0000001000000812 */ /* 0x000fca00078efcff */
[----:B------:R1:W-:Y:S01]  /*0b10*/  STL [R1], R0 ;  /* 0x0000000001007387 */ /* 0x0003e20000100800 */
[----:B0-----:R-:W-:-:S13]  /*0b20*/  ISETP.GE.AND P0, PT, R35, UR4, PT ;  /* 0x0000000423007c0c */ /* 0x001fda000bf06270 */
[----:B-1----:R-:W-:Y:S05]  /*0b30*/  @P0 BRA `(.L_x_396) ;  /* 0x0000015c00280947 */ /* 0x002fea0003800000 */
[----:B------:R-:W2:Y:S01]  /*0b40*/  LDL.LU R14, [R1+0x4c] ;  /* 0x00004c00010e7983 */ /* 0x000ea20000300800 */
[----:B------:R-:W0:Y:S02]  /*0b50*/  S2R R0, SR_TID.X ;  /* 0x0000000000007919 */ /* 0x000e240000002100 */
[----:B0-----:R-:W-:-:S05]  /*0b60*/  VIADD R13, R0, 0xffffff80 ;  /* 0xffffff80000d7836 */ /* 0x001fca0000000000 */
[----:B------:R-:W-:-:S04]  /*0b70*/  SHF.R.S32.HI R0, RZ, 0x1f, R13 ;  /* 0x0000001fff007819 */ /* 0x000fc8000001140d */
[----:B------:R-:W-:-:S04]  /*0b80*/  LEA.HI R3, R0, R13, RZ, 0x7 ;  /* 0x0000000d00037211 */ /* 0x000fc800078f38ff */
[----:B------:R-:W-:-:S05]  /*0b90*/  LOP3.LUT R4, R3, 0xffffff80, RZ, 0xc0, !PT ;  /* 0xffffff8003047812 */ /* 0x000fca00078ec0ff */
[----:B------:R-:W-:-:S05]  /*0ba0*/  IMAD.IADD R16, R13, 0x1, -R4 ;  /* 0x000000010d107824 */ /* 0x000fca00078e0a04 */
[----:B------:R-:W-:-:S04]  /*0bb0*/  SHF.R.S32.HI R9, RZ, 0x1f, R16 ;  /* 0x0000001fff097819 */ /* 0x000fc80000011410 */
[----:B------:R-:W-:Y:S02]  /*0bc0*/  LEA.HI R10, R9, R16, RZ, 0x2 ;  /* 0x00000010090a7211 */ /* 0x000fe400078f10ff */
[----:B------:R-:W-:Y:S02]  /*0bd0*/  LEA.HI R4, R0, R13, RZ, 0x4 ;  /* 0x0000000d00047211 */ /* 0x000fe400078f20ff */
[--C-:B------:R-:W-:Y:S02]  /*0be0*/  SHF.R.S32.HI R8, RZ, 0x2, R10.reuse ;  /* 0x00000002ff087819 */ /* 0x100fe4000001140a */
[----:B------:R-:W-:Y:S02]  /*0bf0*/  SHF.R.S32.HI R7, RZ, 0x1f, R10 ;  /* 0x0000001fff077819 */ /* 0x000fe4000001140a */
[----:B------:R-:W-:Y:S02]  /*0c00*/  LOP3.LUT R5, R4, 0xfffffff0, RZ, 0xc0, !PT ;  /* 0xfffffff004057812 */ /* 0x000fe400078ec0ff */
[----:B------:R-:W-:-:S03]  /*0c10*/  LEA.HI R7, R7, R8, RZ, 0x3 ;  /* 0x0000000807077211 */ /* 0x000fc600078f18ff */
[----:B------:R-:W-:Y:S01]  /*0c20*/  IMAD.IADD R5, R13, 0x1, -R5 ;  /* 0x000000010d057824 */ /* 0x000fe200078e0a05 */
[----:B------:R-:W-:Y:S02]  /*0c30*/  LOP3.LUT R11, R7, 0xfffffff8, RZ, 0xc0, !PT ;  /* 0xfffffff8070b7812 */ /* 0x000fe400078ec0ff */
[----:B------:R-:W-:Y:S02]  /*0c40*/  SHF.R.S32.HI R7, RZ, 0x4, R4 ;  /* 0x00000004ff077819 */ /* 0x000fe40000011404 */
[----:B------:R-:W-:Y:S01]  /*0c50*/  SHF.R.S32.HI R6, RZ, 0x1f, R5 ;  /* 0x0000001fff067819 */ /* 0x000fe20000011405 */
[----:B------:R-:W-:Y:S01]  /*0c60*/  IMAD.IADD R12, R8, 0x1, -R11 ;  /* 0x00000001080c7824 */ /* 0x000fe200078e0a0b */
[----:B------:R-:W-:Y:S02]  /*0c70*/  LEA.HI R8, R0, R13, RZ, 0x5 ;  /* 0x0000000d00087211 */ /* 0x000fe400078f28ff */
[----:B------:R-:W-:Y:S02]  /*0c80*/  LEA.HI R4, R4, R7, RZ, 0x1 ;  /* 0x0000000704047211 */ /* 0x000fe400078f08ff */
[----:B------:R-:W-:-:S02]  /*0c90*/  LEA.HI R6, R6, R5, RZ, 0x3 ;  /* 0x0000000506067211 */ /* 0x000fc400078f18ff */
[----:B------:R-:W-:Y:S02]  /*0ca0*/  SHF.R.S32.HI R18, RZ, 0x5, R8 ;  /* 0x00000005ff127819 */ /* 0x000fe40000011408 */
[----:B------:R-:W-:Y:S02]  /*0cb0*/  LOP3.LUT R8, R4, 0x1ffffffe, RZ, 0xc0, !PT ;  /* 0x1ffffffe04087812 */ /* 0x000fe400078ec0ff */
[----:B------:R-:W-:Y:S02]  /*0cc0*/  LOP3.LUT R4, R6, 0xfffffff8, RZ, 0xc0, !PT ;  /* 0xfffffff806047812 */ /* 0x000fe400078ec0ff */
[----:B------:R-:W-:Y:S01]  /*0cd0*/  LOP3.LUT R10, R10, 0x7ffffffc, RZ, 0xc0, !PT ;  /* 0x7ffffffc0a0a7812 */ /* 0x000fe200078ec0ff */
[----:B------:R-:W-:Y:S02]  /*0ce0*/  IMAD.IADD R8, R7, 0x1, -R8 ;  /* 0x0000000107087824 */ /* 0x000fe400078e0a08 */
[----:B------:R-:W-:Y:S02]  /*0cf0*/  IMAD.SHL.U32 R7, R18, 0x400, RZ ;  /* 0x0000040012077824 */ /* 0x000fe400078e00ff */
[C---:B------:R-:W-:Y:S01]  /*0d00*/  IMAD.IADD R4, R5.reuse, 0x1, -R4 ;  /* 0x0000000105047824 */ /* 0x040fe200078e0a04 */
[----:B------:R-:W-:Y:S01]  /*0d10*/  SHF.R.S32.HI R15, RZ, 0x7, R3 ;  /* 0x00000007ff0f7819 */ /* 0x000fe20000011403 */
[----:B------:R-:W-:-:S02]  /*0d20*/  IMAD R5, R5, 0x40, R7 ;  /* 0x0000004005057824 */ /* 0x000fc400078e0207 */
[----:B------:R-:W-:Y:S01]  /*0d30*/  IMAD.SHL.U32 R8, R8, 0x8, RZ ;  /* 0x0000000808087824 */ /* 0x000fe200078e00ff */
[----:B------:R-:W-:Y:S01]  /*0d40*/  LEA.HI R9, R9, R16, RZ, 0x5 ;  /* 0x0000001009097211 */ /* 0x000fe200078f28ff */
[----:B------:R-:W-:Y:S01]  /*0d50*/  IMAD.SHL.U32 R3, R4, 0x40, RZ ;  /* 0x0000004004037824 */ /* 0x000fe200078e00ff */
[----:B------:R-:W-:Y:S01]  /*0d60*/  LEA.HI R0, R0, R13, RZ, 0x2 ;  /* 0x0000000d00007211 */ /* 0x000fe200078f10ff */
[----:B------:R-:W-:Y:S02]  /*0d70*/  IMAD.MOV.U32 R11, RZ, RZ, -0x2 ;  /* 0xfffffffeff0b7424 */ /* 0x000fe400078e00ff */
[----:B------:R-:W-:Y:S01]  /*0d80*/  IMAD.IADD R10, R16, 0x1, -R10 ;  /* 0x00000001100a7824 */ /* 0x000fe200078e0a0a */
[----:B------:R-:W-:Y:S01]  /*0d90*/  R2P PR, R4, 0x6 ;  /* 0x0000000604007804 */ /* 0x000fe20000000000 */
[----:B------:R-:W-:Y:S01]  /*0da0*/  IMAD.IADD R5, R8, 0x1, R5 ;  /* 0x0000000108057824 */ /* 0x000fe200078e0205 */
[----:B------:R-:W-:Y:S01]  /*0db0*/  SHF.R.S32.HI R9, RZ, 0x5, R9 ;  /* 0x00000005ff097819 */ /* 0x000fe20000011409 */
[----:B------:R-:W-:Y:S01]  /*0dc0*/  IMAD R4, R10, R11, 0xc0 ;  /* 0x000000c00a047424 */ /* 0x000fe200078e020b */
[----:B------:R-:W-:-:S02]  /*0dd0*/  LOP3.LUT R3, R3, 0x1c0, RZ, 0xc0, !PT ;  /* 0x000001c003037812 */ /* 0x000fc400078ec0ff */
[----:B------:R-:W-:Y:S01]  /*0de0*/  SHF.R.S32.HI R18, RZ, 0x2, R0 ;  /* 0x00000002ff127819 */ /* 0x000fe20000011400 */
[----:B------:R-:W-:Y:S01]  /*0df0*/  STL [R1+0x78], R5 ;  /* 0x0000780501007387 */ /* 0x000fe20000100800 */
[----:B------:R-:W-:Y:S01]  /*0e00*/  LOP3.LUT R8, R3, 0x8, R8, 0xf8, !PT ;  /* 0x0000000803087812 */ /* 0x000fe200078ef808 */
[----:B------:R-:W-:Y:S01]  /*0e10*/  IMAD.SHL.U32 R6, R6, 0x40, RZ ;  /* 0x0000004006067824 */ /* 0x000fe200078e00ff */
[----:B------:R-:W-:Y:S01]  /*0e20*/  SHF.R.U32.HI R3, RZ, 0x3, R3 ;  /* 0x00000003ff037819 */ /* 0x000fe20000011603 */
[----:B------:R0:W-:Y:S01]  /*0e30*/  STL [R1+0x70], R4 ;  /* 0x0000700401007387 */ /* 0x0001e20000100800 */
[----:B------:R-:W-:Y:S02]  /*0e40*/  IMAD R12, R9, 0x10, R12 ;  /* 0x00000010090c7824 */ /* 0x000fe400078e020c */
[----:B------:R-:W-:Y:S02]  /*0e50*/  VIADD R10, R18, 0x60 ;  /* 0x00000060120a7836 */ /* 0x000fe40000000000 */
[----:B------:R-:W-:Y:S01]  /*0e60*/  IMAD.HI R9, R15, 0x55555556, RZ ;  /* 0x555555560f097827 */ /* 0x000fe200078e02ff */
[----:B------:R-:W-:-:S02]  /*0e70*/  LOP3.LUT R3, R8, R3, RZ, 0x3c, !PT ;  /* 0x0000000308037212 */ /* 0x000fc400078e3cff */
[----:B0-----:R-:W-:Y:S02]  /*0e80*/  LOP3.LUT R4, R0, 0xfffffffc, RZ, 0xc0, !PT ;  /* 0xfffffffc00047812 */ /* 0x001fe400078ec0ff */
[----:B------:R-:W-:Y:S02]  /*0e90*/  LOP3.LUT R6, R6, 0x7ffffe00, RZ, 0xc0, !PT ;  /* 0x7ffffe0006067812 */ /* 0x000fe400078ec0ff */
[----:B------:R-:W-:Y:S01]  /*0ea0*/  SHF.R.S32.HI R5, RZ, 0x1f, R0 ;  /* 0x0000001fff057819 */ /* 0x000fe20000011400 */
[----:B------:R-:W-:Y:S01]  /*0eb0*/  IMAD.IADD R4, R13, 0x1, -R4 ;  /* 0x000000010d047824 */ /* 0x000fe200078e0a04 */
[----:B------:R-:W-:Y:S02]  /*0ec0*/  SHF.R.S32.HI R8, RZ, 0x1f, R10 ;  /* 0x0000001fff087819 */ /* 0x000fe4000001140a */
[----:B------:R-:W-:Y:S02]  /*0ed0*/  LEA.HI R9, R9, R9, RZ, 0x1 ;  /* 0x0000000909097211 */ /* 0x000fe400078f08ff */
[----:B------:R-:W-:-:S02]  /*0ee0*/  IADD3 R3, R3, R6, R7 ;  /* 0x0000000603037210 */ /* 0x000fc40007ffe007 */
[----:B------:R-:W-:Y:S02]  /*0ef0*/  LEA.HI R5, R5, R18, RZ, 0x3 ;  /* 0x0000001205057211 */ /* 0x000fe400078f18ff */
[----:B------:R-:W-:Y:S01]  /*0f00*/  SHF.R.S32.HI R6, RZ, 0x1f, R18 ;  /* 0x0000001fff067819 */ /* 0x000fe20000011412 */
[----:B------:R-:W-:Y:S01]  /*0f10*/  IMAD.SHL.U32 R6, R10, 0x40, RZ ;  /* 0x000000400a067824 */ /* 0x000fe200078e00ff */
[----:B------:R-:W-:Y:S01]  /*0f20*/  LEA.HI R8, R8, R10, RZ, 0x3 ;  /* 0x0000000a08087211 */ /* 0x000fe200078f18ff */
[----:B------:R-:W-:Y:S01]  /*0f30*/  IMAD R9, R9, -0x3, R15 ;  /* 0xfffffffd09097824 */ /* 0x000fe200078e020f */
[C---:B------:R-:W-:Y:S02]  /*0f40*/  LEA.HI R0, R4.reuse, R4, RZ, 0x1 ;  /* 0x0000000404007211 */ /* 0x040fe400078f08ff */
[----:B------:R-:W-:Y:S01]  /*0f50*/  LOP3.LUT R7, R5, 0xfffffff8, RZ, 0xc0, !PT ;  /* 0xfffffff805077812 */ /* 0x000fe200078ec0ff */
[----:B------:R-:W-:Y:S01]  /*0f60*/  IMAD.SHL.U32 R16, R4, 0x8, RZ ;  /* 0x0000000804107824 */ /* 0x000fe200078e00ff */
[----:B------:R-:W-:Y:S01]  /*0f70*/  LOP3.LUT R5, R0, 0x1ffffffe, RZ, 0xc0, !PT ;  /* 0x1ffffffe00057812 */ /* 0x000fe200078ec0ff */
[----:B------:R-:W-:Y:S01]  /*0f80*/  IMAD.SHL.U32 R8, R8, 0x40, RZ ;  /* 0x0000004008087824 */ /* 0x000fe200078e00ff */
[----:B------:R-:W-:Y:S01]  /*0f90*/  LOP3.LUT R0, R6, 0x1c0, RZ, 0xc0, !PT ;  /* 0x000001c006007812 */ /* 0x000fe200078ec0ff */
[----:B------:R-:W-:-:S02]  /*0fa0*/  IMAD R12, R9, 0x40, R12 ;  /* 0x00000040090c7824 */ /* 0x000fc400078e020c */
[----:B------:R-:W-:Y:S01]  /*0fb0*/  IMAD.IADD R7, R18, 0x1, -R7 ;  /* 0x0000000112077824 */ /* 0x000fe200078e0a07 */
[----:B------:R-:W-:Y:S01]  /*0fc0*/  SHF.R.U32.HI R10, RZ, 0x3, R0 ;  /* 0x00000003ff0a7819 */ /* 0x000fe20000011600 */
[----:B------:R-:W-:Y:S01]  /*0fd0*/  IMAD R157, R3, 0x2, R2 ;  /* 0x00000002039d7824 */ /* 0x000fe200078e0202 */
[----:B------:R-:W-:Y:S01]  /*0fe0*/  LOP3.LUT R3, R0, 0x38, R16, 0xf8, !PT ;  /* 0x0000003800037812 */ /* 0x000fe200078ef810 */
[----:B------:R-:W-:Y:S01]  /*0ff0*/  STL [R1+0x6c], R12 ;  /* 0x00006c0c01007387 */ /* 0x000fe20000100800 */
[----:B------:R-:W-:Y:S01]  /*1000*/  LOP3.LUT R6, R8, 0xfffffe00, RZ, 0xc0, !PT ;  /* 0xfffffe0008067812 */ /* 0x000fe200078ec0ff */
[----:B------:R-:W-:Y:S02]  /*1010*/  IMAD.MOV.U32 R9, RZ, RZ, 0x40 ;  /* 0x00000040ff097424 */ /* 0x000fe400078e00ff */
[----:B------:R-:W-:Y:S01]  /*1020*/  STL [R1+0x5c], RZ ;  /* 0x00005cff01007387 */ /* 0x000fe20000100800 */
[----:B------:R-:W-:-:S03]  /*1030*/  VIADD R0, R157, 0x1e800 ;  /* 0x0001e8009d007836 */ /* 0x000fc60000000000 */
[----:B------:R0:W-:Y:S01]  /*1040*/  STL [R1+0x34], R7 ;  /* 0x0000340701007387 */ /* 0x0001e20000100800 */
[C---:B------:R-:W-:Y:S02]  /*1050*/  IMAD.IADD R5, R4.reuse, 0x1, -R5 ;  /* 0x0000000104057824 */ /* 0x040fe400078e0a05 */
[----:B------:R-:W-:Y:S01]  /*1060*/  IMAD.SHL.U32 R22, R4, 0x4, RZ ;  /* 0x0000000404167824 */ /* 0x000fe200078e00ff */
[----:B------:R1:W-:Y:S01]  /*1070*/  STL [R1+0x44], R6 ;  /* 0x0000440601007387 */ /* 0x0003e20000100800 */
[----:B------:R-:W-:Y:S01]  /*1080*/  VIADD R4, R157, 0x1e820 ;  /* 0x0001e8209d047836 */ /* 0x000fe20000000000 */
[----:B0-----:R-:W-:Y:S02]  /*1090*/  LOP3.LUT R7, R6, R3, R10, 0xf6, !PT ;  /* 0x0000000306077212 */ /* 0x001fe400078ef60a */
[----:B------:R-:W-:Y:S01]  /*10a0*/  SEL R3, R9, 0xffffffc0, !P2 ;  /* 0xffffffc009037807 */ /* 0x000fe20005000000 */
[----:B------:R-:W-:Y:S02]  /*10b0*/  @P1 VIADD R4, R0, 0xffffffe0 ;  /* 0xffffffe000041836 */ /* 0x000fe40000000000 */
[----:B-1----:R-:W-:-:S02]  /*10c0*/  IMAD R6, R7, 0x2, R2 ;  /* 0x0000000207067824 */ /* 0x002fc400078e0202 */
[----:B------:R-:W-:Y:S02]  /*10d0*/  IMAD R5, R5, 0x8, R12 ;  /* 0x0000000805057824 */ /* 0x000fe400078e020c */
[----:B------:R-:W-:Y:S01]  /*10e0*/  IMAD.IADD R0, R0, 0x1, R3 ;  /* 0x0000000100007824 */ /* 0x000fe200078e0203 */
[----:B------:R-:W-:Y:S04]  /*10f0*/  STL [R1+0x68], R6 ;  /* 0x0000680601007387 */ /* 0x000fe80000100800 */
[----:B------:R-:W-:Y:S04]  /*1100*/  STL [R1+0x48], R4 ;  /* 0x0000480401007387 */ /* 0x000fe80000100800 */
[----:B------:R0:W-:Y:S04]  /*1110*/  STL [R1+0x74], R5 ;  /* 0x0000740501007387 */ /* 0x0001e80000100800 */
[----:B------:R1:W-:Y:S01]  /*1120*/  STL [R1+0x8], R0 ;  /* 0x0000080001007387 */ /* 0x0003e20000100800 */
[----:B0-----:R-:W-:-:S02]  /*1130*/  IMAD.IADD R5, R3, 0x1, R4 ;  /* 0x0000000103057824 */ /* 0x001fc400078e0204 */
[C---:B------:R-:W-:Y:S01]  /*1140*/  VIADD R3, R4.reuse, 0x6000 ;  /* 0x0000600004037836 */ /* 0x040fe20000000000 */
[----:B-1----:R-:W-:Y:S02]  /*1150*/  IADD3 R0, R4, 0xc000, RZ ;  /* 0x0000c00004007810 */ /* 0x002fe40007ffe0ff */
[----:B------:R0:W-:Y:S04]  /*1160*/  STL [R1+0x4], R5 ;  /* 0x0000040501007387 */ /* 0x0001e80000100800 */
[----:B------:R0:W-:Y:S04]  /*1170*/  STL [R1+0x4c], R0 ;  /* 0x00004c0001007387 */ /* 0x0001e80000100800 */
[----:B------:R0:W-:Y:S01]  /*1180*/  STL [R1+0x50], R3 ;  /* 0x0000500301007387 */ /* 0x0001e20000100800 */
[----:B------:R-:W-:Y:S01]  /*1190*/  IMAD.MOV.U32 R19, RZ, RZ, RZ ;  /* 0x000000ffff137224 */ /* 0x000fe200078e00ff */
[----:B------:R-:W-:Y:S01]  /*11a0*/  CS2R R152, SRZ ;  /* 0x0000000000987805 */ /* 0x000fe2000001ff00 */
[----:B------:R-:W-:-:S02]  /*11b0*/  IMAD.MOV.U32 R156, RZ, RZ, RZ ;  /* 0x000000ffff9c7224 */ /* 0x000fc400078e00ff */
[----:B------:R-:W-:Y:S01]  /*11c0*/  VIADD R154, R22, 0x10 ;  /* 0x00000010169a7836 */ /* 0x000fe20000000000 */
[----:B0-2---:R-:W-:-:S07]  /*11d0*/  LOP3.LUT R155, R14, 0x1, RZ, 0xfc, !PT ;  /* 0x000000010e9b7812 */ /* 0x005fce00078efcff */
.L_x_516:
[----:B0--3-5:R-:W0:Y:S02]  /*11e0*/  LDC.64 R4, c[0x0][0xc88] ;  /* 0x00032200ff047b82 */ /* 0x029e240000000a00 */
[----:B0-----:R-:W-:-:S05]  /*11f0*/  IMAD.WIDE R4, R35, 0x4, R4 ;  /* 0x0000000423047825 */ /* 0x001fca00078e0204 */
[----:B--2---:R-:W2:Y:S01]  /*1200*/  LDG.E R10, desc[UR56][R4.64] ;  /* 0x00000038040a7981 */ /* 0x004ea2000c1e1900 */
[----:B------:R-:W-:Y:S05]  /*1210*/  YIELD ;  /* 0x0000000000007946 */ /* 0x000fea0003800000 */
[----:B------:R-:W-:Y:S01]  /*1220*/  ULDC.64 UR4, c[0x0][0xa28] ;  /* 0x00028a0000047ab9 */ /* 0x000fe20000000a00 */
[----:B------:R-:W-:Y:S01]  /*1230*/  ULDC.64 UR8, c[0x0][0xa18] ;  /* 0x0002860000087ab9 */ /* 0x000fe20000000a00 */
[----:B------:R-:W-:Y:S01]  /*1240*/  ISETP.NE.U32.AND P1, PT, RZ, UR4, PT ;  /* 0x00000004ff007c0c */ /* 0x000fe2000bf25070 */
[----:B------:R-:W-:Y:S01]  /*1250*/  ULDC.64 UR6, c[0x0][0xa08] ;  /* 0x0002820000067ab9 */ /* 0x000fe20000000a00 */
[----:B------:R-:W-:Y:S01]  /*1260*/  IMAD.MOV.U32 R3, RZ, RZ, RZ ;  /* 0x000000ffff037224 */ /* 0x000fe200078e00ff */
[----:B------:R-:W-:Y:S01]  /*1270*/  ISETP.NE.U32.AND P0, PT, RZ, UR6, PT ;  /* 0x00000006ff007c0c */ /* 0x000fe2000bf05070 */
[----:B------:R-:W-:Y:S01]  /*1280*/  IMAD.MOV.U32 R35, RZ, RZ, RZ ;  /* 0x000000ffff237224 */ /* 0x000fe200078e00ff */
[----:B------:R-:W-:-:S02]  /*1290*/  ISETP.NE.AND.EX P1, PT, RZ, UR5, PT, P1 ;  /* 0x00000005ff007c0c */ /* 0x000fc4000bf25310 */
[----:B------:R-:W-:Y:S02]  /*12a0*/  ISETP.NE.AND.EX P0, PT, RZ, UR7, PT, P0 ;  /* 0x00000007ff007c0c */ /* 0x000fe4000bf05300 */
[----:B--2---:R-:W-:Y:S01]  /*12b0*/  SHF.R.S32.HI R0, RZ, 0x1f, R10 ;  /* 0x0000001fff007819 */ /* 0x004fe2000001140a */
[----:B------:R-:W-:-:S08]  /*12c0*/  IMAD.SHL.U32 R32, R10, 0x4, RZ ;  /* 0x000000040a207824 */ /* 0x000fd000078e00ff */
[C---:B------:R-:W-:Y:S01]  /*12d0*/  @P1 LEA R6, P2, R10.reuse, UR4, 0x2 ;  /* 0x000000040a061c11 */ /* 0x040fe2000f8410ff */
[----:B------:R0:W-:Y:S01]  /*12e0*/  STL [R1+0x54], R10 ;  /* 0x0000540a01007387 */ /* 0x0001e20000100800 */
[C-C-:B------:R-:W-:Y:S02]  /*12f0*/  SHF.L.U64.HI R36, R10.reuse, 0x2, R0.reuse ;  /* 0x000000020a247819 */ /* 0x140fe40000010200 */
[----:B------:R-:W-:Y:S02]  /*1300*/  @P1 LEA.HI.X R7, R10, UR5, R0, 0x2, P2 ;  /* 0x000000050a071c11 */ /* 0x000fe400090f1400 */
[----:B------:R-:W-:Y:S01]  /*1310*/  ISETP.NE.U32.AND P2, PT, RZ, UR8, PT ;  /* 0x00000008ff007c0c */ /* 0x000fe2000bf45070 */
[----:B------:R-:W-:Y:S01]  /*1320*/  ULDC UR4, c[0x0][0x288] ;  /* 0x0000a20000047ab9 */ /* 0x000fe20000000800 */
[----:B------:R-:W-:Y:S01]  /*1330*/  IADD3 R8, P3, R32, UR6, RZ ;  /* 0x0000000620087c10 */ /* 0x000fe2000ff7e0ff */
[----:B------:R0:W5:Y:S01]  /*1340*/  @P1 LDG.E R3, desc[UR56][R6.64] ;  /* 0x0000003806031981 */ /* 0x000162000c1e1900 */
[----:B------:R-:W-:Y:S01]  /*1350*/  ISETP.NE.AND.EX P2, PT, RZ, UR9, PT, P2 ;  /* 0x00000009ff007c0c */ /* 0x000fe2000bf45320 */
[----:B------:R-:W-:Y:S01]  /*1360*/  IMAD.U32 R25, RZ, RZ, UR4 ;  /* 0x00000004ff197e24 */ /* 0x000fe2000f8e00ff */
[----:B------:R-:W-:Y:S01]  /*1370*/  IADD3.X R9, R36, UR7, RZ, P3, !PT ;  /* 0x0000000724097c10 */ /* 0x000fe20009ffe4ff */
[----:B------:R-:W-:-:S04]  /*1380*/  ULDC.64 UR4, c[0x0][0x418] ;  /* 0x0001060000047ab9 */ /* 0x000fc80000000a00 */
[----:B------:R0:W5:Y:S06]  /*1390*/  @P0 LDG.E R35, desc[UR56][R8.64] ;  /* 0x0000003808230981 */ /* 0x00016c000c1e1900 */
[----:B------:R-:W-:-:S04]  /*13a0*/  @P2 IADD3 R4, P1, R32, UR8, RZ ;  /* 0x0000000820042c10 */ /* 0x000fc8000ff3e0ff */
[----:B------:R-:W-:-:S05]  /*13b0*/  @P2 IADD3.X R5, R36, UR9, RZ, P1, !PT ;  /* 0x0000000924052c10 */ /* 0x000fca0008ffe4ff */
[----:B------:R0:W5:Y:S01]  /*13c0*/  @P2 LDG.E R25, desc[UR56][R4.64] ;  /* 0x0000003804192981 */ /* 0x000162000c1e1900 */
[----:B------:R-:W-:-:S03]  /*13d0*/  UISETP.NE.U32.AND UP0, UPT, UR4, URZ, UPT ;  /* 0x0000003f0400728c */ /* 0x000fc6000bf05070 */
[----:B------:R-:W-:Y:S01]  /*13e0*/  ULDC UR4, c[0x0][0x424] ;  /* 0x0001090000047ab9 */ /* 0x000fe20000000800 */
[----:B------:R-:W-:-:S03]  /*13f0*/  UISETP.NE.AND.EX UP0, UPT, UR5, URZ, UPT, UP0 ;  /* 0x0000003f0500728c */ /* 0x000fc6000bf05300 */
[----:B------:R-:W-:Y:S01]  /*1400*/  ULDC UR5, c[0x0][0x2f0] ;  /* 0x0000bc0000057ab9 */ /* 0x000fe20000000800 */
[----:B------:R-:W-:-:S04]  /*1410*/  USEL UR4, UR4, 0x1, UP0 ;  /* 0x0000000104047887 */ /* 0x000fc80008000000 */
[----:B------:R-:W-:-:S03]  /*1420*/  UIMAD UR4, UR4, UR5, URZ ;  /* 0x00000005040472a4 */ /* 0x000fc6000f8e023f */
[----:B------:R-:W-:Y:S02]  /*1430*/  ULDC UR5, c[0x0][0x348] ;  /* 0x0000d20000057ab9 */ /* 0x000fe40000000800 */
[----:B------:R-:W-:Y:S02]  /*1440*/  IMAD.U32 R29, RZ, RZ, UR5 ;  /* 0x00000005ff1d7e24 */ /* 0x000fe4000f8e00ff */
[----:B------:R-:W-:Y:S02]  /*1450*/  IMAD.U32 R30, RZ, RZ, UR4 ;  /* 0x00000004ff1e7e24 */ /* 0x000fe4000f8e00ff */
[----:B------:R-:W-:Y:S01]  /*1460*/  IMAD.MOV.U32 R31, RZ, RZ, R10 ;  /* 0x000000ffff1f7224 */ /* 0x000fe200078e000a */
[----:B01----:R-:W-:Y:S06]  /*1470*/  @P2 BRA `(.L_x_397) ;  /* 0x0000000000242947 */ /* 0x003fec0003800000 */
[----:B------:R-:W-:Y:S02]  /*1480*/  ULDC.64 UR4, c[0x0][0xa00] ;  /* 0x0002800000047ab9 */ /* 0x000fe40000000a00 */
[----:B------:R-:W-:-:S04]  /*1490*/  ISETP.NE.U32.AND P1, PT, RZ, UR4, PT ;  /* 0x00000004ff007c0c */ /* 0x000fc8000bf25070 */
[----:B------:R-:W-:-:S13]  /*14a0*/  ISETP.NE.AND.EX P1, PT, RZ, UR5, PT, P1 ;  /* 0x00000005ff007c0c */ /* 0x000fda000bf25310 */
[----:B------:R-:W-:Y:S05]  /*14b0*/  @!P1 BRA `(.L_x_397) ;  /* 0x0000000000149947 */ /* 0x000fea0003800000 */
[----:B------:R-:W0:Y:S02]  /*14c0*/  LDC.64 R4, c[0x0][0xa00] ;  /* 0x00028000ff047b82 */ /* 0x000e240000000a00 */
[----:B0-----:R-:W-:-:S05]  /*14d0*/  IMAD.WIDE R4, R31, 0x4, R4 ;  /* 0x000000041f047825 */ /* 0x001fca00078e0204 */
[----:B-----5:R-:W2:Y:S04]  /*14e0*/  LDG.E R25, desc[UR56][R4.64] ;  /* 0x0000003804197981 */ /* 0x020ea8000c1e1900 */
[----:B------:R-:W2:Y:S02]  /*14f0*/  LDG.E R0, desc[UR56][R4.64+0x4] ;  /* 0x0000043804007981 */ /* 0x000ea4000c1e1900 */
[----:B--2---:R-:W-:-:S07]  /*1500*/  IMAD.IADD R25, R0, 0x1, -R25 ;  /* 0x0000000100197824 */ /* 0x004fce00078e0a19 */
.L_x_397:
[----:B------:R-:W-:Y:S01]  /*1510*/  ULDC.64 UR4, c[0x0][0xa20] ;  /* 0x0002880000047ab9 */ /* 0x000fe20000000a00 */
[----:B------:R0:W-:Y:S01]  /*1520*/  STL [R1+0x60], R33 ;  /* 0x0000602101007387 */ /* 0x0001e20000100800 */
[----:B------:R-:W-:-:S03]  /*1530*/  ISETP.NE.U32.AND P1, PT, RZ, UR4, PT ;  /* 0x00000004ff007c0c */ /* 0x000fc6000bf25070 */
[----:B------:R0:W-:Y:S01]  /*1540*/  STL [R1+0x58], R34 ;  /* 0x0000582201007387 */ /* 0x0001e20000100800 */
[----:B------:R-:W-:-:S13]  /*1550*/  ISETP.NE.AND.EX P1, PT, RZ, UR5, PT, P1 ;  /* 0x00000005ff007c0c */ /* 0x000fda000bf25310 */
[----:B0-----:R-:W-:Y:S05]  /*1560*/  @!P1 BRA `(.L_x_398) ;  /* 0x0000000000109947 */ /* 0x001fea0003800000 */
[----:B------:R-:W-:-:S04]  /*1570*/  IADD3 R4, P0, R32, UR4, RZ ;  /* 0x0000000420047c10 */ /* 0x000fc8000ff1e0ff */
[----:B------:R-:W-:-:S05]  /*1580*/  IADD3.X R5, R36, UR5, RZ, P0, !PT ;  /* 0x0000000524057c10 */ /* 0x000fca00087fe4ff */
[----:B------:R0:W5:Y:S01]  /*1590*/  LDG.E R30, desc[UR56][R4.64] ;  /* 0x00000038041e7981 */ /* 0x000162000c1e1900 */
[----:B------:R-:W-:Y:S05]  /*15a0*/  BRA `(.L_x_399) ;  /* 0x0000000000107947 */ /* 0x000fea0003800000 */
.L_x_398:
[----:B------:R-:W-:Y:S05]  /*15b0*/  @!P0 BRA `(.L_x_399) ;  /* 0x00000000000c8947 */ /* 0x000fea0003800000 */
[----:B------:R-:W2:Y:S04]  /*15c0*/  LDG.E R5, desc[UR56][R8.64] ;  /* 0x0000003808057981 */ /* 0x000ea8000c1e1900 */
[----:B------:R-:W2:Y:S02]  /*15d0*/  LDG.E R30, desc[UR56][R8.64+0x4] ;  /* 0x00000438081e7981 */ /* 0x000ea4000c1e1900 */
[----:B--2---:R-:W-:-:S07]  /*15e0*/  IMAD.IADD R30, R30, 0x1, -R5 ;  /* 0x000000011e1e7824 */ /* 0x004fce00078e0a05 */
.L_x_399:
[----:B------:R-:W-:Y:S02]  /*15f0*/  ULDC.64 UR4, c[0x0][0xa10] ;  /* 0x0002840000047ab9 */ /* 0x000fe40000000a00 */
[----:B------:R-:W-:-:S04]  /*1600*/  ISETP.NE.U32.AND P0, PT, RZ, UR4, PT ;  /* 0x00000004ff007c0c */ /* 0x000fc8000bf05070 */
[----:B------:R-:W-:Y:S01]  /*1610*/  ISETP.NE.AND.EX P0, PT, RZ, UR5, PT, P0 ;  /* 0x00000005ff007c0c */ /* 0x000fe2000bf05300 */
[----:B-----5:R-:W-:Y:S01]  /*1620*/  IMAD.IADD R8, R30, 0x1, -R3 ;  /* 0x000000011e087824 */ /* 0x020fe200078e0a03 */
[----:B------:R-:W-:-:S11]  /*1630*/  ULDC.64 UR4, c[0x0][0xa30] ;  /* 0x00028c0000047ab9 */ /* 0x000fd60000000a00 */
[----:B0-----:R-:W0:Y:S02]  /*1640*/  @P0 LDC.64 R4, c[0x0][0xa10] ;  /* 0x00028400ff040b82 */ /* 0x001e240000000a00 */
[----:B0-----:R-:W-:-:S05]  /*1650*/  @P0 IMAD.WIDE R4, R31, 0x4, R4 ;  /* 0x000000041f040825 */ /* 0x001fca00078e0204 */
[----:B------:R-:W2:Y:S04]  /*1660*/  @P0 LDG.E R0, desc[UR56][R4.64] ;  /* 0x0000003804000981 */ /* 0x000ea8000c1e1900 */
[----:B------:R0:W2:Y:S01]  /*1670*/  @P0 LDG.E R9, desc[UR56][R4.64+0x4] ;  /* 0x0000043804090981 */ /* 0x0000a2000c1e1900 */
[----:B------:R-:W-:Y:S01]  /*1680*/  ISETP.NE.U32.AND P1, PT, RZ, UR4, PT ;  /* 0x00000004ff007c0c */ /* 0x000fe2000bf25070 */
[----:B------:R-:W-:-:S03]  /*1690*/  IMAD.MOV.U32 R24, RZ, RZ, R30 ;  /* 0x000000ffff187224 */ /* 0x000fc600078e001e */
[----:B------:R-:W-:Y:S01]  /*16a0*/  ISETP.NE.AND.EX P1, PT, RZ, UR5, PT, P1 ;  /* 0x00000005ff007c0c */ /* 0x000fe2000bf25310 */
[----:B0-----:R-:W-:-:S05]  /*16b0*/  IMAD.MOV R4, RZ, RZ, -R8 ;  /* 0x000000ffff047224 */ /* 0x001fca00078e0a08 */
[----:B------:R-:W-:-:S07]  /*16c0*/  VIMNMX R4, RZ, R4, !PT ;  /* 0x00000004ff047248 */ /* 0x000fce0007fe0100 */
[----:B------:R-:W-:-:S04]  /*16d0*/  @P1 IADD3 R6, P2, R32, UR4, RZ ;  /* 0x0000000420061c10 */ /* 0x000fc8000ff5e0ff */
[----:B------:R-:W-:-:S05]  /*16e0*/  @P1 IADD3.X R7, R36, UR5, RZ, P2, !PT ;  /* 0x0000000524071c10 */ /* 0x000fca00097fe4ff */
[----:B------:R0:W5:Y:S01]  /*16f0*/  @P1 LDG.E R24, desc[UR56][R6.64] ;  /* 0x0000003806181981 */ /* 0x000162000c1e1900 */
[----:B--2---:R-:W-:-:S04]  /*1700*/  @P0 IMAD.IADD R29, R9, 0x1, -R0 ;  /* 0x00000001091d0824 */ /* 0x004fc800078e0a00 */
[----:B------:R-:W-:-:S04]  /*1710*/  IMAD.IADD R130, R8, 0x1, R29 ;  /* 0x0000000108827824 */ /* 0x000fc800078e021d */
[----:B------:R-:W-:-:S04]  /*1720*/  VIADD R0, R130, 0xbf ;  /* 0x000000bf82007836 */ /* 0x000fc80000000000 */
[----:B------:R-:W-:-:S05]  /*1730*/  IMAD.HI R0, R0, 0x2aaaaaab, RZ ;  /* 0x2aaaaaab00007827 */ /* 0x000fca00078e02ff */
[----:B------:R-:W-:-:S04]  /*1740*/  SHF.R.U32.HI R3, RZ, 0x1f, R0 ;  /* 0x0000001fff037819 */ /* 0x000fc80000011600 */
[----:B------:R-:W-:-:S05]  /*1750*/  LEA.HI.SX32 R10, R0, R3, 0x1b ;  /* 0x00000003000a7211 */ /* 0x000fca00078fdaff */
[----:B------:R-:W-:Y:S01]  /*1760*/  IMAD R0, R10, 0xc0, -R8 ;  /* 0x000000c00a007824 */ /* 0x000fe200078e0a08 */
[----:B------:R0:W-:Y:S04]  /*1770*/  STL [R1+0x64], R10 ;  /* 0x0000640a01007387 */ /* 0x0001e80000100800 */
[----:B------:R-:W-:-:S04]  /*1780*/  VIMNMX R3, R0, R29, PT ;  /* 0x0000001d00037248 */ /* 0x000fc80003fe0100 */
[----:B------:R-:W-:Y:S01]  /*1790*/  ISETP.GT.AND P0, PT, R3, R4, PT ;  /* 0x000000040300720c */ /* 0x000fe20003f04270 */
[----:B------:R-:W-:-:S05]  /*17a0*/  IMAD.WIDE.U32 R4, R4, -0x55555555, RZ ;  /* 0xaaaaaaab04047825 */ /* 0x000fca00078e00ff */
[----:B------:R-:W-:-:S05]  /*17b0*/  SHF.R.U32.HI R28, RZ, 0x7, R5 ;  /* 0x00000007ff1c7819 */ /* 0x000fca0000011605 */
[----:B------:R-:W-:Y:S02]  /*17c0*/  IMAD.MOV.U32 R27, RZ, RZ, R28 ;  /* 0x000000ffff1b7224 */ /* 0x000fe400078e001c */
[----:B------:R-:W-:-:S04]  /*17d0*/  @P0 VIADD R0, R3, 0xbf ;  /* 0x000000bf03000836 */ /* 0x000fc80000000000 */
[----:B------:R-:W-:-:S05]  /*17e0*/  @P0 IMAD.HI R0, R0, 0x2aaaaaab, RZ ;  /* 0x2aaaaaab00000827 */ /* 0x000fca00078e02ff */
[----:B------:R-:W-:-:S04]  /*17f0*/  @P0 SHF.R.U32.HI R3, RZ, 0x1f, R0 ;  /* 0x0000001fff030819 */ /* 0x000fc80000011600 */
[----:B------:R-:W-:Y:S02]  /*1800*/  @P0 LEA.HI.SX32 R27, R0, R3, 0x1b ;  /* 0x00000003001b0211 */ /* 0x000fe400078fdaff */
[----:B------:R-:W-:Y:S02]  /*1810*/  PLOP3.LUT P0, PT, PT, PT, PT, 0x80, 0x0 ;  /* 0x000000000000781c */ /* 0x000fe40003f0f070 */
[----:B------:R-:W-:-:S13]  /*1820*/  ISETP.GT.AND P1, PT, R27, R28, PT ;  /* 0x0000001c1b00720c */ /* 0x000fda0003f24270 */
[----:B0-----:R-:W-:Y:S05]  /*1830*/  @!P1 BRA `(.L_x_400) ;  /* 0x0000004000249947 */ /* 0x001fea0003800000 */
[----:B------:R-:W-:Y:S01]  /*1840*/  VIADD R0, R2, 0x12400 ;  /* 0x0001240002007836 */ /* 0x000fe20000000000 */
[----:B------:R-:W-:Y:S04]  /*1850*/  BSSY B6, `(.L_x_401) ;  /* 0x0000013000067945 */ /* 0x000fe80003800000 */
[----:B------:R-:W-:-:S13]  /*1860*/  LOP3.LUT P0, RZ, R0, 0x3ff, RZ, 0xc0, !PT ;  /* 0x000003ff00ff7812 */ /* 0x000fda000780c0ff */
[----:B------:R-:W-:Y:S05]  /*1870*/  @!P0 BRA `(.L_x_402) ;  /* 0x0000000000408947 */ /* 0x000fea0003800000 */
        /* <DEDUP_REMOVED lines=15> */
[----:B-1---5:R-:W-:Y:S05]  /*1970*/  CALL.ABS.NOINC R14 ;  /* 0x000000000e007343 */ /* 0x022fea0003c00000 */
.L_x_402:
[----:B------:R-:W-:Y:S05]  /*1980*/  BSYNC B6 ;  /* 0x0000000000067941 */ /* 0x000fea0003800000 */
.L_x_401:
        /* <DEDUP_REMOVED lines=20> */
.L_x_404:
[----:B------:R-:W-:Y:S05]  /*1ad0*/  BSYNC B6 ;  /* 0x0000000000067941 */ /* 0x000fea0003800000 */
.L_x_403:
[----:B------:R-:W2:Y:S01]  /*1ae0*/  LDL R14, [R1+0x34] ;  /* 0x00003400010e7983 */ /* 0x000ea20000100800 */
[----:B------:R-:W-:Y:S01]  /*1af0*/  ULDC.64 UR4, c[0x0][0x9f8] ;  /* 0x00027e0000047ab9 */ /* 0x000fe20000000a00 */
[----:B------:R-:W0:Y:S01]  /*1b00*/  LDC.64 R58, c[0x0][0x300] ;  /* 0x0000c000ff3a7b82 */ /* 0x000e220000000a00 */
[----:B------:R-:W-:Y:S01]  /*1b10*/  ISETP.NE.U32.AND P0, PT, RZ, UR4, PT ;  /* 0x00000004ff007c0c */ /* 0x000fe2000bf05070 */
[----:B------:R-:W-:Y:S01]  /*1b20*/  IMAD.IADD R39, R35, 0x1, R30 ;  /* 0x0000000123277824 */ /* 0x000fe200078e021e */
[----:B------:R-:W-:Y:S02]  /*1b30*/  ULDC.64 UR6, c[0x0][0xa08] ;  /* 0x0002820000067ab9 */ /* 0x000fe40000000a00 */
[----:B------:R-:W-:Y:S01]  /*1b40*/  ISETP.NE.AND.EX P0, PT, RZ, UR5, PT, P0 ;  /* 0x00000005ff007c0c */ /* 0x000fe2000bf05300 */
[----:B------:R-:W1:Y:S01]  /*1b50*/  S2R R20, SR_TID.X ;  /* 0x0000000000147919 */ /* 0x000e620000002100 */
[----:B------:R-:W-:Y:S01]  /*1b60*/  SHF.R.S32.HI R10, RZ, 0x1f, R34 ;  /* 0x0000001fff0a7819 */ /* 0x000fe20000011422 */
[----:B------:R-:W3:Y:S01]  /*1b70*/  LDC.64 R8, c[0x0][0x3f8] ;  /* 0x0000fe00ff087b82 */ /* 0x000ee20000000a00 */
[----:B------:R-:W-:-:S07]  /*1b80*/  SHF.R.S32.HI R17, RZ, 0x1f, R16 ;  /* 0x0000001fff117819 */ /* 0x000fce0000011410 */
[----:B------:R-:W4:Y:S02]  /*1b90*/  LDC R73, c[0x0][0x3f4] ;  /* 0x0000fd00ff497b82 */ /* 0x000f240000000800 */
[----:B------:R-:W-:-:S04]  /*1ba0*/  @P0 IADD3 R4, P1, R32, UR4, RZ ;  /* 0x0000000420040c10 */ /* 0x000fc8000ff3e0ff */
[----:B------:R-:W-:Y:S01]  /*1bb0*/  @P0 IADD3.X R5, R36, UR5, RZ, P1, !PT ;  /* 0x0000000524050c10 */ /* 0x000fe20008ffe4ff */
[----:B------:R-:W-:Y:S01]  /*1bc0*/  ULDC.64 UR4, c[0x0][0x308] ;  /* 0x0000c20000047ab9 */ /* 0x000fe20000000a00 */
[----:B------:R-:W4:Y:S04]  /*1bd0*/  LDL.LU R36, [R1] ;  /* 0x0000000001247983 */ /* 0x000f280000300800 */
[----:B------:R1:W3:Y:S01]  /*1be0*/  @P0 LDG.E R31, desc[UR56][R4.64] ;  /* 0x00000038041f0981 */ /* 0x0002e2000c1e1900 */
[----:B------:R-:W-:Y:S01]  /*1bf0*/  SHF.R.S32.HI R41, RZ, 0x1f, R39 ;  /* 0x0000001fff297819 */ /* 0x000fe20000011427 */
[----:B0-----:R-:W-:Y:S01]  /*1c00*/  IMAD.WIDE.U32 R6, R39, R58, RZ ;  /* 0x0000003a27067225 */ /* 0x001fe200078e00ff */
[----:B------:R-:W-:-:S03]  /*1c10*/  ISETP.NE.U32.AND P0, PT, RZ, UR6, PT ;  /* 0x00000006ff007c0c */ /* 0x000fc6000bf05070 */
[----:B------:R-:W-:Y:S01]  /*1c20*/  IMAD R0, R41, R58, RZ ;  /* 0x0000003a29007224 */ /* 0x000fe200078e02ff */
[----:B------:R-:W-:-:S03]  /*1c30*/  ISETP.NE.AND.EX P0, PT, RZ, UR7, PT, P0 ;  /* 0x00000007ff007c0c */ /* 0x000fc6000bf05300 */
[----:B------:R-:W-:Y:S01]  /*1c40*/  IMAD R3, R39, R59, R0 ;  /* 0x0000003b27037224 */ /* 0x000fe200078e0200 */
[----:B-1----:R-:W-:-:S04]  /*1c50*/  SHF.R.U32.HI R42, RZ, 0x7, R20 ;  /* 0x00000007ff2a7819 */ /* 0x002fc80000011614 */
[----:B------:R-:W-:Y:S01]  /*1c60*/  IADD3 R7, R7, R3, RZ ;  /* 0x0000000307077210 */ /* 0x000fe20007ffe0ff */
[----:B------:R-:W-:Y:S01]  /*1c70*/  IMAD R3, R10, UR4, RZ ;  /* 0x000000040a037c24 */ /* 0x000fe2000f8e02ff */
[----:B------:R-:W-:-:S03]  /*1c80*/  ISETP.NE.AND P6, PT, R42, 0x1, PT ;  /* 0x000000012a00780c */ /* 0x000fc60003fc5270 */
[C---:B------:R-:W-:Y:S02]  /*1c90*/  IMAD R3, R34.reuse, UR5, R3 ;  /* 0x0000000522037c24 */ /* 0x040fe4000f8e0203 */
[----:B------:R-:W-:Y:S01]  /*1ca0*/  IMAD.WIDE.U32 R4, R34, UR4, R6 ;  /* 0x0000000422047c25 */ /* 0x000fe2000f8e0006 */
[----:B------:R-:W-:Y:S01]  /*1cb0*/  ULDC.64 UR4, c[0x0][0x310] ;  /* 0x0000c40000047ab9 */ /* 0x000fe20000000a00 */
[----:B------:R-:W-:Y:S02]  /*1cc0*/  SHF.R.S32.HI R38, RZ, 0x1f, R18 ;  /* 0x0000001fff267819 */ /* 0x000fe40000011412 */
[----:B------:R-:W-:Y:S02]  /*1cd0*/  IMAD.IADD R5, R5, 0x1, R3 ;  /* 0x0000000105057824 */ /* 0x000fe400078e0203 */
[----:B------:R-:W-:Y:S01]  /*1ce0*/  IMAD.WIDE.U32 R6, R18, R58, R16 ;  /* 0x0000003a12067225 */ /* 0x000fe200078e0010 */
[----:B------:R-:W0:Y:S03]  /*1cf0*/  S2R R40, SR_TID.X ;  /* 0x0000000000287919 */ /* 0x000e260000002100 */
[C---:B--2---:R-:W-:Y:S01]  /*1d00*/  IMAD.SHL.U32 R77, R14.reuse, 0x40, RZ ;  /* 0x000000400e4d7824 */ /* 0x044fe200078e00ff */
[----:B------:R-:W-:-:S02]  /*1d10*/  LOP3.LUT P1, RZ, R14, 0x4, RZ, 0xc0, !PT ;  /* 0x000000040eff7812 */ /* 0x000fc4000782c0ff */
[----:B------:R-:W2:Y:S01]  /*1d20*/  LDL R14, [R1+0x44] ;  /* 0x00004400010e7983 */ /* 0x000ea20000100800 */
[----:B---3--:R-:W-:Y:S02]  /*1d30*/  SHF.R.S32.HI R0, RZ, 0x1f, R31 ;  /* 0x0000001fff007819 */ /* 0x008fe4000001141f */
[----:B------:R-:W-:Y:S02]  /*1d40*/  SEL R61, R31, RZ, !P0 ;  /* 0x000000ff1f3d7207 */ /* 0x000fe40004000000 */
[----:B------:R-:W1:Y:S01]  /*1d50*/  LDC.64 R30, c[0x0][0x408] ;  /* 0x00010200ff1e7b82 */ /* 0x000e620000000a00 */
[----:B------:R-:W-:-:S05]  /*1d60*/  SEL R12, R0, RZ, !P0 ;  /* 0x000000ff000c7207 */ /* 0x000fca0004000000 */
[----:B------:R-:W-:Y:S02]  /*1d70*/  IMAD R0, R12, UR4, RZ ;  /* 0x000000040c007c24 */ /* 0x000fe4000f8e02ff */
[----:B------:R-:W-:-:S04]  /*1d80*/  IMAD.WIDE.U32 R4, R61, UR4, R4 ;  /* 0x000000043d047c25 */ /* 0x000fc8000f8e0004 */
[----:B------:R-:W-:Y:S01]  /*1d90*/  IMAD R79, R61, UR5, R0 ;  /* 0x000000053d4f7c24 */ /* 0x000fe2000f8e0200 */
[----:B------:R-:W-:Y:S05]  /*1da0*/  @!P6 WARPSYNC.ALL ;  /* 0x000000000000e948 */ /* 0x000fea0003800000 */
[----:B------:R-:W-:Y:S01]  /*1db0*/  IMAD R0, R38, R58, RZ ;  /* 0x0000003a26007224 */ /* 0x000fe200078e02ff */
[----:B------:R-:W-:Y:S01]  /*1dc0*/  ULDC.64 UR4, c[0x0][0x330] ;  /* 0x0000cc0000047ab9 */ /* 0x000fe20000000a00 */
[----:B------:R-:W-:Y:S01]  /*1dd0*/  IMAD.IADD R79, R5, 0x1, R79 ;  /* 0x00000001054f7824 */ /* 0x000fe200078e024f */
[----:B------:R-:W-:Y:S01]  /*1de0*/  IADD3 R80, P0, R4, R6, RZ ;  /* 0x0000000604507210 */ /* 0x000fe20007f1e0ff */
[----:B------:R-:W-:-:S02]  /*1df0*/  IMAD R3, R10, UR4, RZ ;  /* 0x000000040a037c24 */ /* 0x000fc4000f8e02ff */
[----:B------:R-:W-:Y:S02]  /*1e00*/  IMAD R0, R18, R59, R0 ;  /* 0x0000003b12007224 */ /* 0x000fe400078e0200 */
[C---:B------:R-:W-:Y:S02]  /*1e10*/  IMAD R3, R34.reuse, UR5, R3 ;  /* 0x0000000522037c24 */ /* 0x040fe4000f8e0203 */
[----:B------:R-:W-:Y:S01]  /*1e20*/  IMAD.WIDE.U32 R10, R34, UR4, R16 ;  /* 0x00000004220a7c25 */ /* 0x000fe2000f8e0010 */
[----:B------:R-:W-:Y:S01]  /*1e30*/  IADD3.X R78, R79, R7, R0, P0, !PT ;  /* 0x000000074f4e7210 */ /* 0x000fe200007fe400 */
[----:B------:R-:W-:Y:S02]  /*1e40*/  ULDC.64 UR4, c[0x0][0x338] ;  /* 0x0000ce0000047ab9 */ /* 0x000fe40000000a00 */
[----:B-1----:R-:W-:Y:S02]  /*1e50*/  IMAD R0, R38, R30, RZ ;  /* 0x0000001e26007224 */ /* 0x002fe400078e02ff */
[----:B------:R-:W-:Y:S01]  /*1e60*/  IMAD.IADD R11, R11, 0x1, R3 ;  /* 0x000000010b0b7824 */ /* 0x000fe200078e0203 */
[----:B------:R-:W-:Y:S01]  /*1e70*/  SHF.R.S32.HI R23, RZ, 0x1f, R22 ;  /* 0x0000001fff177819 */ /* 0x000fe20000011416 */
[----:B------:R-:W-:-:S02]  /*1e80*/  IMAD R3, R12, UR4, RZ ;  /* 0x000000040c037c24 */ /* 0x000fc4000f8e02ff */
[----:B------:R-:W-:Y:S02]  /*1e90*/  IMAD R13, R18, R31, R0 ;  /* 0x0000001f120d7224 */ /* 0x000fe400078e0200 */
[-C--:B------:R-:W-:Y:S02]  /*1ea0*/  IMAD R0, R38, R8.reuse, RZ ;  /* 0x0000000826007224 */ /* 0x080fe400078e02ff */
[C---:B------:R-:W-:Y:S02]  /*1eb0*/  IMAD R15, R61.reuse, UR5, R3 ;  /* 0x000000053d0f7c24 */ /* 0x040fe4000f8e0203 */
[----:B------:R-:W-:Y:S01]  /*1ec0*/  IMAD.WIDE.U32 R60, R61, UR4, R10 ;  /* 0x000000043d3c7c25 */ /* 0x000fe2000f8e000a */
[----:B----4-:R-:W-:Y:S01]  /*1ed0*/  ISETP.GE.AND P0, PT, R16, R73, PT ;  /* 0x000000491000720c */ /* 0x010fe20003f06270 */
[----:B------:R-:W-:Y:S02]  /*1ee0*/  ULDC UR4, c[0x0][0x2f4] ;  /* 0x0000bd0000047ab9 */ /* 0x000fe40000000800 */
[----:B------:R-:W-:-:S04]  /*1ef0*/  IMAD.WIDE.U32 R20, R18, R8, R22 ;  /* 0x0000000812147225 */ /* 0x000fc800078e0016 */
[C---:B------:R-:W-:Y:S02]  /*1f00*/  IMAD R7, R18.reuse, R9, R0 ;  /* 0x0000000912077224 */ /* 0x040fe400078e0200 */
[----:B------:R-:W-:-:S04]  /*1f10*/  IMAD.WIDE.U32 R10, R18, R8, R16 ;  /* 0x00000008120a7225 */ /* 0x000fc800078e0010 */
[----:B------:R-:W-:Y:S02]  /*1f20*/  IMAD.IADD R21, R21, 0x1, R7 ;  /* 0x0000000115157824 */ /* 0x000fe400078e0207 */
[----:B------:R-:W-:Y:S01]  /*1f30*/  IMAD.IADD R11, R7, 0x1, R11 ;  /* 0x00000001070b7824 */ /* 0x000fe200078e020b */
[----:B-----5:R-:W-:Y:S02]  /*1f40*/  SHF.R.S32.HI R7, RZ, 0x1f, R24 ;  /* 0x0000001fff077819 */ /* 0x020fe40000011418 */
[----:B------:R-:W-:-:S03]  /*1f50*/  LOP3.LUT R36, R36, 0xfffffffb, RZ, 0xc0, !PT ;  /* 0xfffffffb24247812 */ /* 0x000fc600078ec0ff */
[----:B------:R-:W-:Y:S01]  /*1f60*/  IMAD R6, R7, R30, RZ ;  /* 0x0000001e07067224 */ /* 0x000fe200078e02ff */
[----:B------:R-:W-:Y:S01]  /*1f70*/  SEL R3, R73, RZ, P0 ;  /* 0x000000ff49037207 */ /* 0x000fe20000000000 */
[----:B------:R-:W-:Y:S01]  /*1f80*/  IMAD R7, R7, R8, RZ ;  /* 0x0000000807077224 */ /* 0x000fe200078e02ff */
[----:B------:R-:W-:Y:S01]  /*1f90*/  @P1 LOP3.LUT R36, R36, 0x4, RZ, 0xfc, !PT ;  /* 0x0000000424241812 */ /* 0x000fe200078efcff */
[----:B------:R-:W-:Y:S01]  /*1fa0*/  IMAD R67, R24, R31, R6 ;  /* 0x0000001f18437224 */ /* 0x000fe200078e0206 */
[----:B------:R-:W-:Y:S01]  /*1fb0*/  IADD3 R6, P1, R18, R39, RZ ;  /* 0x0000002712067210 */ /* 0x000fe20007f3e0ff */
[----:B0-----:R-:W-:Y:S02]  /*1fc0*/  VIADD R40, R40, 0xffffff80 ;  /* 0xffffff8028287836 */ /* 0x001fe40000000000 */
[----:B------:R-:W-:Y:S02]  /*1fd0*/  IMAD.IADD R3, R16, 0x1, R3 ;  /* 0x0000000110037824 */ /* 0x000fe400078e0203 */
[----:B------:R-:W-:-:S02]  /*1fe0*/  IMAD R65, R24, R9, R7 ;  /* 0x0000000918417224 */ /* 0x000fc400078e0207 */
[----:B------:R-:W-:Y:S01]  /*1ff0*/  IMAD.X R7, R38, 0x1, R41, P1 ;  /* 0x0000000126077824 */ /* 0x000fe200008e0629 */
[----:B------:R-:W-:Y:S01]  /*2000*/  SHF.R.S32.HI R38, RZ, 0x1f, R40 ;  /* 0x0000001fff267819 */ /* 0x000fe20000011428 */
[----:B------:R-:W-:Y:S01]  /*2010*/  VIADD R32, R18, 0x60 ;  /* 0x0000006012207836 */ /* 0x000fe20000000000 */
[----:B------:R-:W-:Y:S02]  /*2020*/  SHF.R.S32.HI R0, RZ, 0x1f, R3 ;  /* 0x0000001fff007819 */ /* 0x000fe40000011403 */
[----:B------:R-:W-:Y:S02]  /*2030*/  LOP3.LUT R77, R77, 0x1c0, RZ, 0xc0, !PT ;  /* 0x000001c04d4d7812 */ /* 0x000fe400078ec0ff */
[----:B------:R-:W-:Y:S01]  /*2040*/  LEA.HI R38, R38, R40, RZ, 0x5 ;  /* 0x0000002826267211 */ /* 0x000fe200078f28ff */
[----:B------:R-:W-:Y:S01]  /*2050*/  VIADD R40, R18, 0x60 ;  /* 0x0000006012287836 */ /* 0x000fe20000000000 */
[----:B------:R-:W-:Y:S01]  /*2060*/  LEA.HI R0, R0, R3, RZ, 0x3 ;  /* 0x0000000300007211 */ /* 0x000fe200078f18ff */
[----:B------:R0:W-:Y:S01]  /*2070*/  STL [R1], R36 ;  /* 0x0000002401007387 */ /* 0x0001e20000100800 */
[----:B------:R-:W-:-:S02]  /*2080*/  SHF.R.U32.HI R74, RZ, 0x3, R77 ;  /* 0x00000003ff4a7819 */ /* 0x000fc4000001164d */
[----:B------:R-:W-:Y:S01]  /*2090*/  LOP3.LUT R3, R77, 0x18, R16, 0xf8, !PT ;  /* 0x000000184d037812 */ /* 0x000fe200078ef810 */
[----:B------:R-:W-:Y:S01]  /*20a0*/  IMAD.SHL.U32 R40, R40, 0x40, RZ ;  /* 0x0000004028287824 */ /* 0x000fe200078e00ff */
[----:B------:R-:W-:Y:S01]  /*20b0*/  SHF.R.S32.HI R75, RZ, 0x1f, R32 ;  /* 0x0000001fff4b7819 */ /* 0x000fe20000011420 */
[----:B------:R-:W-:Y:S01]  /*20c0*/  IMAD.SHL.U32 R32, R32, 0x40, RZ ;  /* 0x0000004020207824 */ /* 0x000fe200078e00ff */
[----:B------:R-:W-:Y:S02]  /*20d0*/  LOP3.LUT R3, R3, R74, RZ, 0x3c, !PT ;  /* 0x0000004a03037212 */ /* 0x000fe400078e3cff */
[----:B------:R-:W-:Y:S01]  /*20e0*/  SHF.R.S32.HI R38, RZ, 0x5, R38 ;  /* 0x00000005ff267819 */ /* 0x000fe20000011426 */
[-C--:B------:R-:W-:Y:S01]  /*20f0*/  IMAD.WIDE.U32 R56, R18, R30.reuse, R22 ;  /* 0x0000001e12387225 */ /* 0x080fe200078e0016 */
[----:B------:R-:W-:Y:S02]  /*2100*/  LOP3.LUT R40, R40, 0x1c0, RZ, 0xc0, !PT ;  /* 0x000001c028287812 */ /* 0x000fe400078ec0ff */
[----:B------:R-:W-:Y:S01]  /*2110*/  LOP3.LUT R32, R32, 0x1c0, RZ, 0xc0, !PT ;  /* 0x000001c020207812 */ /* 0x000fe200078ec0ff */
[----:B------:R-:W-:Y:S01]  /*2120*/  IMAD.WIDE.U32 R34, R18, R30, R16 ;  /* 0x0000001e12227225 */ /* 0x000fe200078e0010 */
[----:B------:R-:W-:-:S03]  /*2130*/  LOP3.LUT R12, R40, 0x38, R0, 0xf8, !PT ;  /* 0x00000038280c7812 */ /* 0x000fc600078ef800 */
[----:B------:R-:W-:Y:S01]  /*2140*/  IMAD R69, R38, 0x200, R3 ;  /* 0x0000020026457824 */ /* 0x000fe200078e0203 */
[----:B------:R-:W-:Y:S01]  /*2150*/  LOP3.LUT R3, R77, 0x38, R0, 0xf8, !PT ;  /* 0x000000384d037812 */ /* 0x000fe200078ef800 */
[----:B------:R-:W-:Y:S01]  /*2160*/  IMAD.IADD R57, R57, 0x1, R13 ;  /* 0x0000000139397824 */ /* 0x000fe200078e020d */
[----:B------:R-:W-:Y:S01]  /*2170*/  SHF.R.U32.HI R32, RZ, 0x3, R32 ;  /* 0x00000003ff207819 */ /* 0x000fe20000011620 */
[----:B------:R-:W-:Y:S01]  /*2180*/  IMAD.IADD R35, R13, 0x1, R35 ;  /* 0x000000010d237824 */ /* 0x000fe200078e0223 */
[----:B------:R-:W-:Y:S01]  /*2190*/  LOP3.LUT R3, R3, R74, RZ, 0x3c, !PT ;  /* 0x0000004a03037212 */ /* 0x000fe200078e3cff */
[----:B------:R-:W-:Y:S01]  /*21a0*/  IMAD R13, R59, 0xc0, RZ ;  /* 0x000000c03b0d7824 */ /* 0x000fe200078e02ff */
[----:B------:R-:W-:Y:S01]  /*21b0*/  LOP3.LUT R12, R12, R32, RZ, 0x3c, !PT ;  /* 0x000000200c0c7212 */ /* 0x000fe200078e3cff */
[----:B------:R-:W-:Y:S01]  /*21c0*/  IMAD R71, R31, 0xc0, RZ ;  /* 0x000000c01f477824 */ /* 0x000fe200078e02ff */
[----:B------:R-:W-:Y:S01]  /*21d0*/  LOP3.LUT R64, R0, 0xfffffff8, RZ, 0xc0, !PT ;  /* 0xfffffff800407812 */ /* 0x000fe200078ec0ff */
[----:B------:R-:W-:-:S04]  /*21e0*/  IMAD.WIDE.U32 R56, R24, R30, R56 ;  /* 0x0000001e18387225 */ /* 0x000fc800078e0038 */
[----:B------:R-:W-:-:S04]  /*21f0*/  IMAD.WIDE.U32 R34, R24, R30, R34 ;  /* 0x0000001e18227225 */ /* 0x000fc800078e0022 */
[----:B------:R-:W-:Y:S02]  /*2200*/  IMAD R37, R9, 0xc0, RZ ;  /* 0x000000c009257824 */ /* 0x000fe400078e02ff */
[----:B------:R-:W-:-:S04]  /*2210*/  IMAD.WIDE.U32 R20, R24, R8, R20 ;  /* 0x0000000818147225 */ /* 0x000fc800078e0014 */
[----:B------:R-:W-:-:S04]  /*2220*/  IMAD.WIDE.U32 R10, R24, R8, R10 ;  /* 0x00000008180a7225 */ /* 0x000fc800078e000a */
[----:B------:R-:W-:Y:S02]  /*2230*/  VIADD R76, R16, 0x20 ;  /* 0x00000020104c7836 */ /* 0x000fe40000000000 */
[----:B------:R-:W-:Y:S01]  /*2240*/  IMAD.WIDE.U32 R58, R58, 0xc0, RZ ;  /* 0x000000c03a3a7825 */ /* 0x000fe200078e00ff */
[----:B------:R-:W-:-:S03]  /*2250*/  SHF.R.S32.HI R63, RZ, 0x3, R0 ;  /* 0x00000003ff3f7819 */ /* 0x000fc60000011400 */
[----:B------:R-:W-:-:S04]  /*2260*/  IMAD.WIDE.U32 R30, R30, 0xc0, RZ ;  /* 0x000000c01e1e7825 */ /* 0x000fc800078e00ff */
[----:B------:R-:W-:Y:S01]  /*2270*/  IMAD.WIDE.U32 R8, R8, 0xc0, RZ ;  /* 0x000000c008087825 */ /* 0x000fe200078e00ff */
[----:B------:R-:W-:Y:S02]  /*2280*/  ISETP.GE.AND P1, PT, R16, UR4, PT ;  /* 0x0000000410007c0c */ /* 0x000fe4000bf26270 */
[----:B------:R-:W-:Y:S01]  /*2290*/  ISETP.GE.AND P2, PT, R76, UR4, PT ;  /* 0x000000044c007c0c */ /* 0x000fe2000bf46270 */
[----:B------:R-:W-:Y:S01]  /*22a0*/  IMAD.IADD R68, R57, 0x1, R67 ;  /* 0x0000000139447824 */ /* 0x000fe200078e0243 */
[----:B------:R-:W-:Y:S01]  /*22b0*/  SHF.R.S32.HI R62, RZ, 0x1f, R64 ;  /* 0x0000001fff3e7819 */ /* 0x000fe20000011440 */
[----:B------:R-:W-:Y:S02]  /*22c0*/  IMAD.IADD R66, R21, 0x1, R65 ;  /* 0x0000000115427824 */ /* 0x000fe400078e0241 */
[----:B------:R-:W-:Y:S02]  /*22d0*/  IMAD R32, R38, 0x200, R3 ;  /* 0x0000020026207824 */ /* 0x000fe400078e0203 */
[----:B------:R-:W-:-:S02]  /*22e0*/  VIADD R94, R42, 0x8 ;  /* 0x000000082a5e7836 */ /* 0x000fc40000000000 */
[----:B------:R-:W-:Y:S02]  /*22f0*/  IMAD.SHL.U32 R73, R73, 0x2, RZ ;  /* 0x0000000249497824 */ /* 0x000fe400078e00ff */
[----:B------:R-:W-:Y:S02]  /*2300*/  IMAD.IADD R72, R59, 0x1, R13 ;  /* 0x000000013b487824 */ /* 0x000fe400078e020d */
[----:B------:R-:W-:Y:S02]  /*2310*/  IMAD.IADD R71, R31, 0x1, R71 ;  /* 0x000000011f477824 */ /* 0x000fe400078e0247 */
[----:B------:R-:W-:Y:S02]  /*2320*/  IMAD.IADD R70, R9, 0x1, R37 ;  /* 0x0000000109467824 */ /* 0x000fe400078e0225 */
[----:B------:R-:W-:Y:S02]  /*2330*/  IMAD.IADD R67, R67, 0x1, R35 ;  /* 0x0000000143437824 */ /* 0x000fe400078e0223 */
[----:B------:R-:W-:-:S02]  /*2340*/  IMAD.IADD R65, R65, 0x1, R11 ;  /* 0x0000000141417824 */ /* 0x000fc400078e020b */
[----:B------:R-:W-:Y:S02]  /*2350*/  IMAD.IADD R0, R61, 0x1, R15 ;  /* 0x000000013d007824 */ /* 0x000fe400078e020f */
[----:B--2---:R-:W-:Y:S01]  /*2360*/  IMAD.IADD R3, R14, 0x1, R12 ;  /* 0x000000010e037824 */ /* 0x004fe200078e020c */
[----:B0-----:R-:W-:Y:S06]  /*2370*/  @!P6 BAR.SYNC.DEFER_BLOCKING 0x9, 0x100 ;  /* 0x024400000000eb1d */ /* 0x001fec0000010000 */
.L_x_454:
[----:B------:R-:W2:Y:S01]  /*2380*/  LDL R45, [R1+0x34] ;  /* 0x00003400012d7983 */ /* 0x000ea20000100800 */
[----:B------:R-:W0:Y:S03]  /*2390*/  LDC.64 R82, c[0x0][0x2e8] ;  /* 0x0000ba00ff527b82 */ /* 0x000e260000000a00 */
[----:B------:R-:W3:Y:S01]  /*23a0*/  LDL.LU R44, [R1] ;  /* 0x00000000012c7983 */ /* 0x000ee20000300800 */
[----:B------:R-:W-:Y:S01]  /*23b0*/  VIADD R39, R27, 0xffffffff ;  /* 0xffffffff1b277836 */ /* 0x000fe20000000000 */
[----:B------:R-:W-:Y:S05]  /*23c0*/  YIELD ;  /* 0x0000000000007946 */ /* 0x000fea0003800000 */
[----:B------:R-:W-:Y:S01]  /*23d0*/  SHF.R.S32.HI R38, RZ, 0x1f, R39 ;  /* 0x0000001fff267819 */ /* 0x000fe20000011427 */
[-C--:B------:R-:W-:Y:S01]  /*23e0*/  IMAD R13, R72, R39.reuse, RZ ;  /* 0x00000027480d7224 */ /* 0x080fe200078e02ff */
[----:B------:R-:W1:Y:S01]  /*23f0*/  LDC.64 R88, c[0x0][0x300] ;  /* 0x0000c000ff587b82 */ /* 0x000e620000000a00 */
[----:B------:R-:W-:Y:S01]  /*2400*/  IMAD.WIDE.U32 R14, R58, R39, RZ ;  /* 0x000000273a0e7225 */ /* 0x000fe200078e00ff */
[----:B------:R-:W-:Y:S03]  /*2410*/  BSSY B0, `(.L_x_405) ;  /* 0x00002f3000007945 */ /* 0x000fe60003800000 */
[----:B------:R-:W-:Y:S01]  /*2420*/  IMAD R13, R38, R58, R13 ;  /* 0x0000003a260d7224 */ /* 0x000fe200078e020d */
[----:B------:R-:W-:Y:S01]  /*2430*/  IADD3 R27, P4, R80, R14, RZ ;  /* 0x0000000e501b7210 */ /* 0x000fe20007f9e0ff */
[----:B------:R-:W-:Y:S01]  /*2440*/  IMAD.MOV.U32 R86, RZ, RZ, R14 ;  /* 0x000000ffff567224 */ /* 0x000fe200078e000e */
[----:B------:R-:W4:Y:S01]  /*2450*/  LDC R90, c[0x0][0x3f4] ;  /* 0x0000fd00ff5a7b82 */ /* 0x000f220000000800 */
[----:B------:R-:W-:-:S02]  /*2460*/  IMAD.IADD R87, R15, 0x1, R13 ;  /* 0x000000010f577824 */ /* 0x000fc400078e020d */
[----:B------:R-:W-:Y:S02]  /*2470*/  IMAD R15, R19, 0x3000, R69 ;  /* 0x00003000130f7824 */ /* 0x000fe400078e0245 */
[----:B------:R-:W-:Y:S01]  /*2480*/  IMAD.X R36, R87, 0x1, R78, P4 ;  /* 0x0000000157247824 */ /* 0x000fe200020e064e */
[----:B0-----:R-:W-:Y:S01]  /*2490*/  LEA R42, P4, R27, R82, 0x1 ;  /* 0x000000521b2a7211 */ /* 0x001fe200078808ff */
[----:B------:R-:W-:-:S03]  /*24a0*/  IMAD R92, R15, 0x2, R26 ;  /* 0x000000020f5c7824 */ /* 0x000fc600078e021a */
[----:B------:R-:W-:Y:S01]  /*24b0*/  LEA.HI.X R43, R27, R83, R36, 0x1, P4 ;  /* 0x000000531b2b7211 */ /* 0x000fe200020f0c24 */
[----:B------:R-:W-:Y:S01]  /*24c0*/  IMAD.MOV.U32 R27, RZ, RZ, R39 ;  /* 0x000000ffff1b7224 */ /* 0x000fe200078e0027 */
[----:B------:R-:W-:Y:S01]  /*24d0*/  ISETP.GT.AND P4, PT, R39, R28, PT ;  /* 0x0000001c2700720c */ /* 0x000fe20003f84270 */
[----:B-1----:R-:W-:-:S04]  /*24e0*/  IMAD.WIDE.U32 R12, R88, 0x60, R86 ;  /* 0x00000060580c7825 */ /* 0x002fc800078e0056 */
[----:B------:R-:W-:Y:S01]  /*24f0*/  IMAD R37, R89, 0x60, RZ ;  /* 0x0000006059257824 */ /* 0x000fe200078e02ff */
[----:B------:R-:W-:-:S04]  /*2500*/  IADD3 R12, P3, R80, R12, RZ ;  /* 0x0000000c500c7210 */ /* 0x000fc80007f7e0ff */
[----:B------:R-:W-:Y:S01]  /*2510*/  IADD3.X R14, R78, R13, R37, P3, !PT ;  /* 0x0000000d4e0e7210 */ /* 0x000fe20001ffe425 */
[----:B------:R-:W-:Y:S01]  /*2520*/  VIADD R13, R15, 0x20 ;  /* 0x000000200f0d7836 */ /* 0x000fe20000000000 */
[----:B------:R-:W-:-:S04]  /*2530*/  LEA R40, P3, R12, R82, 0x1 ;  /* 0x000000520c287211 */ /* 0x000fc800078608ff */
[----:B------:R-:W-:Y:S02]  /*2540*/  LEA.HI.X R41, R12, R83, R14, 0x1, P3 ;  /* 0x000000530c297211 */ /* 0x000fe400018f0c0e */
[----:B----4-:R-:W-:Y:S02]  /*2550*/  ISETP.GE.AND P3, PT, R90, 0x1, PT ;  /* 0x000000015a00780c */ /* 0x010fe40003f66270 */
[----:B--2---:R-:W-:Y:S02]  /*2560*/  LOP3.LUT P5, RZ, R45, 0x4, RZ, 0xc0, !PT ;  /* 0x000000042dff7812 */ /* 0x004fe400078ac0ff */
[----:B---3--:R-:W-:-:S04]  /*2570*/  LOP3.LUT R44, R44, 0xfffffffd, RZ, 0xc0, !PT ;  /* 0xfffffffd2c2c7812 */ /* 0x008fc800078ec0ff */
[----:B------:R-:W-:-:S05]  /*2580*/  @P4 LOP3.LUT R44, R44, 0x2, RZ, 0xfc, !PT ;  /* 0x000000022c2c4812 */ /* 0x000fca00078efcff */
[----:B------:R0:W-:Y:S02]  /*2590*/  STL [R1], R44 ;  /* 0x0000002c01007387 */ /* 0x0001e40000100800 */
[----:B------:R-:W-:-:S04]  /*25a0*/  @P5 VIADD R13, R15, 0xffffffe0 ;  /* 0xffffffe00f0d5836 */ /* 0x000fc80000000000 */
[----:B------:R-:W-:Y:S01]  /*25b0*/  IMAD R84, R13, 0x2, R26 ;  /* 0x000000020d547824 */ /* 0x000fe200078e021a */
[----:B------:R-:W-:Y:S06]  /*25c0*/  @!P3 BRA `(.L_x_406) ;  /* 0x0000002800f4b947 */ /* 0x000fec0003800000 */
[----:B------:R-:W-:Y:S01]  /*25d0*/  ULDC.U8 UR4, c[0x0][0x410] ;  /* 0x0001040000047ab9 */ /* 0x000fe20000000000 */
[-C--:B------:R-:W-:Y:S01]  /*25e0*/  IMAD R13, R70, R39.reuse, RZ ;  /* 0x00000027460d7224 */ /* 0x080fe200078e02ff */
[----:B------:R-:W-:Y:S01]  /*25f0*/  ISETP.NE.AND P3, PT, RZ, UR4, PT ;  /* 0x00000004ff007c0c */ /* 0x000fe2000bf65270 */
[-C--:B------:R-:W-:Y:S02]  /*2600*/  IMAD R15, R71, R39.reuse, RZ ;  /* 0x00000027470f7224 */ /* 0x080fe400078e02ff */
[----:B------:R-:W-:Y:S02]  /*2610*/  IMAD R13, R38, R8, R13 ;  /* 0x00000008260d7224 */ /* 0x000fe400078e020d */
[----:B------:R-:W-:Y:S02]  /*2620*/  IMAD R85, R27, -0xc0, R29 ;  /* 0xffffff401b557824 */ /* 0x000fe400078e021d */
[----:B------:R-:W-:-:S03]  /*2630*/  IMAD.WIDE.U32 R50, R8, R39, RZ ;  /* 0x0000002708327225 */ /* 0x000fc600078e00ff */
[----:B------:R-:W-:Y:S01]  /*2640*/  VIMNMX R85, R85, 0xc0, PT ;  /* 0x000000c055557848 */ /* 0x000fe20003fe0100 */
[----:B------:R-:W-:Y:S01]  /*2650*/  IMAD R15, R38, R30, R15 ;  /* 0x0000001e260f7224 */ /* 0x000fe200078e020f */
[----:B------:R-:W-:Y:S01]  /*2660*/  IADD3 R91, R51, R13, RZ ;  /* 0x0000000d335b7210 */ /* 0x000fe20007ffe0ff */
[----:B------:R-:W-:-:S04]  /*2670*/  IMAD.WIDE.U32 R48, R30, R39, RZ ;  /* 0x000000271e307225 */ /* 0x000fc800078e00ff */
[----:B------:R-:W-:Y:S01]  /*2680*/  IMAD.IADD R81, R49, 0x1, R15 ;  /* 0x0000000131517824 */ /* 0x000fe200078e020f */
[----:B------:R-:W-:Y:S06]  /*2690*/  @!P3 BRA `(.L_x_407) ;  /* 0x000000140014b947 */ /* 0x000fec0003800000 */
[----:B------:R-:W-:Y:S01]  /*26a0*/  ISETP.GE.AND P4, PT, R18, R85, PT ;  /* 0x000000551200720c */ /* 0x000fe20003f86270 */
[----:B------:R-:W-:Y:S01]  /*26b0*/  BSSY B1, `(.L_x_408) ;  /* 0x000001e000017945 */ /* 0x000fe20003800000 */
[----:B------:R-:W-:Y:S02]  /*26c0*/  CS2R R36, SRZ ;  /* 0x0000000000247805 */ /* 0x000fe4000001ff00 */
[----:B------:R-:W-:Y:S02]  /*26d0*/  CS2R R52, SRZ ;  /* 0x0000000000347805 */ /* 0x000fe4000001ff00 */
[----:B------:R-:W-:Y:S02]  /*26e0*/  CS2R R82, SRZ ;  /* 0x0000000000527805 */ /* 0x000fe4000001ff00 */
[----:B------:R-:W-:Y:S02]  /*26f0*/  CS2R R54, SRZ ;  /* 0x0000000000367805 */ /* 0x000fe4000001ff00 */
[----:B0-----:R-:W-:-:S02]  /*2700*/  CS2R R44, SRZ ;  /* 0x00000000002c7805 */ /* 0x001fc4000001ff00 */
[----:B------:R-:W-:Y:S02]  /*2710*/  CS2R R38, SRZ ;  /* 0x0000000000267805 */ /* 0x000fe4000001ff00 */
[----:B------:R-:W-:Y:S02]  /*2720*/  CS2R R46, SRZ ;  /* 0x00000000002e7805 */ /* 0x000fe4000001ff00 */
[----:B------:R-:W-:Y:S01]  /*2730*/  CS2R R86, SRZ ;  /* 0x0000000000567805 */ /* 0x000fe2000001ff00 */
[----:B------:R-:W-:Y:S06]  /*2740*/  @P4 BRA `(.L_x_409) ;  /* 0x0000000000504947 */ /* 0x000fec0003800000 */
[----:B------:R-:W-:Y:S01]  /*2750*/  IADD3 R13, P3, R20, R50, RZ ;  /* 0x00000032140d7210 */ /* 0x000fe20007f7e0ff */
[----:B------:R-:W-:Y:S01]  /*2760*/  ULDC.64 UR4, c[0x0][0x3e8] ;  /* 0x0000fa0000047ab9 */ /* 0x000fe20000000a00 */
[----:B------:R-:W-:Y:S02]  /*2770*/  CS2R R82, SRZ ;  /* 0x0000000000527805 */ /* 0x000fe4000001ff00 */
[----:B------:R-:W-:Y:S01]  /*2780*/  CS2R R86, SRZ ;  /* 0x0000000000567805 */ /* 0x000fe2000001ff00 */
[----:B------:R-:W-:Y:S01]  /*2790*/  IMAD.X R14, R91, 0x1, R66, P3 ;  /* 0x000000015b0e7824 */ /* 0x000fe200018e0642 */
[----:B------:R-:W-:-:S05]  /*27a0*/  IADD3 R15, P3, R56, R48, RZ ;  /* 0x00000030380f7210 */ /* 0x000fca0007f7e0ff */
[----:B------:R-:W-:Y:S01]  /*27b0*/  IMAD.X R52, R81, 0x1, R68, P3 ;  /* 0x0000000151347824 */ /* 0x000fe200018e0644 */
[----:B------:R-:W-:-:S04]  /*27c0*/  LEA R12, P3, R13, UR4, 0x1 ;  /* 0x000000040d0c7c11 */ /* 0x000fc8000f8608ff */
[----:B------:R-:W-:Y:S01]  /*27d0*/  LEA.HI.X R13, R13, UR5, R14, 0x1, P3 ;  /* 0x000000050d0d7c11 */ /* 0x000fe200098f0c0e */
[----:B------:R-:W-:Y:S02]  /*27e0*/  ULDC.64 UR4, c[0x0][0x400] ;  /* 0x0001000000047ab9 */ /* 0x000fe40000000a00 */
[----:B------:R-:W-:-:S04]  /*27f0*/  LEA R14, P3, R15, UR4, 0x1 ;  /* 0x000000040f0e7c11 */ /* 0x000fc8000f8608ff */
[----:B------:R-:W-:Y:S02]  /*2800*/  LEA.HI.X R15, R15, UR5, R52, 0x1, P3 ;  /* 0x000000050f0f7c11 */ /* 0x000fe400098f0c34 */
[----:B------:R-:W-:Y:S02]  /*2810*/  ISETP.GE.AND P3, PT, R22, R90, PT ;  /* 0x0000005a1600720c */ /* 0x000fe40003f66270 */
[----:B------:R-:W-:Y:S02]  /*2820*/  CS2R R52, SRZ ;  /* 0x0000000000347805 */ /* 0x000fe4000001ff00 */
[----:B------:R-:W-:-:S09]  /*2830*/  CS2R R54, SRZ ;  /* 0x0000000000367805 */ /* 0x000fd2000001ff00 */
[----:B------:R0:W5:Y:S04]  /*2840*/  @!P3 LDG.E.64 R82, desc[UR56][R12.64] ;  /* 0x000000380c52b981 */ /* 0x000168000c1e1b00 */
[----:B------:R0:W5:Y:S01]  /*2850*/  @!P3 LDG.E.64 R86, desc[UR56][R14.64] ;  /* 0x000000380e56b981 */ /* 0x000162000c1e1b00 */
[----:B------:R-:W-:-:S13]  /*2860*/  ISETP.GE.AND P3, PT, R154, R90, PT ;  /* 0x0000005a9a00720c */ /* 0x000fda0003f66270 */
[----:B------:R0:W5:Y:S04]  /*2870*/  @!P3 LDG.E.64 R52, desc[UR56][R12.64+0x20] ;  /* 0x000020380c34b981 */ /* 0x000168000c1e1b00 */
[----:B------:R0:W5:Y:S02]  /*2880*/  @!P3 LDG.E.64 R54, desc[UR56][R14.64+0x20] ;  /* 0x000020380e36b981 */ /* 0x000164000c1e1b00 */
.L_x_409:
[----:B------:R-:W-:Y:S05]  /*2890*/  BSYNC B1 ;  /* 0x0000000000017941 */ /* 0x000fea0003800000 */
.L_x_408:
[----:B0-----:R-:W-:Y:S01]  /*28a0*/  VIADD R12, R18, 0x60 ;  /* 0x00000060120c7836 */ /* 0x001fe20000000000 */
[----:B------:R-:W-:Y:S01]  /*28b0*/  BSSY B1, `(.L_x_410) ;  /* 0x0000021000017945 */ /* 0x000fe20003800000 */
[----:B-----5:R-:W-:Y:S02]  /*28c0*/  IMAD.MOV.U32 R88, RZ, RZ, R52 ;  /* 0x000000ffff587224 */ /* 0x020fe400078e0034 */
[----:B------:R-:W-:Y:S01]  /*28d0*/  IMAD.MOV.U32 R89, RZ, RZ, R53 ;  /* 0x000000ffff597224 */ /* 0x000fe200078e0035 */
[----:B------:R-:W-:-:S13]  /*28e0*/  ISETP.GE.AND P5, PT, R12, R85, PT ;  /* 0x000000550c00720c */ /* 0x000fda0003fa6270 */
[----:B------:R-:W-:Y:S05]  /*28f0*/  @P5 BRA `(.L_x_411) ;  /* 0x0000000000705947 */ /* 0x000fea0003800000 */
[----:B------:R-:W0:Y:S01]  /*2900*/  LDC.64 R12, c[0x0][0x3f8] ;  /* 0x0000fe00ff0c7b82 */ /* 0x000e220000000a00 */
[----:B------:R-:W-:Y:S01]  /*2910*/  IMAD.MOV.U32 R51, RZ, RZ, R91 ;  /* 0x000000ffff337224 */ /* 0x000fe200078e005b */
[----:B------:R-:W-:Y:S01]  /*2920*/  ULDC.64 UR4, c[0x0][0x3e8] ;  /* 0x0000fa0000047ab9 */ /* 0x000fe20000000a00 */
[----:B------:R-:W-:Y:S01]  /*2930*/  IMAD.MOV.U32 R49, RZ, RZ, R81 ;  /* 0x000000ffff317224 */ /* 0x000fe200078e0051 */
[----:B------:R-:W-:Y:S02]  /*2940*/  CS2R R44, SRZ ;  /* 0x00000000002c7805 */ /* 0x000fe4000001ff00 */
[----:B------:R-:W-:Y:S01]  /*2950*/  CS2R R46, SRZ ;  /* 0x00000000002e7805 */ /* 0x000fe2000001ff00 */
[----:B0-----:R-:W-:-:S04]  /*2960*/  IMAD.WIDE.U32 R50, R12, 0x60, R50 ;  /* 0x000000600c327825 */ /* 0x001fc800078e0032 */
[----:B------:R-:W-:Y:S01]  /*2970*/  IMAD R13, R13, 0x60, RZ ;  /* 0x000000600d0d7824 */ /* 0x000fe200078e02ff */
[----:B------:R-:W-:-:S04]  /*2980*/  IADD3 R14, P3, R20, R50, RZ ;  /* 0x00000032140e7210 */ /* 0x000fc80007f7e0ff */
[----:B------:R-:W-:Y:S02]  /*2990*/  IADD3.X R51, R66, R51, R13, P3, !PT ;  /* 0x0000003342337210 */ /* 0x000fe40001ffe40d */
[----:B------:R-:W0:Y:S02]  /*29a0*/  LDC.64 R12, c[0x0][0x408] ;  /* 0x00010200ff0c7b82 */ /* 0x000e240000000a00 */
[----:B0-----:R-:W-:-:S04]  /*29b0*/  IMAD.WIDE.U32 R48, R12, 0x60, R48 ;  /* 0x000000600c307825 */ /* 0x001fc800078e0030 */
[----:B------:R-:W-:Y:S01]  /*29c0*/  IMAD R13, R13, 0x60, RZ ;  /* 0x000000600d0d7824 */ /* 0x000fe200078e02ff */
[----:B------:R-:W-:-:S04]  /*29d0*/  IADD3 R15, P3, R56, R48, RZ ;  /* 0x00000030380f7210 */ /* 0x000fc80007f7e0ff */
[----:B------:R-:W-:Y:S02]  /*29e0*/  IADD3.X R48, R68, R49, R13, P3, !PT ;  /* 0x0000003144307210 */ /* 0x000fe40001ffe40d */
        /* <DEDUP_REMOVED lines=13> */
.L_x_411:
[----:B------:R-:W-:Y:S05]  /*2ac0*/  BSYNC B1 ;  /* 0x0000000000017941 */ /* 0x000fea0003800000 */
.L_x_410:
[----:B0-----:R-:W-:Y:S01]  /*2ad0*/  IMAD.MOV.U32 R12, RZ, RZ, R82 ;  /* 0x000000ffff0c7224 */ /* 0x001fe200078e0052 */
[----:B------:R-:W-:Y:S01]  /*2ae0*/  ISETP.NE.AND P3, PT, R155, 0x3, PT ;  /* 0x000000039b00780c */ /* 0x000fe20003f65270 */
[----:B------:R-:W-:Y:S01]  /*2af0*/  IMAD.MOV.U32 R13, RZ, RZ, R83 ;  /* 0x000000ffff0d7224 */ /* 0x000fe200078e0053 */
[----:B------:R-:W-:Y:S01]  /*2b00*/  PRMT R100, R88, 0x7610, R100 ;  /* 0x0000761058647816 */ /* 0x000fe20000000064 */
        /* <DEDUP_REMOVED lines=8> */
[----:B-----5:R-:W-:Y:S01]  /*2b90*/  IMAD.MOV.U32 R12, RZ, RZ, R36 ;  /* 0x000000ffff0c7224 */ /* 0x020fe200078e0024 */
        /* <DEDUP_REMOVED lines=14> */
[----:B------:R-:W-:-:S02]  /*2c80*/  PRMT R51, R12, 0x7610, R51 ;  /* 0x000076100c337816 */ /* 0x000fc40000000033 */
[----:B------:R-:W-:Y:S02]  /*2c90*/  PRMT R88, R13, 0x7610, R88 ;  /* 0x000076100d587816 */ /* 0x000fe40000000058 */
[----:B------:R-:W-:Y:S02]  /*2ca0*/  PRMT R95, R14, 0x7610, R95 ;  /* 0x000076100e5f7816 */ /* 0x000fe4000000005f */
[----:B------:R-:W-:Y:S01]  /*2cb0*/  PRMT R96, R15, 0x7610, R96 ;  /* 0x000076100f607816 */ /* 0x000fe20000000060 */
[----:B------:R-:W-:Y:S06]  /*2cc0*/  @!P3 BRA `(.L_x_412) ;  /* 0x000000000004b947 */ /* 0x000fec0003800000 */
[----:B------:R-:W-:Y:S01]  /*2cd0*/  BPT.TRAP 0x1 ;  /* 0x000000040000795c */ /* 0x000fe20000300000 */
.L_x_412:
[----:B------:R-:W-:Y:S01]  /*2ce0*/  IMAD R81, R19, 0x8, R2 ;  /* 0x0000000813517824 */ /* 0x000fe200078e0202 */
[----:B------:R-:W-:Y:S01]  /*2cf0*/  SHF.L.U32 R93, R153, 0x1f, RZ ;  /* 0x0000001f995d7819 */ /* 0x000fe200000006ff */
[----:B------:R-:W-:Y:S03]  /*2d00*/  BSSY B1, `(.L_x_413) ;  /* 0x0000003000017945 */ /* 0x000fe60003800000 */
[----:B------:R-:W0:Y:S02]  /*2d10*/  SYNCS.PHASECHK.TRANS64.TRYWAIT P6, [R81+URZ+0x30890], R93 ;  /* 0x0308905d510075a7 */ /* 0x000e2400080c017f */
[----:B0-----:R-:W-:Y:S05]  /*2d20*/  @!P6 BRA `(.L_x_414) ;  /* 0x0000013800b4e947 */ /* 0x001fea0003800000 */
.L_x_659:
[----:B------:R-:W-:Y:S05]  /*2d30*/  BSYNC B1 ;  /* 0x0000000000017941 */ /* 0x000fea0003800000 */
.L_x_413:
[----:B------:R-:W-:Y:S04]  /*2d40*/  BSSY B1, `(.L_x_415) ;  /* 0x000006c000017945 */ /* 0x000fe80003800000 */
[----:B------:R-:W-:Y:S05]  /*2d50*/  @P4 BRA `(.L_x_416) ;  /* 0x0000000400a84947 */ /* 0x000fea0003800000 */
[----:B------:R-:W-:Y:S04]  /*2d60*/  BSSY B2, `(.L_x_417) ;  /* 0x0000035000027945 */ /* 0x000fe80003800000 */
[----:B------:R-:W-:Y:S05]  /*2d70*/  @P1 BRA `(.L_x_418) ;  /* 0x0000000000cc1947 */ /* 0x000fea0003800000 */
[----:B------:R1:W2:Y:S01]  /*2d80*/  LDS.128 R12, [R92+0x12000] ;  /* 0x012000005c0c7984 */ /* 0x0002a20000000c00 */
[----:B------:R-:W-:Y:S01]  /*2d90*/  ISETP.GE.AND P4, PT, R22, R90, PT ;  /* 0x0000005a1600720c */ /* 0x000fe20003f86270 */
[----:B------:R-:W-:-:S12]  /*2da0*/  BSSY B3, `(.L_x_419) ;  /* 0x000002f000037945 */ /* 0x000fd80003800000 */
[----:B-1----:R-:W-:Y:S05]  /*2db0*/  @P4 BRA `(.L_x_420) ;  /* 0x0000000000b44947 */ /* 0x002fea0003800000 */
[----:B------:R-:W-:Y:S01]  /*2dc0*/  SHF.R.U64 R82, R82, 0x10, R83 ;  /* 0x0000001052527819 */ /* 0x000fe20000001253 */
[----:B--2---:R-:W-:Y:S01]  /*2dd0*/  IMAD.U32 R48, R14, 0x10000, RZ ;  /* 0x000100000e307824 */ /* 0x004fe200078e00ff */
[--C-:B------:R-:W-:Y:S02]  /*2de0*/  SHF.R.U64 R104, R86, 0x10, R87.reuse ;  /* 0x0000001056687819 */ /* 0x100fe40000001257 */
[----:B------:R-:W-:Y:S01]  /*2df0*/  SHF.R.U32.HI R106, RZ, 0x10, R87 ;  /* 0x00000010ff6a7819 */ /* 0x000fe20000011657 */
[----:B------:R-:W-:Y:S01]  /*2e00*/  IMAD.U32 R87, R13, 0x10000, RZ ;  /* 0x000100000d577824 */ /* 0x000fe200078e00ff */
[----:B------:R-:W-:Y:S02]  /*2e10*/  SHF.R.U32.HI R102, RZ, 0x10, R83 ;  /* 0x00000010ff667819 */ /* 0x000fe40000011653 */
[----:B------:R-:W-:Y:S02]  /*2e20*/  PRMT R82, R49, 0x5432, R82 ;  /* 0x0000543231527816 */ /* 0x000fe40000000052 */
[----:B------:R-:W-:-:S02]  /*2e30*/  PRMT R104, R51, 0x5432, R104 ;  /* 0x0000543233687816 */ /* 0x000fc40000000068 */
[----:B------:R-:W-:Y:S02]  /*2e40*/  PRMT R106, R88, 0x5432, R106 ;  /* 0x00005432586a7816 */ /* 0x000fe4000000006a */
[----:B------:R-:W-:Y:S02]  /*2e50*/  PRMT R102, R50, 0x5432, R102 ;  /* 0x0000543232667816 */ /* 0x000fe40000000066 */
[----:B------:R-:W-:Y:S01]  /*2e60*/  LOP3.LUT R83, R14, 0xffff0000, RZ, 0xc0, !PT ;  /* 0xffff00000e537812 */ /* 0x000fe200078ec0ff */
[----:B------:R-:W-:Y:S01]  /*2e70*/  IMAD.U32 R107, R106, 0x10000, RZ ;  /* 0x000100006a6b7824 */ /* 0x000fe200078e00ff */
[----:B------:R-:W-:Y:S01]  /*2e80*/  LOP3.LUT R86, R13, 0xffff0000, RZ, 0xc0, !PT ;  /* 0xffff00000d567812 */ /* 0x000fe200078ec0ff */
[----:B------:R-:W-:Y:S01]  /*2e90*/  IMAD.U32 R103, R102, 0x10000, RZ ;  /* 0x0001000066677824 */ /* 0x000fe200078e00ff */
[----:B------:R-:W-:Y:S01]  /*2ea0*/  LOP3.LUT R105, R104, 0xffff0000, RZ, 0xc0, !PT ;  /* 0xffff000068697812 */ /* 0x000fe200078ec0ff */
[C---:B------:R-:W-:Y:S01]  /*2eb0*/  FMUL.FTZ R109, R83.reuse, R107 ;  /* 0x0000006b536d7220 */ /* 0x040fe20000410000 */
[----:B------:R-:W-:Y:S01]  /*2ec0*/  LOP3.LUT R101, R82, 0xffff0000, RZ, 0xc0, !PT ;  /* 0xffff000052657812 */ /* 0x000fe200078ec0ff */
[----:B------:R-:W-:Y:S01]  /*2ed0*/  FMUL.FTZ R83, R83, R103 ;  /* 0x0000006753537220 */ /* 0x000fe20000410000 */
[----:B------:R-:W-:Y:S01]  /*2ee0*/  LOP3.LUT R14, R15, 0xffff0000, RZ, 0xc0, !PT ;  /* 0xffff00000f0e7812 */ /* 0x000fe200078ec0ff */
[----:B------:R-:W-:Y:S01]  /*2ef0*/  FMUL.FTZ R108, R86, R105 ;  /* 0x00000069566c7220 */ /* 0x000fe20000410000 */
[----:B------:R-:W-:Y:S01]  /*2f00*/  LOP3.LUT R106, R106, 0xffff0000, RZ, 0xc0, !PT ;  /* 0xffff00006a6a7812 */ /* 0x000fe200078ec0ff */
[----:B------:R-:W-:Y:S01]  /*2f10*/  FMUL.FTZ R110, R86, R101 ;  /* 0x00000065566e7220 */ /* 0x000fe20000410000 */
[----:B------:R-:W-:Y:S01]  /*2f20*/  LOP3.LUT R102, R102, 0xffff0000, RZ, 0xc0, !PT ;  /* 0xffff000066667812 */ /* 0x000fe200078ec0ff */
[----:B------:R-:W-:Y:S01]  /*2f30*/  IMAD.U32 R104, R104, 0x10000, RZ ;  /* 0x0001000068687824 */ /* 0x000fe200078e00ff */
[----:B------:R-:W-:Y:S01]  /*2f40*/  LOP3.LUT R86, R12, 0xffff0000, RZ, 0xc0, !PT ;  /* 0xffff00000c567812 */ /* 0x000fe200078ec0ff */
[----:B------:R-:W-:-:S02]  /*2f50*/  IMAD.U32 R82, R82, 0x10000, RZ ;  /* 0x0001000052527824 */ /* 0x000fc400078e00ff */
[----:B------:R-:W-:Y:S01]  /*2f60*/  FFMA.FTZ R109, R48, R103, -R109 ;  /* 0x00000067306d7223 */ /* 0x000fe2000001086d */
[----:B------:R-:W-:Y:S02]  /*2f70*/  IMAD.U32 R13, R12, 0x10000, RZ ;  /* 0x000100000c0d7824 */ /* 0x000fe400078e00ff */
[----:B------:R-:W-:Y:S01]  /*2f80*/  FFMA.FTZ R12, R87, R101, -R108 ;  /* 0x00000065570c7223 */ /* 0x000fe2000001086c */
[----:B------:R-:W-:Y:S01]  /*2f90*/  FFMA.FTZ R48, R48, R107, R83 ;  /* 0x0000006b30307223 */ /* 0x000fe20000010053 */
[C---:B------:R-:W-:Y:S01]  /*2fa0*/  FMUL.FTZ R108, R14.reuse, R106 ;  /* 0x0000006a0e6c7220 */ /* 0x040fe20000410000 */
[----:B------:R-:W-:Y:S01]  /*2fb0*/  FMUL.FTZ R101, R14, R102 ;  /* 0x000000660e657220 */ /* 0x000fe20000410000 */
[C---:B------:R-:W-:Y:S01]  /*2fc0*/  FMUL.FTZ R14, R86.reuse, R104 ;  /* 0x00000068560e7220 */ /* 0x040fe20000410000 */
[-C--:B------:R-:W-:Y:S01]  /*2fd0*/  FMUL.FTZ R83, R86, R82.reuse ;  /* 0x0000005256537220 */ /* 0x080fe20000410000 */
[----:B------:R-:W-:Y:S02]  /*2fe0*/  IMAD.U32 R15, R15, 0x10000, RZ ;  /* 0x000100000f0f7824 */ /* 0x000fe400078e00ff */
[----:B------:R-:W-:Y:S01]  /*2ff0*/  FFMA.FTZ R87, R87, R105, R110 ;  /* 0x0000006957577223 */ /* 0x000fe2000001006e */
[C---:B------:R-:W-:Y:S01]  /*3000*/  FFMA.FTZ R14, R13.reuse, R82, -R14 ;  /* 0x000000520d0e7223 */ /* 0x040fe2000001080e */
[----:B------:R-:W-:Y:S01]  /*3010*/  FFMA.FTZ R83, R13, R104, R83 ;  /* 0x000000680d537223 */ /* 0x000fe20000010053 */
[C---:B------:R-:W-:Y:S01]  /*3020*/  FFMA.FTZ R108, R15.reuse, R102, -R108 ;  /* 0x000000660f6c7223 */ /* 0x040fe2000001086c */
[----:B------:R-:W-:Y:S01]  /*3030*/  FFMA.FTZ R101, R15, R106, R101 ;  /* 0x0000006a0f657223 */ /* 0x000fe20000010065 */
[----:B------:R-:W-:-:S02]  /*3040*/  F2FP.BF16.F32.PACK_AB R48, R48, R109 ;  /* 0x0000006d3030723e */ /* 0x000fc400000010ff */
[----:B------:R-:W-:Y:S02]  /*3050*/  F2FP.BF16.F32.PACK_AB R13, R87, R12 ;  /* 0x0000000c570d723e */ /* 0x000fe400000010ff */
[----:B------:R-:W-:Y:S01]  /*3060*/  F2FP.BF16.F32.PACK_AB R12, R83, R14 ;  /* 0x0000000e530c723e */ /* 0x000fe200000010ff */
[----:B------:R-:W-:Y:S01]  /*3070*/  IMAD.MOV.U32 R14, RZ, RZ, R48 ;  /* 0x000000ffff0e7224 */ /* 0x000fe200078e0030 */
[----:B------:R-:W-:-:S07]  /*3080*/  F2FP.BF16.F32.PACK_AB R15, R101, R108 ;  /* 0x0000006c650f723e */ /* 0x000fce00000010ff */
.L_x_420:
[----:B------:R-:W-:Y:S05]  /*3090*/  BSYNC B3 ;  /* 0x0000000000037941 */ /* 0x000fea0003800000 */
.L_x_419:
[----:B--2---:R1:W-:Y:S02]  /*30a0*/  STG.E.128 desc[UR56][R42.64], R12 ;  /* 0x0000000c2a007986 */ /* 0x0043e4000c101d38 */
.L_x_418:
[----:B------:R-:W-:Y:S05]  /*30b0*/  BSYNC B2 ;  /* 0x0000000000027941 */ /* 0x000fea0003800000 */
.L_x_417:
[----:B------:R-:W-:Y:S05]  /*30c0*/  @P2 BRA `(.L_x_416) ;  /* 0x0000000000cc2947 */ /* 0x000fea0003800000 */
[----:B-1----:R1:W2:Y:S01]  /*30d0*/  LDS.128 R12, [R84+0x12000] ;  /* 0x01200000540c7984 */ /* 0x0022a20000000c00 */
[----:B------:R-:W-:Y:S01]  /*30e0*/  ISETP.GE.AND P4, PT, R154, R90, PT ;  /* 0x0000005a9a00720c */ /* 0x000fe20003f86270 */
[----:B------:R-:W-:-:S12]  /*30f0*/  BSSY B2, `(.L_x_421) ;  /* 0x000002f000027945 */ /* 0x000fd80003800000 */
[----:B-1----:R-:W-:Y:S05]  /*3100*/  @P4 BRA `(.L_x_422) ;  /* 0x0000000000b44947 */ /* 0x002fea0003800000 */
[--C-:B------:R-:W-:Y:S01]  /*3110*/  SHF.R.U64 R83, R52, 0x10, R53.reuse ;  /* 0x0000001034537819 */ /* 0x100fe20000001235 */
[----:B--2---:R-:W-:Y:S01]  /*3120*/  IMAD.U32 R52, R14, 0x10000, RZ ;  /* 0x000100000e347824 */ /* 0x004fe200078e00ff */
[----:B------:R-:W-:Y:S02]  /*3130*/  SHF.R.U32.HI R86, RZ, 0x10, R53 ;  /* 0x00000010ff567819 */ /* 0x000fe40000011635 */
[--C-:B------:R-:W-:Y:S02]  /*3140*/  SHF.R.U64 R53, R54, 0x10, R55.reuse ;  /* 0x0000001036357819 */ /* 0x100fe40000001237 */
        /* <DEDUP_REMOVED lines=9> */
[C---:B------:R-:W-:Y:S01]  /*31e0*/  LOP3.LUT R82, R100.reuse, 0xffff0000, RZ, 0xc0, !PT ;  /* 0xffff000064527812 */ /* 0x040fe200078ec0ff */
[----:B------:R-:W-:Y:S01]  /*31f0*/  IMAD.U32 R100, R100, 0x10000, RZ ;  /* 0x0001000064647824 */ /* 0x000fe200078e00ff */
[----:B------:R-:W-:Y:S01]  /*3200*/  LOP3.LUT R54, R14, 0xffff0000, RZ, 0xc0, !PT ;  /* 0xffff00000e367812 */ /* 0x000fe200078ec0ff */
[C---:B------:R-:W-:Y:S01]  /*3210*/  IMAD.U32 R14, R15.reuse, 0x10000, RZ ;  /* 0x000100000f0e7824 */ /* 0x040fe200078e00ff */
[----:B------:R-:W-:Y:S01]  /*3220*/  LOP3.LUT R48, R15, 0xffff0000, RZ, 0xc0, !PT ;  /* 0xffff00000f307812 */ /* 0x000fe200078ec0ff */
[----:B------:R-:W-:Y:S01]  /*3230*/  FMUL.FTZ R102, R53, R86 ;  /* 0x0000005635667220 */ /* 0x000fe20000410000 */
[----:B------:R-:W-:-:S02]  /*3240*/  IMAD.U32 R15, R13, 0x10000, RZ ;  /* 0x000100000d0f7824 */ /* 0x000fc400078e00ff */
[-C--:B------:R-:W-:Y:S01]  /*3250*/  FMUL.FTZ R53, R53, R82.reuse ;  /* 0x0000005235357220 */ /* 0x080fe20000410000 */
[----:B------:R-:W-:Y:S01]  /*3260*/  FMUL.FTZ R87, R54, R83 ;  /* 0x0000005336577220 */ /* 0x000fe20000410000 */
[----:B------:R-:W-:Y:S01]  /*3270*/  LOP3.LUT R97, R97, 0xffff0000, RZ, 0xc0, !PT ;  /* 0xffff000061617812 */ /* 0x000fe200078ec0ff */
[C---:B------:R-:W-:Y:S01]  /*3280*/  IMAD.U32 R13, R12.reuse, 0x10000, RZ ;  /* 0x000100000c0d7824 */ /* 0x040fe200078e00ff */
[----:B------:R-:W-:Y:S01]  /*3290*/  LOP3.LUT R99, R99, 0xffff0000, RZ, 0xc0, !PT ;  /* 0xffff000063637812 */ /* 0x000fe200078ec0ff */
[C---:B------:R-:W-:Y:S01]  /*32a0*/  FFMA.FTZ R102, R15.reuse, R82, -R102 ;  /* 0x000000520f667223 */ /* 0x040fe20000010866 */
[----:B------:R-:W-:Y:S01]  /*32b0*/  FFMA.FTZ R53, R15, R86, R53 ;  /* 0x000000560f357223 */ /* 0x000fe20000010035 */
[----:B------:R-:W-:Y:S01]  /*32c0*/  LOP3.LUT R12, R12, 0xffff0000, RZ, 0xc0, !PT ;  /* 0xffff00000c0c7812 */ /* 0x000fe200078ec0ff */
[-C--:B------:R-:W-:Y:S01]  /*32d0*/  FMUL.FTZ R15, R54, R55.reuse ;  /* 0x00000037360f7220 */ /* 0x080fe20000410000 */
[----:B------:R-:W-:Y:S01]  /*32e0*/  FFMA.FTZ R87, R52, R55, -R87 ;  /* 0x0000003734577223 */ /* 0x000fe20000010857 */
[----:B------:R-:W-:Y:S01]  /*32f0*/  SHF.L.U32 R98, R98, 0x10, RZ ;  /* 0x0000001062627819 */ /* 0x000fe200000006ff */
[C---:B------:R-:W-:Y:S01]  /*3300*/  FMUL.FTZ R55, R48.reuse, R97 ;  /* 0x0000006130377220 */ /* 0x040fe20000410000 */
[----:B------:R-:W-:Y:S01]  /*3310*/  FMUL.FTZ R54, R48, R99 ;  /* 0x0000006330367220 */ /* 0x000fe20000410000 */
[----:B------:R-:W-:Y:S01]  /*3320*/  FFMA.FTZ R52, R52, R83, R15 ;  /* 0x0000005334347223 */ /* 0x000fe2000001000f */
[C---:B------:R-:W-:Y:S01]  /*3330*/  FMUL.FTZ R15, R12.reuse, R100 ;  /* 0x000000640c0f7220 */ /* 0x040fe20000410000 */
[-C--:B------:R-:W-:Y:S01]  /*3340*/  FMUL.FTZ R48, R12, R98.reuse ;  /* 0x000000620c307220 */ /* 0x080fe20000410000 */
[C---:B------:R-:W-:Y:S01]  /*3350*/  FFMA.FTZ R55, R14.reuse, R99, -R55 ;  /* 0x000000630e377223 */ /* 0x040fe20000010837 */
[----:B------:R-:W-:Y:S01]  /*3360*/  FFMA.FTZ R54, R14, R97, R54 ;  /* 0x000000610e367223 */ /* 0x000fe20000010036 */
[C---:B------:R-:W-:Y:S01]  /*3370*/  FFMA.FTZ R15, R13.reuse, R98, R15 ;  /* 0x000000620d0f7223 */ /* 0x040fe2000001000f */
[----:B------:R-:W-:Y:S01]  /*3380*/  FFMA.FTZ R48, R13, R100, -R48 ;  /* 0x000000640d307223 */ /* 0x000fe20000010830 */
[----:B------:R-:W-:-:S02]  /*3390*/  F2FP.BF16.F32.PACK_AB R13, R53, R102 ;  /* 0x00000066350d723e */ /* 0x000fc400000010ff */
[----:B------:R-:W-:Y:S02]  /*33a0*/  F2FP.BF16.F32.PACK_AB R54, R54, R55 ;  /* 0x000000373636723e */ /* 0x000fe400000010ff */
[----:B------:R-:W-:Y:S02]  /*33b0*/  F2FP.BF16.F32.PACK_AB R12, R15, R48 ;  /* 0x000000300f0c723e */ /* 0x000fe400000010ff */
[----:B------:R-:W-:Y:S01]  /*33c0*/  F2FP.BF16.F32.PACK_AB R14, R52, R87 ;  /* 0x00000057340e723e */ /* 0x000fe200000010ff */
[----:B------:R-:W-:-:S07]  /*33d0*/  IMAD.MOV.U32 R15, RZ, RZ, R54 ;  /* 0x000000ffff0f7224 */ /* 0x000fce00078e0036 */
.L_x_422:
[----:B------:R-:W-:Y:S05]  /*33e0*/  BSYNC B2 ;  /* 0x0000000000027941 */ /* 0x000fea0003800000 */
.L_x_421:
[----:B--2---:R2:W-:Y:S02]  /*33f0*/  STG.E.128 desc[UR56][R42.64+0x40], R12 ;  /* 0x0000400c2a007986 */ /* 0x0045e4000c101d38 */
.L_x_416:
[----:B------:R-:W-:Y:S05]  /*3400*/  BSYNC B1 ;  /* 0x0000000000017941 */ /* 0x000fea0003800000 */
.L_x_415:
[----:B------:R-:W-:Y:S05]  /*3410*/  @P5 BRA `(.L_x_423) ;  /* 0x0000001c00c85947 */ /* 0x000fea0003800000 */
[----:B------:R-:W-:Y:S04]  /*3420*/  BSSY B1, `(.L_x_424) ;  /* 0x0000036000017945 */ /* 0x000fe80003800000 */
[----:B------:R-:W-:Y:S05]  /*3430*/  @P1 BRA `(.L_x_425) ;  /* 0x0000000000d01947 */ /* 0x000fea0003800000 */
[----:B-12---:R1:W2:Y:S01]  /*3440*/  LDS.128 R12, [R92+0x15000] ;  /* 0x015000005c0c7984 */ /* 0x0062a20000000c00 */
[----:B------:R-:W-:Y:S01]  /*3450*/  ISETP.GE.AND P4, PT, R22, R90, PT ;  /* 0x0000005a1600720c */ /* 0x000fe20003f86270 */
[----:B------:R-:W-:-:S12]  /*3460*/  BSSY B2, `(.L_x_426) ;  /* 0x0000030000027945 */ /* 0x000fd80003800000 */
[----:B-1----:R-:W-:Y:S05]  /*3470*/  @P4 BRA `(.L_x_427) ;  /* 0x0000000000b84947 */ /* 0x002fea0003800000 */
[----:B------:R-:W-:Y:S01]  /*3480*/  SHF.R.U64 R46, R46, 0x10, R47 ;  /* 0x000000102e2e7819 */ /* 0x000fe2000000122f */
[----:B--2---:R-:W-:Y:S01]  /*3490*/  IMAD.U32 R42, R14, 0x10000, RZ ;  /* 0x000100000e2a7824 */ /* 0x004fe200078e00ff */
[----:B------:R-:W-:Y:S01]  /*34a0*/  SHF.R.U64 R52, R44, 0x10, R45 ;  /* 0x000000102c347819 */ /* 0x000fe2000000122d */
[----:B------:R-:W-:Y:S01]  /*34b0*/  IMAD.U32 R44, R15, 0x10000, RZ ;  /* 0x000100000f2c7824 */ /* 0x000fe200078e00ff */
[----:B------:R-:W-:Y:S02]  /*34c0*/  SHF.R.U32.HI R47, RZ, 0x10, R47 ;  /* 0x00000010ff2f7819 */ /* 0x000fe4000001162f */
[----:B------:R-:W-:Y:S02]  /*34d0*/  SHF.R.U32.HI R48, RZ, 0x10, R45 ;  /* 0x00000010ff307819 */ /* 0x000fe4000001162d */
[----:B------:R-:W-:Y:S02]  /*34e0*/  PRMT R95, R95, 0x5410, R46 ;  /* 0x000054105f5f7816 */ /* 0x000fe4000000002e */
[----:B------:R-:W-:-:S02]  /*34f0*/  PRMT R89, R89, 0x5410, R52 ;  /* 0x0000541059597816 */ /* 0x000fc40000000034 */
[----:B------:R-:W-:Y:S02]  /*3500*/  PRMT R96, R96, 0x5410, R47 ;  /* 0x0000541060607816 */ /* 0x000fe4000000002f */
[----:B------:R-:W-:Y:S02]  /*3510*/  LOP3.LUT R45, R15, 0xffff0000, RZ, 0xc0, !PT ;  /* 0xffff00000f2d7812 */ /* 0x000fe400078ec0ff */
[----:B------:R-:W-:Y:S01]  /*3520*/  PRMT R91, R91, 0x5410, R48 ;  /* 0x000054105b5b7816 */ /* 0x000fe20000000030 */
[----:B------:R-:W-:Y:S01]  /*3530*/  IMAD.U32 R52, R96, 0x10000, RZ ;  /* 0x0001000060347824 */ /* 0x000fe200078e00ff */
[----:B------:R-:W-:Y:S02]  /*3540*/  LOP3.LUT R15, R13, 0xffff0000, RZ, 0xc0, !PT ;  /* 0xffff00000d0f7812 */ /* 0x000fe400078ec0ff */
[----:B------:R-:W-:Y:S01]  /*3550*/  LOP3.LUT R48, R95, 0xffff0000, RZ, 0xc0, !PT ;  /* 0xffff00005f307812 */ /* 0x000fe200078ec0ff */
[----:B------:R-:W-:Y:S01]  /*3560*/  IMAD.U32 R47, R91, 0x10000, RZ ;  /* 0x000100005b2f7824 */ /* 0x000fe200078e00ff */
[----:B------:R-:W-:Y:S01]  /*3570*/  LOP3.LUT R46, R89, 0xffff0000, RZ, 0xc0, !PT ;  /* 0xffff0000592e7812 */ /* 0x000fe200078ec0ff */
[----:B------:R-:W-:Y:S01]  /*3580*/  IMAD.U32 R95, R95, 0x10000, RZ ;  /* 0x000100005f5f7824 */ /* 0x000fe200078e00ff */
[----:B------:R-:W-:Y:S01]  /*3590*/  LOP3.LUT R43, R14, 0xffff0000, RZ, 0xc0, !PT ;  /* 0xffff00000e2b7812 */ /* 0x000fe200078ec0ff */
[----:B------:R-:W-:-:S02]  /*35a0*/  IMAD.U32 R14, R13, 0x10000, RZ ;  /* 0x000100000d0e7824 */ /* 0x000fc400078e00ff */
[C---:B------:R-:W-:Y:S01]  /*35b0*/  FMUL.FTZ R53, R15.reuse, R48 ;  /* 0x000000300f357220 */ /* 0x040fe20000410000 */
[C---:B------:R-:W-:Y:S02]  /*35c0*/  IMAD.U32 R13, R12.reuse, 0x10000, RZ ;  /* 0x000100000c0d7824 */ /* 0x040fe400078e00ff */
[----:B------:R-:W-:Y:S01]  /*35d0*/  FMUL.FTZ R15, R15, R46 ;  /* 0x0000002e0f0f7220 */ /* 0x000fe20000410000 */
[----:B------:R-:W-:Y:S01]  /*35e0*/  LOP3.LUT R12, R12, 0xffff0000, RZ, 0xc0, !PT ;  /* 0xffff00000c0c7812 */ /* 0x000fe200078ec0ff */
[C---:B------:R-:W-:Y:S01]  /*35f0*/  FMUL.FTZ R55, R43.reuse, R52 ;  /* 0x000000342b377220 */ /* 0x040fe20000410000 */
[----:B------:R-:W-:Y:S01]  /*3600*/  LOP3.LUT R96, R96, 0xffff0000, RZ, 0xc0, !PT ;  /* 0xffff000060607812 */ /* 0x000fe200078ec0ff */
[-C--:B------:R-:W-:Y:S01]  /*3610*/  FMUL.FTZ R43, R43, R47.reuse ;  /* 0x0000002f2b2b7220 */ /* 0x080fe20000410000 */
[----:B------:R-:W-:Y:S01]  /*3620*/  LOP3.LUT R91, R91, 0xffff0000, RZ, 0xc0, !PT ;  /* 0xffff00005b5b7812 */ /* 0x000fe200078ec0ff */
[----:B------:R-:W-:Y:S02]  /*3630*/  IMAD.U32 R89, R89, 0x10000, RZ ;  /* 0x0001000059597824 */ /* 0x000fe400078e00ff */
[C---:B------:R-:W-:Y:S01]  /*3640*/  FFMA.FTZ R53, R14.reuse, R46, -R53 ;  /* 0x0000002e0e357223 */ /* 0x040fe20000010835 */
[----:B------:R-:W-:Y:S01]  /*3650*/  FFMA.FTZ R48, R14, R48, R15 ;  /* 0x000000300e307223 */ /* 0x000fe2000001000f */
[----:B------:R-:W-:Y:S01]  /*3660*/  FFMA.FTZ R55, R42, R47, -R55 ;  /* 0x0000002f2a377223 */ /* 0x000fe20000010837 */
[----:B------:R-:W-:Y:S01]  /*3670*/  FMUL.FTZ R14, R12, R95 ;  /* 0x0000005f0c0e7220 */ /* 0x000fe20000410000 */
[----:B------:R-:W-:Y:S01]  /*3680*/  FFMA.FTZ R42, R42, R52, R43 ;  /* 0x000000342a2a7223 */ /* 0x000fe2000001002b */
[CC--:B------:R-:W-:Y:S01]  /*3690*/  FMUL.FTZ R15, R45.reuse, R96.reuse ;  /* 0x000000602d0f7220 */ /* 0x0c0fe20000410000 */
[----:B------:R-:W-:Y:S01]  /*36a0*/  FMUL.FTZ R12, R12, R89 ;  /* 0x000000590c0c7220 */ /* 0x000fe20000410000 */
[----:B------:R-:W-:Y:S01]  /*36b0*/  FMUL.FTZ R45, R45, R91 ;  /* 0x0000005b2d2d7220 */ /* 0x000fe20000410000 */
[C---:B------:R-:W-:Y:S01]  /*36c0*/  FFMA.FTZ R14, R13.reuse, R89, -R14 ;  /* 0x000000590d0e7223 */ /* 0x040fe2000001080e */
[C---:B------:R-:W-:Y:S01]  /*36d0*/  FFMA.FTZ R15, R44.reuse, R91, -R15 ;  /* 0x0000005b2c0f7223 */ /* 0x040fe2000001080f */
[----:B------:R-:W-:Y:S01]  /*36e0*/  FFMA.FTZ R13, R13, R95, R12 ;  /* 0x0000005f0d0d7223 */ /* 0x000fe2000001000c */
[----:B------:R-:W-:Y:S01]  /*36f0*/  FFMA.FTZ R44, R44, R96, R45 ;  /* 0x000000602c2c7223 */ /* 0x000fe2000001002d */
[----:B------:R-:W-:-:S02]  /*3700*/  F2FP.BF16.F32.PACK_AB R48, R48, R53 ;  /* 0x000000353030723e */ /* 0x000fc400000010ff */
[----:B------:R-:W-:Y:S02]  /*3710*/  F2FP.BF16.F32.PACK_AB R42, R42, R55 ;  /* 0x000000372a2a723e */ /* 0x000fe400000010ff */
[----:B------:R-:W-:Y:S01]  /*3720*/  F2FP.BF16.F32.PACK_AB R12, R13, R14 ;  /* 0x0000000e0d0c723e */ /* 0x000fe200000010ff */
[----:B------:R-:W-:Y:S01]  /*3730*/  IMAD.MOV.U32 R13, RZ, RZ, R48 ;  /* 0x000000ffff0d7224 */ /* 0x000fe200078e0030 */
[----:B------:R-:W-:Y:S01]  /*3740*/  F2FP.BF16.F32.PACK_AB R15, R44, R15 ;  /* 0x0000000f2c0f723e */ /* 0x000fe200000010ff */
[----:B------:R-:W-:-:S07]  /*3750*/  IMAD.MOV.U32 R14, RZ, RZ, R42 ;  /* 0x000000ffff0e7224 */ /* 0x000fce00078e002a */
.L_x_427:
[----:B------:R-:W-:Y:S05]  /*3760*/  BSYNC B2 ;  /* 0x0000000000027941 */ /* 0x000fea0003800000 */
.L_x_426:
[----:B--2---:R3:W-:Y:S02]  /*3770*/  STG.E.128 desc[UR56][R40.64], R12 ;  /* 0x0000000c28007986 */ /* 0x0047e4000c101d38 */
.L_x_425:
[----:B------:R-:W-:Y:S05]  /*3780*/  BSYNC B1 ;  /* 0x0000000000017941 */ /* 0x000fea0003800000 */
.L_x_424:
[----:B------:R-:W-:Y:S05]  /*3790*/  @P2 BRA `(.L_x_423) ;  /* 0x0000001800e82947 */ /* 0x000fea0003800000 */
[----:B-123--:R1:W2:Y:S01]  /*37a0*/  LDS.128 R12, [R84+0x15000] ;  /* 0x01500000540c7984 */ /* 0x00e2a20000000c00 */
        /* <DEDUP_REMOVED lines=24> */
[-C--:B------:R-:W-:Y:S01]  /*3930*/  FMUL.FTZ R15, R15, R42.reuse ;  /* 0x0000002a0f0f7220 */ /* 0x080fe20000410000 */
        /* <DEDUP_REMOVED lines=11> */
[C---:B------:R-:W-:Y:S01]  /*39f0*/  FMUL.FTZ R15, R39.reuse, R88 ;  /* 0x00000058270f7220 */ /* 0x040fe20000410000 */
[-C--:B------:R-:W-:Y:S01]  /*3a00*/  FMUL.FTZ R12, R12, R49.reuse ;  /* 0x000000310c0c7220 */ /* 0x080fe20000410000 */
[-C--:B------:R-:W-:Y:S01]  /*3a10*/  FMUL.FTZ R39, R39, R50.reuse ;  /* 0x0000003227277220 */ /* 0x080fe20000410000 */
        /* <DEDUP_REMOVED lines=10> */
.L_x_429:
[----:B------:R-:W-:Y:S05]  /*3ac0*/  BSYNC B1 ;  /* 0x0000000000017941 */ /* 0x000fea0003800000 */
.L_x_428:
[----:B--2---:R1:W-:Y:S01]  /*3ad0*/  STG.E.128 desc[UR56][R40.64+0x40], R12 ;  /* 0x0000400c28007986 */ /* 0x0043e2000c101d38 */
[----:B------:R-:W-:Y:S05]  /*3ae0*/  BRA `(.L_x_423) ;  /* 0x0000001800147947 */ /* 0x000fea0003800000 */
.L_x_407:
[C---:B------:R-:W-:Y:S02]  /*3af0*/  ISETP.GE.AND P3, PT, R18.reuse, R85, PT ;  /* 0x000000551200720c */ /* 0x040fe40003f66270 */
[----:B------:R-:W-:Y:S02]  /*3b00*/  CS2R R38, SRZ ;  /* 0x0000000000267805 */ /* 0x000fe4000001ff00 */
[----:B------:R-:W-:Y:S01]  /*3b10*/  CS2R R36, SRZ ;  /* 0x0000000000247805 */ /* 0x000fe2000001ff00 */
[----:B0-----:R-:W-:Y:S01]  /*3b20*/  VIADD R44, R18, 0x60 ;  /* 0x00000060122c7836 */ /* 0x001fe20000000000 */
[----:B------:R-:W-:-:S13]  /*3b30*/  ISETP.GE.OR P3, PT, R16, R90, P3 ;  /* 0x0000005a1000720c */ /* 0x000fda0001f66670 */
[----:B------:R-:W0:Y:S01]  /*3b40*/  @!P3 LDC.64 R40, c[0x0][0x3e8] ;  /* 0x0000fa00ff28bb82 */ /* 0x000e220000000a00 */
[----:B------:R-:W-:-:S05]  /*3b50*/  @!P3 IADD3 R14, P4, R10, R50, RZ ;  /* 0x000000320a0eb210 */ /* 0x000fca0007f9e0ff */
[----:B------:R-:W-:Y:S01]  /*3b60*/  @!P3 IMAD.X R15, R91, 0x1, R65, P4 ;  /* 0x000000015b0fb824 */ /* 0x000fe200020e0641 */
[----:B------:R-:W-:Y:S01]  /*3b70*/  @!P3 IADD3 R12, P4, R34, R48, RZ ;  /* 0x00000030220cb210 */ /* 0x000fe20007f9e0ff */
[----:B------:R-:W1:Y:S04]  /*3b80*/  @!P3 LDC.64 R42, c[0x0][0x400] ;  /* 0x00010000ff2abb82 */ /* 0x000e680000000a00 */
[----:B------:R-:W-:Y:S01]  /*3b90*/  @!P3 IMAD.X R13, R81, 0x1, R67, P4 ;  /* 0x00000001510db824 */ /* 0x000fe200020e0643 */
[----:B0-----:R-:W-:-:S04]  /*3ba0*/  @!P3 LEA R40, P4, R14, R40, 0x1 ;  /* 0x000000280e28b211 */ /* 0x001fc800078808ff */
[----:B------:R-:W-:Y:S02]  /*3bb0*/  @!P3 LEA.HI.X R41, R14, R41, R15, 0x1, P4 ;  /* 0x000000290e29b211 */ /* 0x000fe400020f0c0f */
[----:B------:R-:W-:Y:S02]  /*3bc0*/  CS2R R14, SRZ ;  /* 0x00000000000e7805 */ /* 0x000fe4000001ff00 */
[----:B-1----:R-:W-:-:S04]  /*3bd0*/  @!P3 LEA R42, P4, R12, R42, 0x1 ;  /* 0x0000002a0c2ab211 */ /* 0x002fc800078808ff */
[----:B------:R-:W-:Y:S02]  /*3be0*/  @!P3 LEA.HI.X R43, R12, R43, R13, 0x1, P4 ;  /* 0x0000002b0c2bb211 */ /* 0x000fe400020f0c0d */
[----:B------:R-:W-:-:S03]  /*3bf0*/  CS2R R12, SRZ ;  /* 0x00000000000c7805 */ /* 0x000fc6000001ff00 */
[----:B------:R0:W5:Y:S04]  /*3c00*/  @!P3 LDG.E.128 R36, desc[UR56][R42.64] ;  /* 0x000000382a24b981 */ /* 0x000168000c1e1d00 */
[----:B------:R1:W5:Y:S01]  /*3c10*/  @!P3 LDG.E.128 R12, desc[UR56][R40.64] ;  /* 0x00000038280cb981 */ /* 0x000362000c1e1d00 */
[----:B------:R-:W-:-:S04]  /*3c20*/  ISETP.GE.AND P3, PT, R44, R85, PT ;  /* 0x000000552c00720c */ /* 0x000fc80003f66270 */
[CC--:B------:R-:W-:Y:S01]  /*3c30*/  ISETP.GE.OR P3, PT, R16.reuse, R90.reuse, P3 ;  /* 0x0000005a1000720c */ /* 0x0c0fe20001f66670 */
[----:B------:R-:W-:Y:S01]  /*3c40*/  BSSY B1, `(.L_x_430) ;  /* 0x000001b000017945 */ /* 0x000fe20003800000 */
[----:B0-----:R-:W-:Y:S02]  /*3c50*/  CS2R R42, SRZ ;  /* 0x00000000002a7805 */ /* 0x001fe4000001ff00 */
[----:B------:R-:W-:Y:S02]  /*3c60*/  CS2R R46, SRZ ;  /* 0x00000000002e7805 */ /* 0x000fe4000001ff00 */
[----:B------:R-:W-:Y:S02]  /*3c70*/  CS2R R44, SRZ ;  /* 0x00000000002c7805 */ /* 0x000fe4000001ff00 */
[----:B-1----:R-:W-:Y:S02]  /*3c80*/  CS2R R40, SRZ ;  /* 0x0000000000287805 */ /* 0x002fe4000001ff00 */
[----:B------:R-:W-:-:S03]  /*3c90*/  ISETP.GE.AND P4, PT, R16, R90, PT ;  /* 0x0000005a1000720c */ /* 0x000fc60003f86270 */
[----:B------:R-:W-:Y:S10]  /*3ca0*/  @P3 BRA `(.L_x_431) ;  /* 0x0000000000503947 */ /* 0x000ff40003800000 */
[----:B------:R-:W0:Y:S01]  /*3cb0*/  LDC.64 R40, c[0x0][0x3f8] ;  /* 0x0000fe00ff287b82 */ /* 0x000e220000000a00 */
[----:B------:R-:W-:Y:S01]  /*3cc0*/  IMAD.MOV.U32 R51, RZ, RZ, R91 ;  /* 0x000000ffff337224 */ /* 0x000fe200078e005b */
[----:B------:R-:W-:Y:S01]  /*3cd0*/  ULDC.64 UR4, c[0x0][0x3e8] ;  /* 0x0000fa0000047ab9 */ /* 0x000fe20000000a00 */
[----:B------:R-:W-:Y:S02]  /*3ce0*/  IMAD.MOV.U32 R49, RZ, RZ, R81 ;  /* 0x000000ffff317224 */ /* 0x000fe400078e0051 */
        /* <DEDUP_REMOVED lines=14> */
[----:B------:R-:W5:Y:S04]  /*3dd0*/  LDG.E.128 R40, desc[UR56][R40.64] ;  /* 0x0000003828287981 */ /* 0x000f68000c1e1d00 */
[----:B------:R-:W5:Y:S03]  /*3de0*/  LDG.E.128 R44, desc[UR56][R44.64] ;  /* 0x000000382c2c7981 */ /* 0x000f66000c1e1d00 */
.L_x_431:
[----:B------:R-:W-:Y:S05]  /*3df0*/  BSYNC B1 ;  /* 0x0000000000017941 */ /* 0x000fea0003800000 */
.L_x_430:
[----:B-----5:R-:W-:Y:S01]  /*3e00*/  IMAD.MOV.U32 R48, RZ, RZ, R42 ;  /* 0x000000ffff307224 */ /* 0x020fe200078e002a */
[----:B------:R-:W-:Y:S01]  /*3e10*/  ISETP.NE.AND P3, PT, R155, 0x3, PT ;  /* 0x000000039b00780c */ /* 0x000fe20003f65270 */
[----:B------:R-:W-:Y:S02]  /*3e20*/  IMAD.MOV.U32 R49, RZ, RZ, R43 ;  /* 0x000000ffff317224 */ /* 0x000fe400078e002b */
        /* <DEDUP_REMOVED lines=17> */
[----:B------:R-:W-:-:S02]  /*3f40*/  MOV R51, R13 ;  /* 0x0000000d00337202 */ /* 0x000fc40000000f00 */
        /* <DEDUP_REMOVED lines=8> */
[----:B------:R-:W-:Y:S02]  /*3fd0*/  PRMT R107, R107, 0x5410, R48 ;  /* 0x000054106b6b7816 */ /* 0x000fe40000000030 */
[----:B------:R-:W-:-:S02]  /*3fe0*/  PRMT R115, R49, 0x7610, R115 ;  /* 0x0000761031737816 */ /* 0x000fc40000000073 */
[----:B------:R-:W-:Y:S02]  /*3ff0*/  PRMT R108, R108, 0x5410, R50 ;  /* 0x000054106c6c7816 */ /* 0x000fe40000000032 */
[----:B------:R-:W-:Y:S01]  /*4000*/  PRMT R99, R99, 0x5410, R51 ;  /* 0x0000541063637816 */ /* 0x000fe20000000033 */
[----:B------:R-:W-:Y:S06]  /*4010*/  @!P3 BRA `(.L_x_432) ;  /* 0x000000000004b947 */ /* 0x000fec0003800000 */
[----:B------:R-:W-:Y:S01]  /*4020*/  BPT.TRAP 0x1 ;  /* 0x000000040000795c */ /* 0x000fe20000300000 */
.L_x_432:
[----:B------:R-:W-:Y:S01]  /*4030*/  IMAD R81, R19, 0x8, R2 ;  /* 0x0000000813517824 */ /* 0x000fe200078e0202 */
[----:B------:R-:W-:Y:S01]  /*4040*/  SHF.L.U32 R93, R153, 0x1f, RZ ;  /* 0x0000001f995d7819 */ /* 0x000fe200000006ff */
[----:B------:R-:W0:Y:S01]  /*4050*/  LDC R96, c[0x0][0x2f4] ;  /* 0x0000bd00ff607b82 */ /* 0x000e220000000800 */
[----:B------:R-:W-:Y:S02]  /*4060*/  BSSY B1, `(.L_x_433) ;  /* 0x0000004000017945 */ /* 0x000fe40003800000 */
[----:B------:R-:W1:Y:S01]  /*4070*/  SYNCS.PHASECHK.TRANS64.TRYWAIT P5, [R81+URZ+0x30890], R93 ;  /* 0x0308905d510075a7 */ /* 0x000e6200080a017f */
[----:B0-----:R-:W-:Y:S01]  /*4080*/  IMAD.IADD R98, R96, 0x1, -R73 ;  /* 0x0000000160627824 */ /* 0x001fe200078e0a49 */
[----:B-1----:R-:W-:Y:S06]  /*4090*/  @!P5 BRA `(.L_x_434) ;  /* 0x0000012400ecd947 */ /* 0x002fec0003800000 */
.L_x_660:
[----:B------:R-:W-:Y:S05]  /*40a0*/  BSYNC B1 ;  /* 0x0000000000017941 */ /* 0x000fea0003800000 */
.L_x_433:
[----:B------:R-:W-:Y:S01]  /*40b0*/  ISETP.GE.OR P5, PT, R18, R85, P1 ;  /* 0x000000551200720c */ /* 0x000fe20000fa6670 */
[----:B------:R-:W-:-:S12]  /*40c0*/  BSSY B1, `(.L_x_435) ;  /* 0x0000085000017945 */ /* 0x000fd80003800000 */
[----:B------:R-:W-:Y:S05]  /*40d0*/  @P5 BRA `(.L_x_436) ;  /* 0x00000008000c5947 */ /* 0x000fea0003800000 */
[----:B------:R-:W1:Y:S01]  /*40e0*/  S2R R50, SR_TID.X ;  /* 0x0000000000327919 */ /* 0x000e620000002100 */
[----:B------:R-:W-:Y:S01]  /*40f0*/  SHF.R.S32.HI R48, RZ, 0x1f, R18 ;  /* 0x0000001fff307819 */ /* 0x000fe20000011412 */
[-C--:B------:R-:W-:Y:S01]  /*4100*/  IMAD.WIDE.U32 R90, R18, R88.reuse, R86 ;  /* 0x00000058125a7225 */ /* 0x080fe200078e0056 */
[----:B------:R-:W-:Y:S03]  /*4110*/  BSSY B2, `(.L_x_437) ;  /* 0x0000073000027945 */ /* 0x000fe60003800000 */
[----:B------:R-:W-:Y:S01]  /*4120*/  IMAD R48, R48, R88, RZ ;  /* 0x0000005830307224 */ /* 0x000fe200078e02ff */
[----:B------:R-:W-:-:S03]  /*4130*/  IADD3 R95, P5, P6, R4, R90, R64 ;  /* 0x0000005a045f7210 */ /* 0x000fc60007ebe040 */
[----:B------:R-:W-:Y:S01]  /*4140*/  IMAD R49, R18, R89, R48 ;  /* 0x0000005912317224 */ /* 0x000fe200078e0230 */
[----:B------:R-:W-:-:S03]  /*4150*/  SEL R48, R73, R98, !P0 ;  /* 0x0000006249307207 */ /* 0x000fc60004000000 */
[----:B------:R-:W-:Y:S01]  /*4160*/  IMAD.IADD R102, R49, 0x1, R91 ;  /* 0x0000000131667824 */ /* 0x000fe200078e025b */
[----:B------:R-:W-:-:S04]  /*4170*/  SHF.R.S32.HI R49, RZ, 0x1f, R48 ;  /* 0x0000001fff317819 */ /* 0x000fc80000011430 */
[----:B------:R-:W-:Y:S02]  /*4180*/  LEA.HI R48, R49, R48, RZ, 0x4 ;  /* 0x0000003031307211 */ /* 0x000fe400078f20ff */
[----:B------:R-:W-:Y:S02]  /*4190*/  IADD3.X R100, R79, R102, R62, P5, P6 ;  /* 0x000000664f647210 */ /* 0x000fe40002fec43e */
[----:B------:R-:W-:-:S05]  /*41a0*/  LEA.HI.SX32 R48, R48, R63, 0x1c ;  /* 0x0000003f30307211 */ /* 0x000fca00078fe2ff */
[----:B------:R-:W-:Y:S02]  /*41b0*/  IMAD.SHL.U32 R97, R48, 0x8, RZ ;  /* 0x0000000830617824 */ /* 0x000fe400078e00ff */
[----:B-1----:R-:W-:-:S03]  /*41c0*/  VIADD R51, R50, 0xffffff80 ;  /* 0xffffff8032337836 */ /* 0x002fc60000000000 */
[----:B------:R-:W-:Y:S02]  /*41d0*/  LOP3.LUT R49, R77, 0x38, R97, 0xf8, !PT ;  /* 0x000000384d317812 */ /* 0x000fe400078ef861 */
[----:B------:R-:W-:Y:S02]  /*41e0*/  SHF.R.S32.HI R50, RZ, 0x1f, R51 ;  /* 0x0000001fff327819 */ /* 0x000fe40000011433 */
[----:B------:R-:W-:Y:S02]  /*41f0*/  LOP3.LUT R49, R49, R74, RZ, 0x3c, !PT ;  /* 0x0000004a31317212 */ /* 0x000fe400078e3cff */
[----:B------:R-:W-:-:S04]  /*4200*/  LEA.HI R50, R50, R51, RZ, 0x5 ;  /* 0x0000003332327211 */ /* 0x000fc800078f28ff */
[----:B------:R-:W-:-:S05]  /*4210*/  SHF.R.S32.HI R50, RZ, 0x5, R50 ;  /* 0x00000005ff327819 */ /* 0x000fca0000011432 */
[----:B------:R-:W-:Y:S02]  /*4220*/  IMAD R48, R50, 0x200, R49 ;  /* 0x0000020032307824 */ /* 0x000fe400078e0231 */
[C---:B------:R-:W-:Y:S02]  /*4230*/  IMAD R49, R19.reuse, 0x3000, R32 ;  /* 0x0000300013317824 */ /* 0x040fe400078e0220 */
[----:B------:R-:W-:Y:S02]  /*4240*/  IMAD R51, R19, 0x3000, R48 ;  /* 0x0000300013337824 */ /* 0x000fe400078e0230 */
[--C-:B------:R-:W-:Y:S02]  /*4250*/  IMAD R49, R49, 0x2, R2.reuse ;  /* 0x0000000231317824 */ /* 0x100fe400078e0202 */
[----:B------:R-:W-:-:S04]  /*4260*/  IMAD R52, R51, 0x2, R2 ;  /* 0x0000000233347824 */ /* 0x000fc800078e0202 */
[----:B------:R-:W1:Y:S04]  /*4270*/  LDS.128 R48, [R49+0x12400] ;  /* 0x0124000031307984 */ /* 0x000e680000000c00 */
[----:B------:R-:W2:Y:S01]  /*4280*/  LDS.128 R52, [R52+0x12400] ;  /* 0x0124000034347984 */ /* 0x000ea20000000c00 */
[----:B------:R-:W-:Y:S05]  /*4290*/  @P4 BRA `(.L_x_438) ;  /* 0x0000000400684947 */ /* 0x000fea0003800000 */
[----:B------:R-:W-:Y:S01]  /*42a0*/  SHF.R.U32.HI R104, RZ, 0x10, R37 ;  /* 0x00000010ff687819 */ /* 0x000fe20000011625 */
[----:B--2---:R-:W-:Y:S01]  /*42b0*/  IMAD.U32 R116, R53, 0x10000, RZ ;  /* 0x0001000035747824 */ /* 0x004fe200078e00ff */
[----:B------:R-:W-:Y:S01]  /*42c0*/  SHF.R.U32.HI R103, RZ, 0x10, R13 ;  /* 0x00000010ff677819 */ /* 0x000fe2000001160d */
[----:B-1----:R-:W-:Y:S01]  /*42d0*/  IMAD.U32 R106, R49, 0x10000, RZ ;  /* 0x00010000316a7824 */ /* 0x002fe200078e00ff */
[----:B------:R-:W-:Y:S01]  /*42e0*/  PRMT R104, R99, 0x5432, R104 ;  /* 0x0000543263687816 */ /* 0x000fe20000000068 */
[----:B------:R-:W-:Y:S01]  /*42f0*/  IMAD.U32 R118, R55, 0x10000, RZ ;  /* 0x0001000037767824 */ /* 0x000fe200078e00ff */
[----:B------:R-:W-:Y:S02]  /*4300*/  PRMT R103, R99, 0x5410, R103 ;  /* 0x0000541063677816 */ /* 0x000fe40000000067 */
[----:B------:R-:W-:Y:S01]  /*4310*/  LOP3.LUT R53, R53, 0xffff0000, RZ, 0xc0, !PT ;  /* 0xffff000035357812 */ /* 0x000fe200078ec0ff */
[----:B------:R-:W-:Y:S01]  /*4320*/  IMAD.U32 R101, R104, 0x10000, RZ ;  /* 0x0001000068657824 */ /* 0x000fe200078e00ff */
[----:B------:R-:W-:Y:S01]  /*4330*/  LOP3.LUT R49, R49, 0xffff0000, RZ, 0xc0, !PT ;  /* 0xffff000031317812 */ /* 0x000fe200078ec0ff */
[----:B------:R-:W-:Y:S01]  /*4340*/  IMAD.U32 R99, R103, 0x10000, RZ ;  /* 0x0001000067637824 */ /* 0x000fe200078e00ff */
[----:B------:R-:W-:Y:S01]  /*4350*/  SHF.R.U64 R36, R36, 0x10, R37 ;  /* 0x0000001024247819 */ /* 0x000fe20000001225 */
[C---:B------:R-:W-:Y:S01]  /*4360*/  FMUL.FTZ R105, R116.reuse, R101 ;  /* 0x0000006574697220 */ /* 0x040fe20000410000 */
[----:B------:R-:W-:Y:S01]  /*4370*/  LOP3.LUT R55, R55, 0xffff0000, RZ, 0xc0, !PT ;  /* 0xffff000037377812 */ /* 0x000fe200078ec0ff */
[-C--:B------:R-:W-:Y:S01]  /*4380*/  FMUL.FTZ R116, R116, R99.reuse ;  /* 0x0000006374747220 */ /* 0x080fe20000410000 */
[----:B------:R-:W-:Y:S01]  /*4390*/  SHF.R.U64 R12, R12, 0x10, R13 ;  /* 0x000000100c0c7819 */ /* 0x000fe2000000120d */
[----:B------:R-:W-:Y:S01]  /*43a0*/  FFMA.FTZ R99, R106, R99, -R105 ;  /* 0x000000636a637223 */ /* 0x000fe20000010869 */
[----:B------:R-:W-:Y:S01]  /*43b0*/  SHF.R.U64 R38, R38, 0x10, R39 ;  /* 0x0000001026267819 */ /* 0x000fe20000001227 */
[----:B------:R-:W-:Y:S01]  /*43c0*/  FFMA.FTZ R101, R106, R101, R116 ;  /* 0x000000656a657223 */ /* 0x000fe20000010074 */
[----:B------:R-:W-:Y:S01]  /*43d0*/  LOP3.LUT R106, R104, 0xffff0000, RZ, 0xc0, !PT ;  /* 0xffff0000686a7812 */ /* 0x000fe200078ec0ff */
[----:B------:R-:W-:Y:S01]  /*43e0*/  IMAD.U32 R13, R48, 0x10000, RZ ;  /* 0x00010000300d7824 */ /* 0x000fe200078e00ff */
[----:B------:R-:W-:Y:S01]  /*43f0*/  LOP3.LUT R104, R103, 0xffff0000, RZ, 0xc0, !PT ;  /* 0xffff000067687812 */ /* 0x000fe200078ec0ff */
[----:B------:R-:W-:Y:S01]  /*4400*/  IMAD.U32 R37, R50, 0x10000, RZ ;  /* 0x0001000032257824 */ /* 0x000fe200078e00ff */
[----:B------:R-:W-:Y:S01]  /*4410*/  PRMT R12, R110, 0x5432, R12 ;  /* 0x000054326e0c7816 */ /* 0x000fe2000000000c */
[C---:B------:R-:W-:Y:S01]  /*4420*/  FMUL.FTZ R116, R53.reuse, R106 ;  /* 0x0000006a35747220 */ /* 0x040fe20000410000 */
[--C-:B------:R-:W-:Y:S01]  /*4430*/  SHF.R.U64 R14, R14, 0x10, R15.reuse ;  /* 0x000000100e0e7819 */ /* 0x100fe2000000120f */
[-C--:B------:R-:W-:Y:S01]  /*4440*/  FMUL.FTZ R53, R53, R104.reuse ;  /* 0x0000006835357220 */ /* 0x080fe20000410000 */
[----:B------:R-:W-:Y:S01]  /*4450*/  LOP3.LUT R48, R48, 0xffff0000, RZ, 0xc0, !PT ;  /* 0xffff000030307812 */ /* 0x000fe200078ec0ff */
[C---:B------:R-:W-:Y:S01]  /*4460*/  FFMA.FTZ R104, R49.reuse, R104, -R116 ;  /* 0x0000006831687223 */ /* 0x040fe20000010874 */
[----:B------:R-:W-:Y:S01]  /*4470*/  SHF.R.U32.HI R116, RZ, 0x10, R15 ;  /* 0x00000010ff747819 */ /* 0x000fe2000001160f */
[----:B------:R-:W-:Y:S01]  /*4480*/  FFMA.FTZ R106, R49, R106, R53 ;  /* 0x0000006a316a7223 */ /* 0x000fe20000010035 */
[----:B------:R-:W-:Y:S01]  /*4490*/  SHF.R.U32.HI R53, RZ, 0x10, R39 ;  /* 0x00000010ff357819 */ /* 0x000fe20000011627 */
[----:B------:R-:W-:Y:S01]  /*44a0*/  IMAD.U32 R15, R52, 0x10000, RZ ;  /* 0x00010000340f7824 */ /* 0x000fe200078e00ff */
[----:B------:R-:W-:Y:S01]  /*44b0*/  PRMT R49, R111, 0x5432, R116 ;  /* 0x000054326f317816 */ /* 0x000fe20000000074 */
[----:B------:R-:W-:Y:S01]  /*44c0*/  IMAD.U32 R116, R51, 0x10000, RZ ;  /* 0x0001000033747824 */ /* 0x000fe200078e00ff */
[----:B------:R-:W-:Y:S01]  /*44d0*/  PRMT R53, R115, 0x5410, R53 ;  /* 0x0000541073357816 */ /* 0x000fe20000000035 */
[----:B------:R-:W-:Y:S01]  /*44e0*/  IMAD.U32 R120, R12, 0x10000, RZ ;  /* 0x000100000c787824 */ /* 0x000fe200078e00ff */
[----:B------:R-:W-:Y:S01]  /*44f0*/  LOP3.LUT R39, R51, 0xffff0000, RZ, 0xc0, !PT ;  /* 0xffff000033277812 */ /* 0x000fe200078ec0ff */
[----:B------:R-:W-:Y:S01]  /*4500*/  IMAD.U32 R103, R49, 0x10000, RZ ;  /* 0x0001000031677824 */ /* 0x000fe200078e00ff */
[----:B------:R-:W-:Y:S01]  /*4510*/  LOP3.LUT R52, R52, 0xffff0000, RZ, 0xc0, !PT ;  /* 0xffff000034347812 */ /* 0x000fe200078ec0ff */
[----:B------:R-:W-:Y:S01]  /*4520*/  IMAD.U32 R105, R53, 0x10000, RZ ;  /* 0x0001000035697824 */ /* 0x000fe200078e00ff */
[----:B------:R-:W-:Y:S01]  /*4530*/  PRMT R38, R107, 0x5432, R38 ;  /* 0x000054326b267816 */ /* 0x000fe20000000026 */
[----:B------:R-:W-:Y:S01]  /*4540*/  IMAD.U32 R51, R54, 0x10000, RZ ;  /* 0x0001000036337824 */ /* 0x000fe200078e00ff */
[----:B------:R-:W-:Y:S01]  /*4550*/  PRMT R14, R109, 0x5432, R14 ;  /* 0x000054326d0e7816 */ /* 0x000fe2000000000e */
[C---:B------:R-:W-:Y:S01]  /*4560*/  FMUL.FTZ R115, R118.reuse, R105 ;  /* 0x0000006976737220 */ /* 0x040fe20000410000 */
[----:B------:R-:W-:Y:S01]  /*4570*/  FMUL.FTZ R118, R118, R103 ;  /* 0x0000006776767220 */ /* 0x000fe20000410000 */
[----:B------:R-:W-:-:S02]  /*4580*/  LOP3.LUT R54, R54, 0xffff0000, RZ, 0xc0, !PT ;  /* 0xffff000036367812 */ /* 0x000fc400078ec0ff */
[C---:B------:R-:W-:Y:S01]  /*4590*/  FFMA.FTZ R103, R116.reuse, R103, -R115 ;  /* 0x0000006774677223 */ /* 0x040fe20000010873 */
[----:B------:R-:W-:Y:S01]  /*45a0*/  FFMA.FTZ R105, R116, R105, R118 ;  /* 0x0000006974697223 */ /* 0x000fe20000010076 */
[----:B------:R-:W-:Y:S02]  /*45b0*/  LOP3.LUT R116, R53, 0xffff0000, RZ, 0xc0, !PT ;  /* 0xffff000035747812 */ /* 0x000fe400078ec0ff */
[----:B------:R-:W-:Y:S02]  /*45c0*/  LOP3.LUT R118, R49, 0xffff0000, RZ, 0xc0, !PT ;  /* 0xffff000031767812 */ /* 0x000fe400078ec0ff */
[----:B------:R-:W-:Y:S01]  /*45d0*/  PRMT R49, R108, 0x5432, R36 ;  /* 0x000054326c317816 */ /* 0x000fe20000000024 */
[C---:B------:R-:W-:Y:S01]  /*45e0*/  FMUL.FTZ R36, R55.reuse, R116 ;  /* 0x0000007437247220 */ /* 0x040fe20000410000 */
[----:B------:R-:W-:Y:S01]  /*45f0*/  LOP3.LUT R50, R50, 0xffff0000, RZ, 0xc0, !PT ;  /* 0xffff000032327812 */ /* 0x000fe200078ec0ff */
[-C--:B------:R-:W-:Y:S02]  /*4600*/  FMUL.FTZ R55, R55, R118.reuse ;  /* 0x0000007637377220 */ /* 0x080fe40000410000 */
[----:B------:R-:W-:Y:S01]  /*4610*/  FFMA.FTZ R36, R39, R118, -R36 ;  /* 0x0000007627247223 */ /* 0x000fe20000010824 */
[----:B------:R-:W-:-:S02]  /*4620*/  IMAD.U32 R118, R49, 0x10000, RZ ;  /* 0x0001000031767824 */ /* 0x000fc400078e00ff */
[----:B------:R-:W-:Y:S01]  /*4630*/  FFMA.FTZ R116, R39, R116, R55 ;  /* 0x0000007427747223 */ /* 0x000fe20000010037 */
[----:B------:R-:W-:Y:S01]  /*4640*/  LOP3.LUT R39, R49, 0xffff0000, RZ, 0xc0, !PT ;  /* 0xffff000031277812 */ /* 0x000fe200078ec0ff */
[C---:B------:R-:W-:Y:S01]  /*4650*/  FMUL.FTZ R122, R15.reuse, R118 ;  /* 0x000000760f7a7220 */ /* 0x040fe20000410000 */
[----:B------:R-:W-:Y:S01]  /*4660*/  LOP3.LUT R49, R12, 0xffff0000, RZ, 0xc0, !PT ;  /* 0xffff00000c317812 */ /* 0x000fe200078ec0ff */
[-C--:B------:R-:W-:Y:S02]  /*4670*/  FMUL.FTZ R15, R15, R120.reuse ;  /* 0x000000780f0f7220 */ /* 0x080fe40000410000 */
[----:B------:R-:W-:Y:S01]  /*4680*/  FMUL.FTZ R53, R52, R39 ;  /* 0x0000002734357220 */ /* 0x000fe20000410000 */
[C---:B------:R-:W-:Y:S01]  /*4690*/  FFMA.FTZ R12, R13.reuse, R120, -R122 ;  /* 0x000000780d0c7223 */ /* 0x040fe2000001087a */
[----:B------:R-:W-:Y:S01]  /*46a0*/  F2FP.BF16.F32.PACK_AB R36, R36, R103 ;  /* 0x000000672424723e */ /* 0x000fe200000010ff */
[----:B------:R-:W-:Y:S01]  /*46b0*/  FFMA.FTZ R13, R13, R118, R15 ;  /* 0x000000760d0d7223 */ /* 0x000fe2000001000f */
[-C--:B------:R-:W-:Y:S01]  /*46c0*/  FMUL.FTZ R55, R52, R49.reuse ;  /* 0x0000003134377220 */ /* 0x080fe20000410000 */
[----:B------:R-:W-:Y:S01]  /*46d0*/  FFMA.FTZ R15, R48, R49, -R53 ;  /* 0x00000031300f7223 */ /* 0x000fe20000010835 */
[C---:B------:R-:W-:Y:S01]  /*46e0*/  LOP3.LUT R49, R38.reuse, 0xffff0000, RZ, 0xc0, !PT ;  /* 0xffff000026317812 */ /* 0x040fe200078ec0ff */
[----:B------:R-:W-:Y:S01]  /*46f0*/  IMAD.U32 R52, R38, 0x10000, RZ ;  /* 0x0001000026347824 */ /* 0x000fe200078e00ff */
[C---:B------:R-:W-:Y:S01]  /*4700*/  LOP3.LUT R53, R14.reuse, 0xffff0000, RZ, 0xc0, !PT ;  /* 0xffff00000e357812 */ /* 0x040fe200078ec0ff */
[----:B------:R-:W-:-:S02]  /*4710*/  IMAD.U32 R118, R14, 0x10000, RZ ;  /* 0x000100000e767824 */ /* 0x000fc400078e00ff */
[----:B------:R-:W-:Y:S01]  /*4720*/  FFMA.FTZ R48, R48, R39, R55 ;  /* 0x0000002730307223 */ /* 0x000fe20000010037 */
[C---:B------:R-:W-:Y:S01]  /*4730*/  FMUL.FTZ R14, R51.reuse, R52 ;  /* 0x00000034330e7220 */ /* 0x040fe20000410000 */
[C---:B------:R-:W-:Y:S01]  /*4740*/  FMUL.FTZ R39, R54.reuse, R49 ;  /* 0x0000003136277220 */ /* 0x040fe20000410000 */
[-C--:B------:R-:W-:Y:S01]  /*4750*/  FMUL.FTZ R51, R51, R118.reuse ;  /* 0x0000007633337220 */ /* 0x080fe20000410000 */
[-C--:B------:R-:W-:Y:S01]  /*4760*/  FMUL.FTZ R54, R54, R53.reuse ;  /* 0x0000003536367220 */ /* 0x080fe20000410000 */
[C---:B------:R-:W-:Y:S01]  /*4770*/  FFMA.FTZ R14, R37.reuse, R118, -R14 ;  /* 0x00000076250e7223 */ /* 0x040fe2000001080e */
[C---:B------:R-:W-:Y:S01]  /*4780*/  FFMA.FTZ R39, R50.reuse, R53, -R39 ;  /* 0x0000003532277223 */ /* 0x040fe20000010827 */
[----:B------:R-:W-:Y:S01]  /*4790*/  FFMA.FTZ R51, R37, R52, R51 ;  /* 0x0000003425337223 */ /* 0x000fe20000010033 */
[----:B------:R-:W-:Y:S01]  /*47a0*/  FFMA.FTZ R54, R50, R49, R54 ;  /* 0x0000003132367223 */ /* 0x000fe20000010036 */
[----:B------:R-:W-:Y:S02]  /*47b0*/  F2FP.BF16.F32.PACK_AB R12, R15, R12 ;  /* 0x0000000c0f0c723e */ /* 0x000fe400000010ff */
[----:B------:R-:W-:-:S02]  /*47c0*/  F2FP.BF16.F32.PACK_AB R52, R48, R13 ;  /* 0x0000000d3034723e */ /* 0x000fc400000010ff */
[----:B------:R-:W-:Y:S01]  /*47d0*/  F2FP.BF16.F32.PACK_AB R54, R54, R51 ;  /* 0x000000333636723e */ /* 0x000fe200000010ff */
[----:B------:R-:W-:Y:S01]  /*47e0*/  IMAD.MOV.U32 R48, RZ, RZ, R12 ;  /* 0x000000ffff307224 */ /* 0x000fe200078e000c */
[----:B------:R-:W-:Y:S01]  /*47f0*/  F2FP.BF16.F32.PACK_AB R49, R104, R99 ;  /* 0x000000636831723e */ /* 0x000fe200000010ff */
[----:B------:R-:W-:Y:S01]  /*4800*/  IMAD.MOV.U32 R51, RZ, RZ, R36 ;  /* 0x000000ffff337224 */ /* 0x000fe200078e0024 */
[----:B------:R-:W-:Y:S02]  /*4810*/  F2FP.BF16.F32.PACK_AB R53, R106, R101 ;  /* 0x000000656a35723e */ /* 0x000fe400000010ff */
[----:B------:R-:W-:Y:S02]  /*4820*/  F2FP.BF16.F32.PACK_AB R55, R116, R105 ;  /* 0x000000697437723e */ /* 0x000fe400000010ff */
[----:B------:R-:W-:-:S07]  /*4830*/  F2FP.BF16.F32.PACK_AB R50, R39, R14 ;  /* 0x0000000e2732723e */ /* 0x000fce00000010ff */
.L_x_438:
[----:B------:R-:W-:Y:S05]  /*4840*/  BSYNC B2 ;  /* 0x0000000000027941 */ /* 0x000fea0003800000 */
.L_x_437:
[----:B------:R-:W-:Y:S02]  /*4850*/  ISETP.GE.AND P5, PT, R97, R96, PT ;  /* 0x000000606100720c */ /* 0x000fe40003fa6270 */
[----:B------:R-:W-:-:S11]  /*4860*/  P2R R13, PR, RZ, 0x1 ;  /* 0x00000001ff0d7803 */ /* 0x000fd60000000000 */
[--C-:B------:R-:W-:Y:S02]  /*4870*/  @!P5 SHF.R.S32.HI R12, RZ, 0x1f, R97.reuse ;  /* 0x0000001fff0cd819 */ /* 0x100fe40000011461 */
[----:B------:R-:W-:-:S04]  /*4880*/  @!P5 IADD3 R90, P0, P6, R4, R90, R97 ;  /* 0x0000005a045ad210 */ /* 0x000fc80007e1e061 */
[----:B------:R-:W-:Y:S02]  /*4890*/  @!P5 IADD3.X R102, R79, R102, R12, P0, P6 ;  /* 0x000000664f66d210 */ /* 0x000fe400007ec40c */
[-C--:B------:R-:W-:Y:S02]  /*48a0*/  LEA R12, P6, R95, R82.reuse, 0x1 ;  /* 0x000000525f0c7211 */ /* 0x080fe400078c08ff */
[----:B------:R-:W-:Y:S02]  /*48b0*/  ISETP.NE.AND P0, PT, R13, RZ, PT ;  /* 0x000000ff0d00720c */ /* 0x000fe40003f05270 */
[----:B------:R-:W-:Y:S02]  /*48c0*/  LEA.HI.X R13, R95, R83, R100, 0x1, P6 ;  /* 0x000000535f0d7211 */ /* 0x000fe400030f0c64 */
[----:B------:R-:W-:-:S03]  /*48d0*/  @!P5 LEA R14, P6, R90, R82, 0x1 ;  /* 0x000000525a0ed211 */ /* 0x000fc600078c08ff */
[----:B-1----:R1:W-:Y:S01]  /*48e0*/  STG.E.128 desc[UR56][R12.64], R48 ;  /* 0x000000300c007986 */ /* 0x0023e2000c101d38 */
[----:B------:R-:W-:-:S05]  /*48f0*/  @!P5 LEA.HI.X R15, R90, R83, R102, 0x1, P6 ;  /* 0x000000535a0fd211 */ /* 0x000fca00030f0c66 */
[----:B--2---:R1:W-:Y:S04]  /*4900*/  @!P5 STG.E.128 desc[UR56][R14.64], R52 ;  /* 0x000000340e00d986 */ /* 0x0043e8000c101d38 */
.L_x_436:
[----:B------:R-:W-:Y:S05]  /*4910*/  BSYNC B1 ;  /* 0x0000000000017941 */ /* 0x000fea0003800000 */
.L_x_435:
[----:B-1----:R-:W-:Y:S02]  /*4920*/  VIADD R13, R18, 0x60 ;  /* 0x00000060120d7836 */ /* 0x002fe40000000000 */
[-C--:B------:R-:W-:Y:S02]  /*4930*/  IMAD R12, R75, R88.reuse, RZ ;  /* 0x000000584b0c7224 */ /* 0x080fe400078e02ff */
[C---:B------:R-:W-:Y:S01]  /*4940*/  IMAD.WIDE.U32 R86, R13.reuse, R88, R86 ;  /* 0x000000580d567225 */ /* 0x040fe200078e0056 */
[----:B------:R-:W-:-:S03]  /*4950*/  ISETP.GE.OR P5, PT, R13, R85, P1 ;  /* 0x000000550d00720c */ /* 0x000fc60000fa6670 */
[----:B------:R-:W-:-:S10]  /*4960*/  IMAD R89, R13, R89, R12 ;  /* 0x000000590d597224 */ /* 0x000fd400078e020c */
[----:B------:R-:W-:Y:S05]  /*4970*/  @P5 BRA `(.L_x_423) ;  /* 0x0000000800705947 */ /* 0x000fea0003800000 */
[----:B------:R-:W2:Y:S01]  /*4980*/  LDL R14, [R1+0x44] ;  /* 0x00004400010e7983 */ /* 0x000ea20000100800 */
[----:B------:R-:W-:Y:S01]  /*4990*/  IMAD.IADD R50, R87, 0x1, R89 ;  /* 0x0000000157327824 */ /* 0x000fe200078e0259 */
[----:B------:R-:W-:Y:S01]  /*49a0*/  IADD3 R12, P5, P6, R4, R86, R64 ;  /* 0x00000056040c7210 */ /* 0x000fe20007ebe040 */
[C---:B------:R-:W-:Y:S01]  /*49b0*/  VIADD R15, R18.reuse, 0x60 ;  /* 0x00000060120f7836 */ /* 0x040fe20000000000 */
[----:B------:R-:W-:Y:S01]  /*49c0*/  SEL R98, R73, R98, !P0 ;  /* 0x0000006249627207 */ /* 0x000fe20004000000 */
[----:B------:R-:W-:Y:S01]  /*49d0*/  VIADD R36, R18, 0x60 ;  /* 0x0000006012247836 */ /* 0x000fe20000000000 */
[----:B------:R-:W-:Y:S01]  /*49e0*/  IADD3.X R13, R79, R50, R62, P5, P6 ;  /* 0x000000324f0d7210 */ /* 0x000fe20002fec43e */
[----:B------:R-:W-:Y:S01]  /*49f0*/  IMAD.SHL.U32 R15, R15, 0x40, RZ ;  /* 0x000000400f0f7824 */ /* 0x000fe200078e00ff */
[----:B------:R-:W-:Y:S01]  /*4a00*/  LEA R48, P5, R12, R82, 0x1 ;  /* 0x000000520c307211 */ /* 0x000fe200078a08ff */
[----:B------:R-:W-:Y:S01]  /*4a10*/  IMAD.SHL.U32 R36, R36, 0x40, RZ ;  /* 0x0000004024247824 */ /* 0x000fe200078e00ff */
[----:B------:R-:W-:Y:S02]  /*4a20*/  BSSY B1, `(.L_x_439) ;  /* 0x000006d000017945 */ /* 0x000fe40003800000 */
[----:B------:R-:W-:-:S02]  /*4a30*/  LEA.HI.X R49, R12, R83, R13, 0x1, P5 ;  /* 0x000000530c317211 */ /* 0x000fc400028f0c0d */
[----:B------:R-:W-:Y:S02]  /*4a40*/  SHF.R.S32.HI R13, RZ, 0x1f, R98 ;  /* 0x0000001fff0d7819 */ /* 0x000fe40000011462 */
[----:B------:R-:W-:Y:S02]  /*4a50*/  LOP3.LUT R15, R15, 0x1c0, RZ, 0xc0, !PT ;  /* 0x000001c00f0f7812 */ /* 0x000fe400078ec0ff */
[----:B------:R-:W-:Y:S01]  /*4a60*/  LEA.HI R98, R13, R98, RZ, 0x4 ;  /* 0x000000620d627211 */ /* 0x000fe200078f20ff */
[----:B------:R-:W-:Y:S01]  /*4a70*/  IMAD R13, R19, 0x3000, R3 ;  /* 0x00003000130d7824 */ /* 0x000fe200078e0203 */
[----:B------:R-:W-:Y:S02]  /*4a80*/  LOP3.LUT R36, R36, 0x1c0, RZ, 0xc0, !PT ;  /* 0x000001c024247812 */ /* 0x000fe400078ec0ff */
[----:B------:R-:W-:Y:S02]  /*4a90*/  LEA.HI.SX32 R51, R98, R63, 0x1c ;  /* 0x0000003f62337211 */ /* 0x000fe400078fe2ff */
[----:B------:R-:W-:-:S02]  /*4aa0*/  SHF.R.U32.HI R15, RZ, 0x3, R15 ;  /* 0x00000003ff0f7819 */ /* 0x000fc4000001160f */
[----:B------:R-:W-:Y:S01]  /*4ab0*/  LEA R13, R13, R2, 0x1 ;  /* 0x000000020d0d7211 */ /* 0x000fe200078e08ff */
[----:B------:R-:W-:-:S05]  /*4ac0*/  IMAD.SHL.U32 R51, R51, 0x8, RZ ;  /* 0x0000000833337824 */ /* 0x000fca00078e00ff */
[----:B------:R-:W-:-:S04]  /*4ad0*/  LOP3.LUT R12, R36, 0x38, R51, 0xf8, !PT ;  /* 0x00000038240c7812 */ /* 0x000fc800078ef833 */
[----:B------:R-:W-:-:S05]  /*4ae0*/  LOP3.LUT R12, R12, R15, RZ, 0x3c, !PT ;  /* 0x0000000f0c0c7212 */ /* 0x000fca00078e3cff */
[----:B--2---:R-:W-:-:S04]  /*4af0*/  IMAD.IADD R12, R14, 0x1, R12 ;  /* 0x000000010e0c7824 */ /* 0x004fc800078e020c */
[----:B------:R-:W-:-:S04]  /*4b00*/  IMAD R15, R19, 0x3000, R12 ;  /* 0x00003000130f7824 */ /* 0x000fc800078e020c */
[----:B------:R-:W-:Y:S02]  /*4b10*/  IMAD R36, R15, 0x2, R2 ;  /* 0x000000020f247824 */ /* 0x000fe400078e0202 */
[----:B------:R-:W1:Y:S04]  /*4b20*/  LDS.128 R12, [R13+0x12400] ;  /* 0x012400000d0c7984 */ /* 0x000e680000000c00 */
[----:B------:R-:W2:Y:S01]  /*4b30*/  LDS.128 R36, [R36+0x12400] ;  /* 0x0124000024247984 */ /* 0x000ea20000000c00 */
[----:B------:R-:W-:Y:S05]  /*4b40*/  @P4 BRA `(.L_x_440) ;  /* 0x0000000400684947 */ /* 0x000fea0003800000 */
[----:B------:R-:W-:Y:S01]  /*4b50*/  SHF.R.U32.HI R53, RZ, 0x10, R45 ;  /* 0x00000010ff357819 */ /* 0x000fe2000001162d */
[----:B--2---:R-:W-:Y:S01]  /*4b60*/  IMAD.U32 R52, R37, 0x10000, RZ ;  /* 0x0001000025347824 */ /* 0x004fe200078e00ff */
[----:B------:R-:W-:Y:S02]  /*4b70*/  SHF.R.U32.HI R91, RZ, 0x10, R41 ;  /* 0x00000010ff5b7819 */ /* 0x000fe40000011629 */
[----:B------:R-:W-:Y:S02]  /*4b80*/  PRMT R114, R114, 0x5410, R53 ;  /* 0x0000541072727816 */ /* 0x000fe40000000035 */
[----:B------:R-:W-:Y:S02]  /*4b90*/  PRMT R110, R110, 0x5410, R91 ;  /* 0x000054106e6e7816 */ /* 0x000fe4000000005b */
[----:B------:R-:W-:Y:S01]  /*4ba0*/  SHF.R.U64 R90, R42, 0x10, R43 ;  /* 0x000000102a5a7819 */ /* 0x000fe2000000122b */
[----:B------:R-:W-:Y:S01]  /*4bb0*/  IMAD.U32 R53, R114, 0x10000, RZ ;  /* 0x0001000072357824 */ /* 0x000fe200078e00ff */
[----:B------:R-:W-:-:S02]  /*4bc0*/  SHF.R.U64 R54, R46, 0x10, R47 ;  /* 0x000000102e367819 */ /* 0x000fc4000000122f */
[----:B------:R-:W-:Y:S01]  /*4bd0*/  SHF.R.U32.HI R55, RZ, 0x10, R47 ;  /* 0x00000010ff377819 */ /* 0x000fe2000001162f */
[C---:B------:R-:W-:Y:S01]  /*4be0*/  IMAD.U32 R47, R39.reuse, 0x10000, RZ ;  /* 0x00010000272f7824 */ /* 0x040fe200078e00ff */
[----:B------:R-:W-:Y:S01]  /*4bf0*/  LOP3.LUT R42, R39, 0xffff0000, RZ, 0xc0, !PT ;  /* 0xffff0000272a7812 */ /* 0x000fe200078ec0ff */
[----:B------:R-:W-:Y:S01]  /*4c00*/  IMAD.U32 R39, R110, 0x10000, RZ ;  /* 0x000100006e277824 */ /* 0x000fe200078e00ff */
[----:B------:R-:W-:Y:S02]  /*4c10*/  SHF.R.U32.HI R89, RZ, 0x10, R43 ;  /* 0x00000010ff597819 */ /* 0x000fe4000001162b */
[----:B------:R-:W-:Y:S01]  /*4c20*/  SHF.R.U64 R88, R44, 0x10, R45 ;  /* 0x000000102c587819 */ /* 0x000fe2000000122d */
[----:B-1----:R-:W-:Y:S01]  /*4c30*/  IMAD.U32 R45, R13, 0x10000, RZ ;  /* 0x000100000d2d7824 */ /* 0x002fe200078e00ff */
[----:B------:R-:W-:Y:S01]  /*4c40*/  PRMT R111, R111, 0x5410, R54 ;  /* 0x000054106f6f7816 */ /* 0x000fe20000000036 */
[----:B------:R-:W-:Y:S01]  /*4c50*/  FMUL.FTZ R54, R52, R53 ;  /* 0x0000003534367220 */ /* 0x000fe20000410000 */
[----:B------:R-:W-:Y:S01]  /*4c60*/  PRMT R112, R112, 0x5410, R55 ;  /* 0x0000541070707816 */ /* 0x000fe20000000037 */
[-C--:B------:R-:W-:Y:S01]  /*4c70*/  FMUL.FTZ R52, R52, R39.reuse ;  /* 0x0000002734347220 */ /* 0x080fe20000410000 */
[----:B------:R-:W-:Y:S01]  /*4c80*/  PRMT R108, R108, 0x5410, R89 ;  /* 0x000054106c6c7816 */ /* 0x000fe20000000059 */
[----:B------:R-:W-:Y:S01]  /*4c90*/  FFMA.FTZ R39, R45, R39, -R54 ;  /* 0x000000272d277223 */ /* 0x000fe20000010836 */
[----:B------:R-:W-:Y:S01]  /*4ca0*/  LOP3.LUT R46, R37, 0xffff0000, RZ, 0xc0, !PT ;  /* 0xffff0000252e7812 */ /* 0x000fe200078ec0ff */
[----:B------:R-:W-:Y:S01]  /*4cb0*/  IMAD.U32 R54, R112, 0x10000, RZ ;  /* 0x0001000070367824 */ /* 0x000fe200078e00ff */
[----:B------:R-:W-:Y:S01]  /*4cc0*/  LOP3.LUT R114, R114, 0xffff0000, RZ, 0xc0, !PT ;  /* 0xffff000072727812 */ /* 0x000fe200078ec0ff */
[----:B------:R-:W-:Y:S01]  /*4cd0*/  FFMA.FTZ R45, R45, R53, R52 ;  /* 0x000000352d2d7223 */ /* 0x000fe20000010034 */
[----:B------:R-:W-:Y:S01]  /*4ce0*/  LOP3.LUT R110, R110, 0xffff0000, RZ, 0xc0, !PT ;  /* 0xffff00006e6e7812 */ /* 0x000fe200078ec0ff */
[----:B------:R-:W-:Y:S01]  /*4cf0*/  IMAD.U32 R53, R108, 0x10000, RZ ;  /* 0x000100006c357824 */ /* 0x000fe200078e00ff */
[----:B------:R-:W-:Y:S01]  /*4d00*/  SHF.R.U64 R98, R40, 0x10, R41 ;  /* 0x0000001028627819 */ /* 0x000fe20000001229 */
[----:B------:R-:W-:Y:S01]  /*4d10*/  IMAD.U32 R44, R15, 0x10000, RZ ;  /* 0x000100000f2c7824 */ /* 0x000fe200078e00ff */
[----:B------:R-:W-:Y:S01]  /*4d20*/  LOP3.LUT R43, R13, 0xffff0000, RZ, 0xc0, !PT ;  /* 0xffff00000d2b7812 */ /* 0x000fe200078ec0ff */
[C---:B------:R-:W-:Y:S01]  /*4d30*/  FMUL.FTZ R52, R46.reuse, R110 ;  /* 0x0000006e2e347220 */ /* 0x040fe20000410000 */
[----:B------:R-:W-:Y:S01]  /*4d40*/  PRMT R113, R113, 0x5410, R88 ;  /* 0x0000541071717816 */ /* 0x000fe20000000058 */
[----:B------:R-:W-:Y:S01]  /*4d50*/  FMUL.FTZ R88, R46, R114 ;  /* 0x000000722e587220 */ /* 0x000fe20000410000 */
[----:B------:R-:W-:Y:S01]  /*4d60*/  FMUL.FTZ R89, R47, R54 ;  /* 0x000000362f597220 */ /* 0x000fe20000410000 */
[----:B------:R-:W-:Y:S01]  /*4d70*/  PRMT R109, R109, 0x5410, R98 ;  /* 0x000054106d6d7816 */ /* 0x000fe20000000062 */
[-C--:B------:R-:W-:Y:S01]  /*4d80*/  FMUL.FTZ R91, R47, R53.reuse ;  /* 0x000000352f5b7220 */ /* 0x080fe20000410000 */
[C---:B------:R-:W-:Y:S01]  /*4d90*/  FFMA.FTZ R46, R43.reuse, R110, -R88 ;  /* 0x0000006e2b2e7223 */ /* 0x040fe20000010858 */
[----:B------:R-:W-:Y:S01]  /*4da0*/  LOP3.LUT R55, R112, 0xffff0000, RZ, 0xc0, !PT ;  /* 0xffff000070377812 */ /* 0x000fe200078ec0ff */
[----:B------:R-:W-:Y:S01]  /*4db0*/  FFMA.FTZ R52, R43, R114, R52 ;  /* 0x000000722b347223 */ /* 0x000fe20000010034 */
[----:B------:R-:W-:Y:S01]  /*4dc0*/  LOP3.LUT R47, R108, 0xffff0000, RZ, 0xc0, !PT ;  /* 0xffff00006c2f7812 */ /* 0x000fe200078ec0ff */
[----:B------:R-:W-:Y:S01]  /*4dd0*/  FFMA.FTZ R43, R44, R53, -R89 ;  /* 0x000000352c2b7223 */ /* 0x000fe20000010859 */
[----:B------:R-:W-:-:S02]  /*4de0*/  IMAD.U32 R37, R36, 0x10000, RZ ;  /* 0x0001000024257824 */ /* 0x000fc400078e00ff */
[----:B------:R-:W-:Y:S01]  /*4df0*/  FFMA.FTZ R44, R44, R54, R91 ;  /* 0x000000362c2c7223 */ /* 0x000fe2000001005b */
[----:B------:R-:W-:Y:S01]  /*4e00*/  IMAD.U32 R88, R113, 0x10000, RZ ;  /* 0x0001000071587824 */ /* 0x000fe200078e00ff */
[----:B------:R-:W-:Y:S01]  /*4e10*/  LOP3.LUT R40, R15, 0xffff0000, RZ, 0xc0, !PT ;  /* 0xffff00000f287812 */ /* 0x000fe200078ec0ff */
[----:B------:R-:W-:Y:S01]  /*4e20*/  IMAD.U32 R54, R109, 0x10000, RZ ;  /* 0x000100006d367824 */ /* 0x000fe200078e00ff */
[----:B------:R-:W-:Y:S01]  /*4e30*/  LOP3.LUT R36, R36, 0xffff0000, RZ, 0xc0, !PT ;  /* 0xffff000024247812 */ /* 0x000fe200078ec0ff */
[C---:B------:R-:W-:Y:S01]  /*4e40*/  FMUL.FTZ R53, R42.reuse, R55 ;  /* 0x000000372a357220 */ /* 0x040fe20000410000 */
[-C--:B------:R-:W-:Y:S01]  /*4e50*/  FMUL.FTZ R89, R42, R47.reuse ;  /* 0x0000002f2a597220 */ /* 0x080fe20000410000 */
[----:B------:R-:W-:Y:S01]  /*4e60*/  LOP3.LUT R113, R113, 0xffff0000, RZ, 0xc0, !PT ;  /* 0xffff000071717812 */ /* 0x000fe200078ec0ff */
[----:B------:R-:W-:Y:S01]  /*4e70*/  FMUL.FTZ R42, R37, R88 ;  /* 0x00000058252a7220 */ /* 0x000fe20000410000 */
[----:B------:R-:W-:Y:S01]  /*4e80*/  LOP3.LUT R109, R109, 0xffff0000, RZ, 0xc0, !PT ;  /* 0xffff00006d6d7812 */ /* 0x000fe200078ec0ff */
[C---:B------:R-:W-:Y:S01]  /*4e90*/  IMAD.U32 R13, R12.reuse, 0x10000, RZ ;  /* 0x000100000c0d7824 */ /* 0x040fe200078e00ff */
[----:B------:R-:W-:Y:S01]  /*4ea0*/  PRMT R107, R107, 0x5410, R90 ;  /* 0x000054106b6b7816 */ /* 0x000fe2000000005a */
[----:B------:R-:W-:Y:S01]  /*4eb0*/  FMUL.FTZ R37, R37, R54 ;  /* 0x0000003625257220 */ /* 0x000fe20000410000 */
[----:B------:R-:W-:Y:S01]  /*4ec0*/  LOP3.LUT R12, R12, 0xffff0000, RZ, 0xc0, !PT ;  /* 0xffff00000c0c7812 */ /* 0x000fe200078ec0ff */
[----:B------:R-:W-:Y:S01]  /*4ed0*/  FFMA.FTZ R90, R40, R47, -R53 ;  /* 0x0000002f285a7223 */ /* 0x000fe20000010835 */
[C---:B------:R-:W-:Y:S01]  /*4ee0*/  IMAD.U32 R15, R14.reuse, 0x10000, RZ ;  /* 0x000100000e0f7824 */ /* 0x040fe200078e00ff */
[----:B------:R-:W-:Y:S01]  /*4ef0*/  LOP3.LUT R41, R14, 0xffff0000, RZ, 0xc0, !PT ;  /* 0xffff00000e297812 */ /* 0x000fe200078ec0ff */
[C---:B------:R-:W-:Y:S01]  /*4f00*/  FMUL.FTZ R47, R36.reuse, R113 ;  /* 0x00000071242f7220 */ /* 0x040fe20000410000 */
[----:B------:R-:W-:Y:S01]  /*4f10*/  FMUL.FTZ R53, R36, R109 ;  /* 0x0000006d24357220 */ /* 0x000fe20000410000 */
[----:B------:R-:W-:-:S02]  /*4f20*/  IMAD.U32 R14, R38, 0x10000, RZ ;  /* 0x00010000260e7824 */ /* 0x000fc400078e00ff */
[C---:B------:R-:W-:Y:S01]  /*4f30*/  FFMA.FTZ R42, R13.reuse, R54, -R42 ;  /* 0x000000360d2a7223 */ /* 0x040fe2000001082a */
[----:B------:R-:W-:Y:S01]  /*4f40*/  FFMA.FTZ R37, R13, R88, R37 ;  /* 0x000000580d257223 */ /* 0x000fe20000010025 */
[----:B------:R-:W-:Y:S01]  /*4f50*/  IMAD.U32 R36, R111, 0x10000, RZ ;  /* 0x000100006f247824 */ /* 0x000fe200078e00ff */
[----:B------:R-:W-:Y:S01]  /*4f60*/  LOP3.LUT R38, R38, 0xffff0000, RZ, 0xc0, !PT ;  /* 0xffff000026267812 */ /* 0x000fe200078ec0ff */
[----:B------:R-:W-:Y:S01]  /*4f70*/  IMAD.U32 R13, R107, 0x10000, RZ ;  /* 0x000100006b0d7824 */ /* 0x000fe200078e00ff */
[----:B------:R-:W-:Y:S01]  /*4f80*/  LOP3.LUT R111, R111, 0xffff0000, RZ, 0xc0, !PT ;  /* 0xffff00006f6f7812 */ /* 0x000fe200078ec0ff */
[----:B------:R-:W-:Y:S01]  /*4f90*/  FFMA.FTZ R47, R12, R109, -R47 ;  /* 0x0000006d0c2f7223 */ /* 0x000fe2000001082f */
[----:B------:R-:W-:Y:S01]  /*4fa0*/  LOP3.LUT R107, R107, 0xffff0000, RZ, 0xc0, !PT ;  /* 0xffff00006b6b7812 */ /* 0x000fe200078ec0ff */
[----:B------:R-:W-:Y:S01]  /*4fb0*/  FFMA.FTZ R89, R40, R55, R89 ;  /* 0x0000003728597223 */ /* 0x000fe20000010059 */
[----:B------:R-:W-:Y:S01]  /*4fc0*/  FFMA.FTZ R12, R12, R113, R53 ;  /* 0x000000710c0c7223 */ /* 0x000fe20000010035 */
[CC--:B------:R-:W-:Y:S01]  /*4fd0*/  FMUL.FTZ R40, R14.reuse, R36.reuse ;  /* 0x000000240e287220 */ /* 0x0c0fe20000410000 */
[----:B------:R-:W-:Y:S01]  /*4fe0*/  FMUL.FTZ R53, R14, R13 ;  /* 0x0000000d0e357220 */ /* 0x000fe20000410000 */
[C---:B------:R-:W-:Y:S01]  /*4ff0*/  FMUL.FTZ R14, R38.reuse, R111 ;  /* 0x0000006f260e7220 */ /* 0x040fe20000410000 */
[----:B------:R-:W-:Y:S01]  /*5000*/  FMUL.FTZ R38, R38, R107 ;  /* 0x0000006b26267220 */ /* 0x000fe20000410000 */
[C---:B------:R-:W-:Y:S01]  /*5010*/  FFMA.FTZ R40, R15.reuse, R13, -R40 ;  /* 0x0000000d0f287223 */ /* 0x040fe20000010828 */
[----:B------:R-:W-:Y:S01]  /*5020*/  FFMA.FTZ R53, R15, R36, R53 ;  /* 0x000000240f357223 */ /* 0x000fe20000010035 */
[C---:B------:R-:W-:Y:S01]  /*5030*/  FFMA.FTZ R107, R41.reuse, R107, -R14 ;  /* 0x0000006b296b7223 */ /* 0x040fe2000001080e */
[----:B------:R-:W-:Y:S01]  /*5040*/  FFMA.FTZ R38, R41, R111, R38 ;  /* 0x0000006f29267223 */ /* 0x000fe20000010026 */
[----:B------:R-:W-:-:S02]  /*5050*/  F2FP.BF16.F32.PACK_AB R45, R52, R45 ;  /* 0x0000002d342d723e */ /* 0x000fc400000010ff */
[----:B------:R-:W-:Y:S02]  /*5060*/  F2FP.BF16.F32.PACK_AB R42, R47, R42 ;  /* 0x0000002a2f2a723e */ /* 0x000fe400000010ff */
[----:B------:R-:W-:Y:S02]  /*5070*/  F2FP.BF16.F32.PACK_AB R13, R46, R39 ;  /* 0x000000272e0d723e */ /* 0x000fe400000010ff */
[----:B------:R-:W-:Y:S01]  /*5080*/  F2FP.BF16.F32.PACK_AB R36, R12, R37 ;  /* 0x000000250c24723e */ /* 0x000fe200000010ff */
[----:B------:R-:W-:Y:S01]  /*5090*/  IMAD.MOV.U32 R12, RZ, RZ, R42 ;  /* 0x000000ffff0c7224 */ /* 0x000fe200078e002a */
[----:B------:R-:W-:Y:S01]  /*50a0*/  F2FP.BF16.F32.PACK_AB R15, R90, R43 ;  /* 0x0000002b5a0f723e */ /* 0x000fe200000010ff */
[----:B------:R-:W-:Y:S01]  /*50b0*/  IMAD.MOV.U32 R37, RZ, RZ, R45 ;  /* 0x000000ffff257224 */ /* 0x000fe200078e002d */
[----:B------:R-:W-:Y:S02]  /*50c0*/  F2FP.BF16.F32.PACK_AB R39, R89, R44 ;  /* 0x0000002c5927723e */ /* 0x000fe400000010ff */
[----:B------:R-:W-:-:S02]  /*50d0*/  F2FP.BF16.F32.PACK_AB R14, R107, R40 ;  /* 0x000000286b0e723e */ /* 0x000fc400000010ff */
[----:B------:R-:W-:-:S07]  /*50e0*/  F2FP.BF16.F32.PACK_AB R38, R38, R53 ;  /* 0x000000352626723e */ /* 0x000fce00000010ff */
.L_x_440:
[----:B------:R-:W-:Y:S05]  /*50f0*/  BSYNC B1 ;  /* 0x0000000000017941 */ /* 0x000fea0003800000 */
.L_x_439:
[----:B-1----:R3:W-:Y:S01]  /*5100*/  STG.E.128 desc[UR56][R48.64], R12 ;  /* 0x0000000c30007986 */ /* 0x0027e2000c101d38 */
[----:B------:R-:W-:-:S13]  /*5110*/  ISETP.GE.AND P4, PT, R51, R96, PT ;  /* 0x000000603300720c */ /* 0x000fda0003f86270 */
[----:B------:R-:W-:Y:S05]  /*5120*/  @P4 BRA `(.L_x_423) ;  /* 0x0000000000844947 */ /* 0x000fea0003800000 */
[--C-:B---3--:R-:W-:Y:S02]  /*5130*/  SHF.R.S32.HI R12, RZ, 0x1f, R51.reuse ;  /* 0x0000001fff0c7819 */ /* 0x108fe40000011433 */
[----:B------:R-:W-:-:S04]  /*5140*/  IADD3 R51, P4, P5, R4, R86, R51 ;  /* 0x0000005604337210 */ /* 0x000fc80007d9e033 */
[----:B------:R-:W-:Y:S02]  /*5150*/  IADD3.X R50, R79, R50, R12, P4, P5 ;  /* 0x000000324f327210 */ /* 0x000fe400027ea40c */
[----:B------:R-:W-:-:S04]  /*5160*/  LEA R82, P4, R51, R82, 0x1 ;  /* 0x0000005233527211 */ /* 0x000fc800078808ff */
[----:B------:R-:W-:-:S05]  /*5170*/  LEA.HI.X R83, R51, R83, R50, 0x1, P4 ;  /* 0x0000005333537211 */ /* 0x000fca00020f0c32 */
[----:B--2---:R4:W-:Y:S01]  /*5180*/  STG.E.128 desc[UR56][R82.64], R36 ;  /* 0x0000002452007986 */ /* 0x0049e2000c101d38 */
[----:B------:R-:W-:Y:S05]  /*5190*/  BRA `(.L_x_423) ;  /* 0x0000000000687947 */ /* 0x000fea0003800000 */
.L_x_406:
[----:B------:R-:W-:-:S13]  /*51a0*/  ISETP.NE.AND P3, PT, R155, 0x3, PT ;  /* 0x000000039b00780c */ /* 0x000fda0003f65270 */
[----:B------:R-:W-:Y:S05]  /*51b0*/  @!P3 BRA `(.L_x_441) ;  /* 0x000000000004b947 */ /* 0x000fea0003800000 */
[----:B------:R-:W-:Y:S01]  /*51c0*/  BPT.TRAP 0x1 ;  /* 0x000000040000795c */ /* 0x000fe20000300000 */
.L_x_441:
[----:B------:R-:W-:Y:S01]  /*51d0*/  IMAD R81, R19, 0x8, R2 ;  /* 0x0000000813517824 */ /* 0x000fe200078e0202 */
[----:B------:R-:W-:Y:S01]  /*51e0*/  SHF.L.U32 R93, R153, 0x1f, RZ ;  /* 0x0000001f995d7819 */ /* 0x000fe200000006ff */
[----:B------:R-:W-:Y:S01]  /*51f0*/  IMAD R85, R27, -0xc0, R29 ;  /* 0xffffff401b557824 */ /* 0x000fe200078e021d */
[----:B------:R-:W-:Y:S02]  /*5200*/  BSSY B1, `(.L_x_442) ;  /* 0x0000004000017945 */ /* 0x000fe40003800000 */
[----:B------:R-:W1:Y:S02]  /*5210*/  SYNCS.PHASECHK.TRANS64.TRYWAIT P4, [R81+URZ+0x30890], R93 ;  /* 0x0308905d510075a7 */ /* 0x000e64000808017f */
[----:B------:R-:W-:Y:S01]  /*5220*/  VIMNMX R85, R85, 0xc0, PT ;  /* 0x000000c055557848 */ /* 0x000fe20003fe0100 */
[----:B-1----:R-:W-:Y:S06]  /*5230*/  @!P4 BRA `(.L_x_443) ;  /* 0x000001140098c947 */ /* 0x002fec0003800000 */
.L_x_661:
[----:B------:R-:W-:Y:S05]  /*5240*/  BSYNC B1 ;  /* 0x0000000000017941 */ /* 0x000fea0003800000 */
.L_x_442:
[----:B------:R-:W-:Y:S01]  /*5250*/  ISETP.GE.AND P4, PT, R18, R85, PT ;  /* 0x000000551200720c */ /* 0x000fe20003f86270 */
[----:B------:R-:W-:-:S12]  /*5260*/  BSSY B1, `(.L_x_444) ;  /* 0x0000006000017945 */ /* 0x000fd80003800000 */
[----:B------:R-:W-:Y:S05]  /*5270*/  @P4 BRA `(.L_x_445) ;  /* 0x0000000000104947 */ /* 0x000fea0003800000 */
[----:B------:R-:W2:Y:S04]  /*5280*/  @!P1 LDS.128 R12, [R92+0x12000] ;  /* 0x012000005c0c9984 */ /* 0x000ea80000000c00 */
[----:B------:R-:W3:Y:S04]  /*5290*/  @!P2 LDS.128 R36, [R84+0x12000] ;  /* 0x012000005424a984 */ /* 0x000ee80000000c00 */
[----:B--2---:R2:W-:Y:S04]  /*52a0*/  @!P1 STG.E.128 desc[UR56][R42.64], R12 ;  /* 0x0000000c2a009986 */ /* 0x0045e8000c101d38 */
[----:B---3--:R2:W-:Y:S02]  /*52b0*/  @!P2 STG.E.128 desc[UR56][R42.64+0x40], R36 ;  /* 0x000040242a00a986 */ /* 0x0085e4000c101d38 */
.L_x_445:
[----:B------:R-:W-:Y:S05]  /*52c0*/  BSYNC B1 ;  /* 0x0000000000017941 */ /* 0x000fea0003800000 */
.L_x_444:
[----:B--2---:R-:W-:-:S05]  /*52d0*/  VIADD R12, R18, 0x60 ;  /* 0x00000060120c7836 */ /* 0x004fca0000000000 */
[----:B------:R-:W-:-:S13]  /*52e0*/  ISETP.GE.AND P4, PT, R12, R85, PT ;  /* 0x000000550c00720c */ /* 0x000fda0003f86270 */
[----:B------:R-:W-:Y:S05]  /*52f0*/  @P4 BRA `(.L_x_423) ;  /* 0x0000000000104947 */ /* 0x000fea0003800000 */
[----:B------:R-:W2:Y:S04]  /*5300*/  @!P1 LDS.128 R12, [R92+0x15000] ;  /* 0x015000005c0c9984 */ /* 0x000ea80000000c00 */
[----:B------:R-:W3:Y:S04]  /*5310*/  @!P2 LDS.128 R36, [R84+0x15000] ;  /* 0x015000005424a984 */ /* 0x000ee80000000c00 */
[----:B--2---:R2:W-:Y:S04]  /*5320*/  @!P1 STG.E.128 desc[UR56][R40.64], R12 ;  /* 0x0000000c28009986 */ /* 0x0045e8000c101d38 */
[----:B---3--:R2:W-:Y:S02]  /*5330*/  @!P2 STG.E.128 desc[UR56][R40.64+0x40], R36 ;  /* 0x000040242800a986 */ /* 0x0085e4000c101d38 */
.L_x_423:
[----:B------:R-:W-:Y:S05]  /*5340*/  BSYNC B0 ;  /* 0x0000000000007941 */ /* 0x000fea0003800000 */
.L_x_405:
[----:B-123--:R-:W1:Y:S01]  /*5350*/  S2R R12, SR_TID.X ;  /* 0x00000000000c7919 */ /* 0x00ee620000002100 */
[----:B------:R-:W-:Y:S01]  /*5360*/  @!PT LDS RZ, [RZ] ;  /* 0x00000000fffff984 */ /* 0x000fe20000000800 */
[----:B------:R-:W-:Y:S01]  /*5370*/  @!PT LDS RZ, [RZ] ;  /* 0x00000000fffff984 */ /* 0x000fe20000000800 */
[----:B------:R-:W-:Y:S01]  /*5380*/  @!PT LDS RZ, [RZ] ;  /* 0x00000000fffff984 */ /* 0x000fe20000000800 */
[----:B------:R-:W-:Y:S01]  /*5390*/  @!PT LDS RZ, [RZ] ;  /* 0x00000000fffff984 */ /* 0x000fe20000000800 */
[----:B------:R2:W-:Y:S06]  /*53a0*/  MEMBAR.ALL.CTA ;  /* 0x0000000000007992 */ /* 0x0005ec0000008000 */
[----:B--2---:R-:W2:Y:S01]  /*53b0*/  FENCE.VIEW.ASYNC.S ;  /* 0x00000000000073c6 */ /* 0x004ea20000000000 */
[----:B------:R-:W-:Y:S05]  /*53c0*/  WARPSYNC.ALL ;  /* 0x0000000000007948 */ /* 0x000fea0003800000 */
[----:B------:R-:W-:Y:S01]  /*53d0*/  BSSY B0, `(.L_x_446) ;  /* 0x0000009000007945 */ /* 0x000fe20003800000 */
[----:B-1----:R-:W-:Y:S01]  /*53e0*/  LOP3.LUT R12, R12, 0x7f, RZ, 0xc0, !PT ;  /* 0x0000007f0c0c7812 */ /* 0x002fe200078ec0ff */
[----:B--2---:R1:W-:Y:S03]  /*53f0*/  BAR.SYNC.DEFER_BLOCKING R94, 0x80 ;  /* 0x0002005e0000751d */ /* 0x0043e60000010000 */
[----:B------:R-:W-:-:S13]  /*5400*/  ISETP.NE.AND P4, PT, R12, RZ, PT ;  /* 0x000000ff0c00720c */ /* 0x000fda0003f85270 */
[----:B------:R-:W-:-:S05]  /*5410*/  @!P4 VIADD R12, R81, 0x308a0 ;  /* 0x000308a0510cc836 */ /* 0x000fca0000000000 */
[----:B------:R-:W-:-:S04]  /*5420*/  @!P4 PRMT R12, RZ, 0x654, R12 ;  /* 0x00000654ff0cc816 */ /* 0x000fc8000000000c */
[----:B------:R1:W-:Y:S01]  /*5430*/  @!P4 SYNCS.ARRIVE.TRANS64.RED.A1T0 RZ, [R12+URZ], RZ ;  /* 0x000000ff0cffc9a7 */ /* 0x0003e2000810043f */
[----:B------:R-:W-:Y:S05]  /*5440*/  @!P3 BRA `(.L_x_447) ;  /* 0x000000000004b947 */ /* 0x000fea0003800000 */
[----:B------:R-:W-:Y:S01]  /*5450*/  BPT.TRAP 0x1 ;  /* 0x000000040000795c */ /* 0x000fe20000300000 */
.L_x_447:
[----:B------:R-:W-:Y:S05]  /*5460*/  BSYNC B0 ;  /* 0x0000000000007941 */ /* 0x000fea0003800000 */
.L_x_446:
[----:B------:R-:W2:Y:S01]  /*5470*/  SYNCS.PHASECHK.TRANS64.TRYWAIT P3, [R81+URZ+0x308b0], R93 ;  /* 0x0308b05d510075a7 */ /* 0x000ea2000806017f */
[----:B------:R-:W-:Y:S01]  /*5480*/  ULDC UR58, c[0x0][0x2f4] ;  /* 0x0000bd00003a7ab9 */ /* 0x000fe20000000800 */
[----:B------:R-:W-:Y:S01]  /*5490*/  ULDC.64 UR38, c[0x0][0x328] ;  /* 0x0000ca0000267ab9 */ /* 0x000fe20000000a00 */
[----:B------:R-:W-:Y:S01]  /*54a0*/  ULDC.64 UR36, c[0x0][0x318] ;  /* 0x0000c60000247ab9 */ /* 0x000fe20000000a00 */
[----:B------:R-:W-:Y:S01]  /*54b0*/  BSSY B0, `(.L_x_448) ;  /* 0x0000003000007945 */ /* 0x000fe20003800000 */
[----:B----4-:R-:W-:-:S03]  /*54c0*/  IMAD.WIDE R36, R27, 0xc0, R6 ;  /* 0x000000c01b247825 */ /* 0x010fc600078e0206 */
[----:B--2---:R-:W-:Y:S05]  /*54d0*/  @!P3 BRA `(.L_x_449) ;  /* 0x000001140004b947 */ /* 0x004fea0003800000 */
.L_x_662:
[----:B------:R-:W-:Y:S05]  /*54e0*/  BSYNC B0 ;  /* 0x0000000000007941 */ /* 0x000fea0003800000 */
.L_x_448:
[----:B------:R-:W-:Y:S01]  /*54f0*/  ISETP.GE.AND P3, PT, R18, R85, PT ;  /* 0x000000551200720c */ /* 0x000fe20003f66270 */
[----:B------:R-:W-:-:S12]  /*5500*/  BSSY B0, `(.L_x_450) ;  /* 0x0000010000007945 */ /* 0x000fd80003800000 */
[----:B------:R-:W-:Y:S05]  /*5510*/  @P3 BRA `(.L_x_451) ;  /* 0x0000000000383947 */ /* 0x000fea0003800000 */
[----:B------:R-:W-:Y:S02]  /*5520*/  IMAD R15, R37, UR38, RZ ;  /* 0x00000026250f7c24 */ /* 0x000fe4000f8e02ff */
[----:B-1----:R-:W-:Y:S02]  /*5530*/  IMAD.MOV.U32 R12, RZ, RZ, R60 ;  /* 0x000000ffff0c7224 */ /* 0x002fe400078e003c */
[----:B------:R-:W-:Y:S02]  /*5540*/  IMAD.MOV.U32 R13, RZ, RZ, R0 ;  /* 0x000000ffff0d7224 */ /* 0x000fe400078e0000 */
[C---:B------:R-:W-:Y:S02]  /*5550*/  IMAD R15, R36.reuse, UR39, R15 ;  /* 0x00000027240f7c24 */ /* 0x040fe4000f8e020f */
[----:B------:R-:W-:-:S04]  /*5560*/  IMAD.WIDE.U32 R12, R36, UR38, R12 ;  /* 0x00000026240c7c25 */ /* 0x000fc8000f8e000c */
[----:B------:R-:W-:Y:S01]  /*5570*/  IMAD.IADD R13, R13, 0x1, R15 ;  /* 0x000000010d0d7824 */ /* 0x000fe200078e020f */
[----:B------:R-:W-:-:S04]  /*5580*/  LEA R38, P3, R12, UR36, 0x1 ;  /* 0x000000240c267c11 */ /* 0x000fc8000f8608ff */
[----:B------:R-:W-:Y:S02]  /*5590*/  LEA.HI.X R39, R12, UR37, R13, 0x1, P3 ;  /* 0x000000250c277c11 */ /* 0x000fe400098f0c0d */
[----:B------:R-:W-:-:S13]  /*55a0*/  ISETP.GE.AND P3, PT, R16, UR58, PT ;  /* 0x0000003a10007c0c */ /* 0x000fda000bf66270 */
[----:B------:R-:W1:Y:S04]  /*55b0*/  @!P3 LDS.128 R12, [R92] ;  /* 0x000000005c0cb984 */ /* 0x000e680000000c00 */
[----:B-1----:R-:W-:Y:S01]  /*55c0*/  @!P3 STG.E.128 desc[UR56][R38.64], R12 ;  /* 0x0000000c2600b986 */ /* 0x002fe2000c101d38 */
[----:B------:R-:W-:-:S13]  /*55d0*/  ISETP.GE.AND P3, PT, R76, UR58, PT ;  /* 0x0000003a4c007c0c */ /* 0x000fda000bf66270 */
[----:B------:R-:W1:Y:S04]  /*55e0*/  @!P3 LDS.128 R12, [R84] ;  /* 0x00000000540cb984 */ /* 0x000e680000000c00 */
[----:B-1----:R3:W-:Y:S02]  /*55f0*/  @!P3 STG.E.128 desc[UR56][R38.64+0x40], R12 ;  /* 0x0000400c2600b986 */ /* 0x0027e4000c101d38 */
.L_x_451:
[----:B------:R-:W-:Y:S05]  /*5600*/  BSYNC B0 ;  /* 0x0000000000007941 */ /* 0x000fea0003800000 */
.L_x_450:
[----:B-1-3--:R-:W-:Y:S01]  /*5610*/  VIADD R12, R18, 0x60 ;  /* 0x00000060120c7836 */ /* 0x00afe20000000000 */
[----:B------:R-:W-:Y:S04]  /*5620*/  BSSY B0, `(.L_x_452) ;  /* 0x0000013000007945 */ /* 0x000fe80003800000 */
[----:B------:R-:W-:-:S13]  /*5630*/  ISETP.GE.AND P3, PT, R12, R85, PT ;  /* 0x000000550c00720c */ /* 0x000fda0003f66270 */
[----:B------:R-:W-:Y:S05]  /*5640*/  @P3 BRA `(.L_x_453) ;  /* 0x0000000000403947 */ /* 0x000fea0003800000 */
[----:B------:R-:W-:Y:S01]  /*5650*/  IADD3 R15, P3, R36, 0x60, RZ ;  /* 0x00000060240f7810 */ /* 0x000fe20007f7e0ff */
[----:B------:R-:W-:Y:S02]  /*5660*/  IMAD.MOV.U32 R12, RZ, RZ, R60 ;  /* 0x000000ffff0c7224 */ /* 0x000fe400078e003c */
[----:B------:R-:W-:Y:S02]  /*5670*/  IMAD.MOV.U32 R13, RZ, RZ, R0 ;  /* 0x000000ffff0d7224 */ /* 0x000fe400078e0000 */
[----:B------:R-:W-:Y:S02]  /*5680*/  IMAD.X R36, RZ, RZ, R37, P3 ;  /* 0x000000ffff247224 */ /* 0x000fe400018e0625 */
[----:B------:R-:W-:-:S04]  /*5690*/  IMAD.WIDE.U32 R12, R15, UR38, R12 ;  /* 0x000000260f0c7c25 */ /* 0x000fc8000f8e000c */
[----:B------:R-:W-:-:S04]  /*56a0*/  IMAD R36, R36, UR38, RZ ;  /* 0x0000002624247c24 */ /* 0x000fc8000f8e02ff */
[----:B------:R-:W-:Y:S01]  /*56b0*/  IMAD R15, R15, UR39, R36 ;  /* 0x000000270f0f7c24 */ /* 0x000fe2000f8e0224 */
[----:B------:R-:W-:-:S03]  /*56c0*/  LEA R36, P3, R12, UR36, 0x1 ;  /* 0x000000240c247c11 */ /* 0x000fc6000f8608ff */
[----:B------:R-:W-:-:S05]  /*56d0*/  IMAD.IADD R13, R13, 0x1, R15 ;  /* 0x000000010d0d7824 */ /* 0x000fca00078e020f */
[----:B------:R-:W-:Y:S02]  /*56e0*/  LEA.HI.X R37, R12, UR37, R13, 0x1, P3 ;  /* 0x000000250c257c11 */ /* 0x000fe400098f0c0d */
[----:B------:R-:W-:-:S13]  /*56f0*/  ISETP.GE.AND P3, PT, R16, UR58, PT ;  /* 0x0000003a10007c0c */ /* 0x000fda000bf66270 */
[----:B------:R-:W1:Y:S04]  /*5700*/  @!P3 LDS.128 R12, [R92+0x3000] ;  /* 0x003000005c0cb984 */ /* 0x000e680000000c00 */
[----:B-1----:R-:W-:Y:S01]  /*5710*/  @!P3 STG.E.128 desc[UR56][R36.64], R12 ;  /* 0x0000000c2400b986 */ /* 0x002fe2000c101d38 */
[----:B------:R-:W-:-:S13]  /*5720*/  ISETP.GE.AND P3, PT, R76, UR58, PT ;  /* 0x0000003a4c007c0c */ /* 0x000fda000bf66270 */
[----:B------:R-:W1:Y:S04]  /*5730*/  @!P3 LDS.128 R12, [R84+0x3000] ;  /* 0x00300000540cb984 */ /* 0x000e680000000c00 */
[----:B-1----:R1:W-:Y:S02]  /*5740*/  @!P3 STG.E.128 desc[UR56][R36.64+0x40], R12 ;  /* 0x0000400c2400b986 */ /* 0x0023e4000c101d38 */
.L_x_453:
[----:B------:R-:W-:Y:S05]  /*5750*/  BSYNC B0 ;  /* 0x0000000000007941 */ /* 0x000fea0003800000 */
.L_x_452:
[----:B-1----:R-:W3:Y:S01]  /*5760*/  LDL R12, [R1] ;  /* 0x00000000010c7983 */ /* 0x002ee20000100800 */
[----:B------:R-:W-:Y:S02]  /*5770*/  VIADD R19, R19, 0x1 ;  /* 0x0000000113137836 */ /* 0x000fe40000000000 */
[----:B0-2---:R-:W-:Y:S01]  /*5780*/  @!P4 VIADD R81, R81, 0x308c0 ;  /* 0x000308c05151c836 */ /* 0x005fe20000000000 */
[----:B------:R-:W-:Y:S01]  /*5790*/  @!PT LDS RZ, [RZ] ;  /* 0x00000000fffff984 */ /* 0x000fe20000000800 */
[----:B------:R-:W-:Y:S01]  /*57a0*/  @!PT LDS RZ, [RZ] ;  /* 0x00000000fffff984 */ /* 0x000fe20000000800 */
[----:B------:R-:W-:Y:S01]  /*57b0*/  @!PT LDS RZ, [RZ] ;  /* 0x00000000fffff984 */ /* 0x000fe20000000800 */
[----:B------:R-:W-:Y:S01]  /*57c0*/  @!PT LDS RZ, [RZ] ;  /* 0x00000000fffff984 */ /* 0x000fe20000000800 */
[----:B------:R0:W-:Y:S06]  /*57d0*/  MEMBAR.ALL.CTA ;  /* 0x0000000000007992 */ /* 0x0001ec0000008000 */
[----:B0-----:R-:W0:Y:S02]  /*57e0*/  FENCE.VIEW.ASYNC.S ;  /* 0x00000000000073c6 */ /* 0x001e240000000000 */
[----:B0-----:R0:W-:Y:S01]  /*57f0*/  BAR.SYNC.DEFER_BLOCKING R94, 0x80 ;  /* 0x0002005e0000751d */ /* 0x0011e20000010000 */
[----:B------:R-:W-:-:S02]  /*5800*/  ISETP.NE.AND P3, PT, R19, 0x2, PT ;  /* 0x000000021300780c */ /* 0x000fc40003f65270 */
[----:B------:R-:W-:Y:S02]  /*5810*/  @!P4 PRMT R81, RZ, 0x654, R81 ;  /* 0x00000654ff51c816 */ /* 0x000fe40000000051 */
[----:B------:R-:W-:Y:S02]  /*5820*/  SEL R19, R19, RZ, P3 ;  /* 0x000000ff13137207 */ /* 0x000fe40001800000 */
[----:B------:R0:W-:Y:S01]  /*5830*/  @!P4 SYNCS.ARRIVE.TRANS64.RED.A1T0 RZ, [R81+URZ], RZ ;  /* 0x000000ff51ffc9a7 */ /* 0x0001e2000810043f */
[----:B---3--:R-:W-:Y:S02]  /*5840*/  LOP3.LUT P5, RZ, R12, 0x2, RZ, 0xc0, !PT ;  /* 0x000000020cff7812 */ /* 0x008fe400078ac0ff */
[----:B------:R-:W-:-:S04]  /*5850*/  SEL R12, RZ, 0x1, P3 ;  /* 0x00000001ff0c7807 */ /* 0x000fc80001800000 */
[----:B------:R-:W-:-:S07]  /*5860*/  LOP3.LUT R153, R153, R12, RZ, 0x3c, !PT ;  /* 0x0000000c99997212 */ /* 0x000fce00078e3cff */
[----:B0-----:R-:W-:Y:S05]  /*5870*/  @P5 BRA `(.L_x_454) ;  /* 0xffffffc800c05947 */ /* 0x001fea000383ffff */
[----:B------:R-:W0:Y:S01]  /*5880*/  S2R R13, SR_TID.X ;  /* 0x00000000000d7919 */ /* 0x000e220000002100 */
[----:B------:R-:W-:Y:S02]  /*5890*/  PLOP3.LUT P0, PT, PT, PT, PT, 0x8, 0x0 ;  /* 0x000000000000781c */ /* 0x000fe40003f0e170 */
[----:B0-----:R-:W-:-:S04]  /*58a0*/  SHF.R.U32.HI R13, RZ, 0x7, R13 ;  /* 0x00000007ff0d7819 */ /* 0x001fc8000001160d */
[----:B------:R-:W-:-:S13]  /*58b0*/  ISETP.NE.AND P5, PT, R13, 0x1, PT ;  /* 0x000000010d00780c */ /* 0x000fda0003fa5270 */
[----:B------:R-:W-:Y:S06]  /*58c0*/  @!P5 BAR.ARV 0x9, 0x100 ;  /* 0x024400000000db1d */ /* 0x000fec0000002000 */
.L_x_400:
[----:B------:R-:W-:Y:S01]  /*58d0*/  ISETP.GE.AND P2, PT, R130, 0x1, PT ;  /* 0x000000018200780c */ /* 0x000fe20003f46270 */
[----:B------:R-:W-:Y:S01]  /*58e0*/  IMAD.MOV.U32 R31, RZ, RZ, RZ ;  /* 0x000000ffff1f7224 */ /* 0x000fe200078e00ff */
[----:B------:R-:W-:Y:S02]  /*58f0*/  PLOP3.LUT P1, PT, PT, PT, PT, 0x80, 0x0 ;  /* 0x000000000000781c */ /* 0x000fe40003f2f070 */
[----:B------:R-:W-:Y:S01]  /*5900*/  CS2R R36, SRZ ;  /* 0x0000000000247805 */ /* 0x000fe2000001ff00 */
[----:B------:R-:W-:Y:S01]  /*5910*/  IMAD.MOV.U32 R151, RZ, RZ, RZ ;  /* 0x000000ffff977224 */ /* 0x000fe200078e00ff */
[----:B------:R-:W-:Y:S01]  /*5920*/  CS2R R26, SRZ ;  /* 0x00000000001a7805 */ /* 0x000fe2000001ff00 */
[----:B------:R-:W-:Y:S01]  /*5930*/  IMAD.MOV.U32 R0, RZ, RZ, RZ ;  /* 0x000000ffff007224 */ /* 0x000fe200078e00ff */
        /* <DEDUP_REMOVED lines=10> */
[----:B------:R-:W-:Y:S01]  /*59e0*/  CS2R R14, SRZ ;  /* 0x00000000000e7805 */ /* 0x000fe2000001ff00 */
[----:B------:R-:W-:Y:S02]  /*59f0*/  IMAD.MOV.U32 R58, RZ, RZ, RZ ;  /* 0x000000ffff3a7224 */ /* 0x000fe400078e00ff */
[----:B------:R-:W-:Y:S02]  /*5a00*/  IMAD.MOV.U32 R13, RZ, RZ, RZ ;  /* 0x000000ffff0d7224 */ /* 0x000fe400078e00ff */
[----:B------:R-:W-:Y:S01]  /*5a10*/  IMAD.MOV.U32 R60, RZ, RZ, RZ ;  /* 0x000000ffff3c7224 */ /* 0x000fe200078e00ff */
[----:B------:R-:W-:Y:S06]  /*5a20*/  @P0 BRA `(.L_x_455) ;  /* 0x00000000000c0947 */ /* 0x000fec0003800000 */
[----:B------:R-:W0:Y:S01]  /*5a30*/  FENCE.VIEW.ASYNC.G ;  /* 0x00000000000073c6 */ /* 0x000e220000000100 */
[----:B------:R-:W-:Y:S05]  /*5a40*/  WARPSYNC.ALL ;  /* 0x0000000000007948 */ /* 0x000fea0003800000 */
[----:B0-----:R-:W-:Y:S06]  /*5a50*/  BAR.ARV 0xc, 0x200 ;  /* 0x0308000000007b1d */ /* 0x001fec0000002000 */
.L_x_455:
[----:B------:R-:W-:Y:S01]  /*5a60*/  MOV R12, RZ ;  /* 0x000000ff000c7202 */ /* 0x000fe20000000f00 */
[----:B------:R-:W-:Y:S01]  /*5a70*/  IMAD.MOV.U32 R59, RZ, RZ, RZ ;  /* 0x000000ffff3b7224 */ /* 0x000fe200078e00ff */
[----:B------:R-:W-:Y:S06]  /*5a80*/  @!P2 BRA `(.L_x_456) ;  /* 0x000000900084a947 */ /* 0x000fec0003800000 */
[----:B------:R-:W-:-:S03]  /*5a90*/  UMOV UR4, 0xffffffff ;  /* 0xffffffff00047882 */ /* 0x000fc60000000000 */
[----:B------:R-:W-:Y:S05]  /*5aa0*/  BRA.DIV UR4, `(.L_x_457) ;  /* 0x0000010e04a47947 */ /* 0x000fea000b800000 */
[----:B------:R-:W0:Y:S02]  /*5ab0*/  S2R R0, SR_TID.X ;  /* 0x0000000000007919 */ /* 0x000e240000002100 */
[----:B0-----:R-:W-:-:S05]  /*5ac0*/  VIADD R3, R0, 0xffffff80 ;  /* 0xffffff8000037836 */ /* 0x001fca0000000000 */
[----:B------:R-:W-:-:S04]  /*5ad0*/  SHF.R.S32.HI R0, RZ, 0x1f, R3 ;  /* 0x0000001fff007819 */ /* 0x000fc80000011403 */
[----:B------:R-:W-:-:S04]  /*5ae0*/  LEA.HI R0, R0, R3, RZ, 0x7 ;  /* 0x0000000300007211 */ /* 0x000fc800078f38ff */
[----:B------:R-:W-:-:S06]  /*5af0*/  SHF.R.S32.HI R0, RZ, 0x7, R0 ;  /* 0x00000007ff007819 */ /* 0x000fcc0000011400 */
[----:B------:R-:W0:Y:S04]  /*5b00*/  SHFL.IDX PT, R0, R0, RZ, 0x1f ;  /* 0x00001fff00007589 */ /* 0x000e2800000e0000 */
[----:B0-----:R0:W-:Y:S02]  /*5b10*/  STL [R1+0x3c], R0 ;  /* 0x00003c0001007387 */ /* 0x0011e40000100800 */
.L_x_665:
[----:B------:R-:W0:Y:S01]  /*5b20*/  LDL R4, [R1+0x3c] ;  /* 0x00003c0001047983 */ /* 0x000e220000100800 */
[----:B------:R-:W-:Y:S01]  /*5b30*/  VIADD R3, R2, 0x1e800 ;  /* 0x0001e80002037836 */ /* 0x000fe20000000000 */
[----:B------:R-:W-:Y:S04]  /*5b40*/  BSSY B6, `(.L_x_458) ;  /* 0x0000016000067945 */ /* 0x000fe80003800000 */
[----:B------:R-:W-:Y:S01]  /*5b50*/  LOP3.LUT P0, RZ, R3, 0x3ff, RZ, 0xc0, !PT ;  /* 0x000003ff03ff7812 */ /* 0x000fe2000780c0ff */
[----:B0-----:R-:W-:-:S05]  /*5b60*/  IMAD.HI R0, R4, 0x55555556, RZ ;  /* 0x5555555604007827 */ /* 0x001fca00078e02ff */
[----:B------:R-:W-:-:S05]  /*5b70*/  LEA.HI R29, R0, R0, RZ, 0x1 ;  /* 0x00000000001d7211 */ /* 0x000fca00078f08ff */
[----:B------:R-:W-:Y:S02]  /*5b80*/  IMAD R29, R29, -0x3, R4 ;  /* 0xfffffffd1d1d7824 */ /* 0x000fe400078e0204 */
[----:B------:R-:W-:Y:S05]  /*5b90*/  @!P0 BRA `(.L_x_459) ;  /* 0x0000000000408947 */ /* 0x000fea0003800000 */
[----:B------:R-:W-:Y:S01]  /*5ba0*/  MOV R0, 0x0 ;  /* 0x0000000000007802 */ /* 0x000fe20000000f00 */
[----:B------:R-:W-:Y:S01]  /*5bb0*/  ULDC.64 UR4, c[0x4][0xa8] ;  /* 0x01002a0000047ab9 */ /* 0x000fe20000000a00 */
[----:B------:R-:W-:Y:S01]  /*5bc0*/  ULDC.64 UR6, c[0x4][0xb0] ;  /* 0x01002c0000067ab9 */ /* 0x000fe20000000a00 */
[----:B------:R-:W-:Y:S01]  /*5bd0*/  IMAD.U32 R4, RZ, RZ, UR4 ;  /* 0x00000004ff047e24 */ /* 0x000fe2000f8e00ff */
[----:B-1----:R0:W1:Y:S01]  /*5be0*/  LDC.64 R14, c[0x4][R0] ;  /* 0x01000000000e7b82 */ /* 0x0020620000000a00 */
        /* <DEDUP_REMOVED lines=11> */
.L_x_459:
[----:B------:R-:W-:Y:S05]  /*5ca0*/  BSYNC B6 ;  /* 0x0000000000067941 */ /* 0x000fea0003800000 */
.L_x_458:
[----:B------:R-:W-:Y:S02]  /*5cb0*/  ULDC UR4, c[0x0][0x3f4] ;  /* 0x0000fd0000047ab9 */ /* 0x000fe40000000800 */
[----:B------:R-:W-:-:S13]  /*5cc0*/  ISETP.LT.AND P0, PT, RZ, UR4, PT ;  /* 0x00000004ff007c0c */ /* 0x000fda000bf01270 */
[----:B------:R-:W-:Y:S05]  /*5cd0*/  @P0 BRA `(.L_x_460) ;  /* 0x0000000000400947 */ /* 0x000fea0003800000 */
[----:B------:R-:W2:Y:S02]  /*5ce0*/  LDL R20, [R1+0x5c] ;  /* 0x00005c0001147983 */ /* 0x000ea40000100800 */
[----:B--2---:R-:W-:-:S04]  /*5cf0*/  LEA.HI R0, R20, R20, RZ, 0x1 ;  /* 0x0000001414007211 */ /* 0x004fc800078f08ff */
[----:B------:R-:W-:-:S05]  /*5d00*/  LOP3.LUT R0, R0, 0xfffffffe, RZ, 0xc0, !PT ;  /* 0xfffffffe00007812 */ /* 0x000fca00078ec0ff */
[----:B------:R-:W-:-:S05]  /*5d10*/  IMAD.IADD R0, R20, 0x1, -R0 ;  /* 0x0000000114007824 */ /* 0x000fca00078e0a00 */
[----:B------:R-:W-:-:S04]  /*5d20*/  SHF.L.U32 R3, R0, 0x1f, RZ ;  /* 0x0000001f00037819 */ /* 0x000fc800000006ff */
[----:B------:R0:W2:Y:S03]  /*5d30*/  SYNCS.PHASECHK.TRANS64.TRYWAIT P0, [R2+URZ+0x30800], R3 ;  /* 0x03080003020075a7 */ /* 0x0000a6000800017f */
[----:B--2---:R-:W-:Y:S05]  /*5d40*/  @!P0 NANOSLEEP.SYNCS 0x989680 ;  /* 0x009896800000895d */ /* 0x004fea0003900000 */
[----:B------:R-:W2:Y:S01]  /*5d50*/  @!P0 SYNCS.PHASECHK.TRANS64 P0, [R2+URZ+0x30800], R3 ;  /* 0x03080003020085a7 */ /* 0x000ea2000800007f */
[----:B------:R-:W-:Y:S04]  /*5d60*/  BSSY B0, `(.L_x_461) ;  /* 0x0000006000007945 */ /* 0x000fe80003800000 */
[----:B--2---:R-:W-:Y:S05]  /*5d70*/  @P0 BRA `(.L_x_462) ;  /* 0x0000000000100947 */ /* 0x004fea0003800000 */
.L_x_463:
[----:B--2---:R2:W3:Y:S02]  /*5d80*/  SYNCS.PHASECHK.TRANS64.TRYWAIT P0, [R2+URZ+0x30800], R3 ;  /* 0x03080003020075a7 */ /* 0x0044e4000800017f */
[----:B---3--:R-:W-:Y:S05]  /*5d90*/  @!P0 NANOSLEEP.SYNCS 0x989680 ;  /* 0x009896800000895d */ /* 0x008fea0003900000 */
[----:B------:R-:W3:Y:S02]  /*5da0*/  @!P0 SYNCS.PHASECHK.TRANS64 P0, [R2+URZ+0x30800], R3 ;  /* 0x03080003020085a7 */ /* 0x000ee4000800007f */
[----:B---3--:R-:W-:Y:S05]  /*5db0*/  @!P0 BRA `(.L_x_463) ;  /* 0xfffffffc00f08947 */ /* 0x008fea000383ffff */
.L_x_462:
[----:B------:R-:W-:Y:S05]  /*5dc0*/  BSYNC B0 ;  /* 0x0000000000007941 */ /* 0x000fea0003800000 */
.L_x_461:
[----:B------:R-:W-:Y:S05]  /*5dd0*/  BRA `(.L_x_464) ;  /* 0x0000002000f87947 */ /* 0x000fea0003800000 */
.L_x_460:
[----:B-----5:R-:W-:Y:S01]  /*5de0*/  SHF.R.S32.HI R0, RZ, 0x1f, R24 ;  /* 0x0000001fff007819 */ /* 0x020fe20000011418 */
[----:B------:R-:W-:Y:S01]  /*5df0*/  VIADD R4, R2, 0xc400 ;  /* 0x0000c40002047836 */ /* 0x000fe20000000000 */
[----:B------:R-:W-:Y:S01]  /*5e00*/  ULDC.64 UR4, c[0x0][0x3f8] ;  /* 0x0000fe0000047ab9 */ /* 0x000fe20000000a00 */
[----:B------:R-:W-:Y:S01]  /*5e10*/  ULDC.64 UR6, c[0x0][0x408] ;  /* 0x0001020000067ab9 */ /* 0x000fe20000000a00 */
[----:B------:R-:W-:Y:S01]  /*5e20*/  BSSY B6, `(.L_x_465) ;  /* 0x0000021000067945 */ /* 0x000fe20003800000 */
[----:B------:R-:W-:Y:S01]  /*5e30*/  IMAD R3, R0, UR4, RZ ;  /* 0x0000000400037c24 */ /* 0x000fe2000f8e02ff */
[----:B------:R-:W-:Y:S01]  /*5e40*/  LOP3.LUT P0, RZ, R4, 0x3ff, RZ, 0xc0, !PT ;  /* 0x000003ff04ff7812 */ /* 0x000fe2000780c0ff */
[----:B------:R-:W-:Y:S02]  /*5e50*/  IMAD R9, R0, UR6, RZ ;  /* 0x0000000600097c24 */ /* 0x000fe4000f8e02ff */
[----:B------:R-:W-:-:S04]  /*5e60*/  IMAD.WIDE.U32 R4, R24, UR4, RZ ;  /* 0x0000000418047c25 */ /* 0x000fc8000f8e00ff */
[C---:B------:R-:W-:Y:S01]  /*5e70*/  IMAD R3, R24.reuse, UR5, R3 ;  /* 0x0000000518037c24 */ /* 0x040fe2000f8e0203 */
[----:B------:R-:W-:Y:S01]  /*5e80*/  ULDC.64 UR4, c[0x0][0x3e8] ;  /* 0x0000fa0000047ab9 */ /* 0x000fe20000000a00 */
[----:B------:R-:W-:-:S04]  /*5e90*/  IMAD.WIDE.U32 R6, R24, UR6, RZ ;  /* 0x0000000618067c25 */ /* 0x000fc8000f8e00ff */
[----:B------:R-:W-:Y:S01]  /*5ea0*/  IMAD R9, R24, UR7, R9 ;  /* 0x0000000718097c24 */ /* 0x000fe2000f8e0209 */
[----:B------:R-:W-:Y:S01]  /*5eb0*/  ULDC.64 UR6, c[0x0][0x400] ;  /* 0x0001000000067ab9 */ /* 0x000fe20000000a00 */
[----:B------:R-:W-:Y:S01]  /*5ec0*/  IMAD.IADD R5, R3, 0x1, R5 ;  /* 0x0000000103057824 */ /* 0x000fe200078e0205 */
[----:B------:R-:W-:Y:S01]  /*5ed0*/  LEA R24, P1, R4, UR4, 0x1 ;  /* 0x0000000404187c11 */ /* 0x000fe2000f8208ff */
[----:B------:R-:W-:Y:S01]  /*5ee0*/  IMAD.IADD R3, R9, 0x1, R7 ;  /* 0x0000000109037824 */ /* 0x000fe200078e0207 */
[----:B------:R-:W-:Y:S02]  /*5ef0*/  LEA R27, P2, R6, UR6, 0x1 ;  /* 0x00000006061b7c11 */ /* 0x000fe4000f8408ff */
[----:B------:R-:W-:Y:S02]  /*5f00*/  LEA.HI.X R26, R4, UR5, R5, 0x1, P1 ;  /* 0x00000005041a7c11 */ /* 0x000fe400088f0c05 */
[----:B------:R-:W-:Y:S01]  /*5f10*/  LEA.HI.X R28, R6, UR7, R3, 0x1, P2 ;  /* 0x00000007061c7c11 */ /* 0x000fe200090f0c03 */
[----:B------:R-:W-:Y:S08]  /*5f20*/  @!P0 BRA `(.L_x_466) ;  /* 0x0000000000408947 */ /* 0x000ff00003800000 */
        /* <DEDUP_REMOVED lines=16> */
.L_x_466:
[----:B------:R-:W-:Y:S05]  /*6030*/  BSYNC B6 ;  /* 0x0000000000067941 */ /* 0x000fea0003800000 */
.L_x_465:
[----:B------:R-:W-:Y:S01]  /*6040*/  ULDC.U8 UR4, c[0x0][0x410] ;  /* 0x0001040000047ab9 */ /* 0x000fe20000000000 */
[----:B------:R-:W-:Y:S01]  /*6050*/  BSSY B0, `(.L_x_467) ;  /* 0x000020e000007945 */ /* 0x000fe20003800000 */
[----:B------:R-:W-:Y:S01]  /*6060*/  ISETP.NE.AND P0, PT, RZ, UR4, PT ;  /* 0x00000004ff007c0c */ /* 0x000fe2000bf05270 */
[----:B------:R-:W-:-:S12]  /*6070*/  IMAD R4, R33, 0xc0, R18 ;  /* 0x000000c021047824 */ /* 0x000fd800078e0212 */
[----:B------:R-:W-:Y:S05]  /*6080*/  @!P0 BRA `(.L_x_468) ;  /* 0x0000001000248947 */ /* 0x000fea0003800000 */
[----:B------:R-:W-:-:S03]  /*6090*/  UMOV UR4, 0xffffffff ;  /* 0xffffffff00047882 */ /* 0x000fc60000000000 */
[----:B------:R-:W-:Y:S05]  /*60a0*/  BRA.DIV UR4, `(.L_x_469) ;  /* 0x0000010a04647947 */ /* 0x000fea000b800000 */
[----:B------:R0:W2:Y:S04]  /*60b0*/  SHFL.IDX PT, R3, R26, RZ, 0x1c1f ;  /* 0x001c1fff1a037589 */ /* 0x0000a800000e0000 */
[----:B------:R0:W3:Y:S04]  /*60c0*/  SHFL.IDX PT, R0, R24, RZ, 0x1c1f ;  /* 0x001c1fff18007589 */ /* 0x0000e800000e0000 */
[----:B------:R0:W4:Y:S04]  /*60d0*/  SHFL.IDX PT, R5, R28, RZ, 0x1c1f ;  /* 0x001c1fff1c057589 */ /* 0x00012800000e0000 */
[----:B-1----:R0:W1:Y:S02]  /*60e0*/  SHFL.IDX PT, R14, R27, RZ, 0x1c1f ;  /* 0x001c1fff1b0e7589 */ /* 0x00206400000e0000 */
.L_x_671:
[----:B------:R-:W5:Y:S01]  /*60f0*/  LDL R7, [R1+0x5c] ;  /* 0x00005c0001077983 */ /* 0x000f620000100800 */
[----:B------:R-:W-:-:S03]  /*6100*/  ULDC UR4, c[0x0][0x448] ;  /* 0x0001120000047ab9 */ /* 0x000fc60000000800 */
[----:B------:R-:W2:Y:S01]  /*6110*/  LDL R32, [R1+0x34] ;  /* 0x0000340001207983 */ /* 0x000ea20000100800 */
[----:B0-----:R-:W-:Y:S01]  /*6120*/  IMAD R26, R25, UR4, RZ ;  /* 0x00000004191a7c24 */ /* 0x001fe2000f8e02ff */
[----:B------:R-:W-:Y:S01]  /*6130*/  BSSY B1, `(.L_x_470) ;  /* 0x0000024000017945 */ /* 0x000fe20003800000 */
[----:B------:R-:W-:Y:S02]  /*6140*/  CS2R R8, SRZ ;  /* 0x0000000000087805 */ /* 0x000fe4000001ff00 */
[----:B------:R-:W-:Y:S02]  /*6150*/  CS2R R10, SRZ ;  /* 0x00000000000a7805 */ /* 0x000fe4000001ff00 */
[----:B------:R-:W-:Y:S02]  /*6160*/  CS2R R12, SRZ ;  /* 0x00000000000c7805 */ /* 0x000fe4000001ff00 */
[----:B------:R-:W-:Y:S02]  /*6170*/  ISETP.GE.AND P0, PT, R4, R26, PT ;  /* 0x0000001a0400720c */ /* 0x000fe40003f06270 */
[----:B-----5:R-:W-:-:S04]  /*6180*/  LEA.HI R6, R7, R7, RZ, 0x1 ;  /* 0x0000000707067211 */ /* 0x020fc800078f08ff */
[----:B------:R-:W-:Y:S01]  /*6190*/  LOP3.LUT R6, R6, 0xfffffffe, RZ, 0xc0, !PT ;  /* 0xfffffffe06067812 */ /* 0x000fe200078ec0ff */
[----:B--2---:R-:W-:-:S04]  /*61a0*/  IMAD.SHL.U32 R4, R32, 0x40, RZ ;  /* 0x0000004020047824 */ /* 0x004fc800078e00ff */
[----:B------:R-:W-:Y:S01]  /*61b0*/  IMAD.IADD R27, R7, 0x1, -R6 ;  /* 0x00000001071b7824 */ /* 0x000fe200078e0a06 */
[----:B------:R-:W-:Y:S02]  /*61c0*/  CS2R R6, SRZ ;  /* 0x0000000000067805 */ /* 0x000fe4000001ff00 */
[----:B------:R-:W-:Y:S02]  /*61d0*/  LOP3.LUT R31, R4, 0x1c0, RZ, 0xc0, !PT ;  /* 0x000001c0041f7812 */ /* 0x000fe400078ec0ff */
[----:B------:R-:W-:Y:S01]  /*61e0*/  SHF.L.U32 R27, R27, 0x1f, RZ ;  /* 0x0000001f1b1b7819 */ /* 0x000fe200000006ff */
[----:B------:R-:W-:Y:S06]  /*61f0*/  @P0 BRA `(.L_x_471) ;  /* 0x00000000005c0947 */ /* 0x000fec0003800000 */
[----:B------:R-:W-:Y:S01]  /*6200*/  ULDC UR4, c[0x0][0x3f4] ;  /* 0x0000fd0000047ab9 */ /* 0x000fe20000000800 */
[----:B------:R-:W-:Y:S01]  /*6210*/  IMAD.SHL.U32 R9, R154, 0x2, RZ ;  /* 0x000000029a097824 */ /* 0x000fe200078e00ff */
[----:B------:R-:W-:Y:S01]  /*6220*/  ISETP.GE.AND P2, PT, R22, UR4, PT ;  /* 0x0000000416007c0c */ /* 0x000fe2000bf46270 */
[----:B---3--:R-:W-:Y:S01]  /*6230*/  IMAD.MOV.U32 R6, RZ, RZ, R0 ;  /* 0x000000ffff067224 */ /* 0x008fe200078e0000 */
[----:B------:R-:W-:Y:S01]  /*6240*/  ISETP.GE.AND P3, PT, R154, UR4, PT ;  /* 0x000000049a007c0c */ /* 0x000fe2000bf66270 */
[----:B------:R-:W-:Y:S01]  /*6250*/  IMAD.MOV.U32 R7, RZ, RZ, R3 ;  /* 0x000000ffff077224 */ /* 0x000fe200078e0003 */
[----:B------:R-:W-:Y:S01]  /*6260*/  SHF.R.S32.HI R13, RZ, 0x1f, R154 ;  /* 0x0000001fff0d7819 */ /* 0x000fe2000001149a */
[----:B----4-:R-:W-:Y:S01]  /*6270*/  IMAD.MOV.U32 R15, RZ, RZ, R5 ;  /* 0x000000ffff0f7224 */ /* 0x010fe200078e0005 */
[----:B------:R-:W-:-:S07]  /*6280*/  CS2R R10, SRZ ;  /* 0x00000000000a7805 */ /* 0x000fce000001ff00 */
[----:B------:R-:W-:Y:S01]  /*6290*/  @!P2 IMAD.WIDE R20, R22, 0x2, R6 ;  /* 0x000000021614a825 */ /* 0x000fe200078e0206 */
[----:B------:R-:W-:Y:S02]  /*62a0*/  SHF.L.U64.HI R6, R154, 0x1, R13 ;  /* 0x000000019a067819 */ /* 0x000fe4000001020d */
[-C--:B------:R-:W-:Y:S02]  /*62b0*/  @!P3 IADD3 R24, P0, R0, R9.reuse, RZ ;  /* 0x000000090018b210 */ /* 0x080fe40007f1e0ff */
[----:B-1----:R-:W-:Y:S02]  /*62c0*/  @!P3 IADD3 R4, P1, R14, R9, RZ ;  /* 0x000000090e04b210 */ /* 0x002fe40007f3e0ff */
[----:B------:R-:W-:Y:S02]  /*62d0*/  CS2R R8, SRZ ;  /* 0x0000000000087805 */ /* 0x000fe4000001ff00 */
[----:B------:R-:W-:Y:S01]  /*62e0*/  CS2R R12, SRZ ;  /* 0x00000000000c7805 */ /* 0x000fe2000001ff00 */
[--C-:B------:R-:W-:Y:S01]  /*62f0*/  @!P3 IMAD.X R25, R3, 0x1, R6.reuse, P0 ;  /* 0x000000010319b824 */ /* 0x100fe200000e0606 */
[----:B------:R0:W5:Y:S01]  /*6300*/  @!P2 LD.E.64 R10, desc[UR56][R20.64] ;  /* 0x00000038140aa980 */ /* 0x000162000c101b00 */
[----:B------:R-:W-:Y:S01]  /*6310*/  @!P3 IMAD.X R5, R5, 0x1, R6, P1 ;  /* 0x000000010505b824 */ /* 0x000fe200008e0606 */
[----:B------:R-:W-:Y:S01]  /*6320*/  CS2R R6, SRZ ;  /* 0x0000000000067805 */ /* 0x000fe2000001ff00 */
[----:B------:R-:W-:Y:S01]  /*6330*/  @!P2 IMAD.WIDE R14, R22, 0x2, R14 ;  /* 0x00000002160ea825 */ /* 0x000fe200078e020e */
[----:B------:R0:W5:Y:S04]  /*6340*/  @!P3 LD.E.64 R12, desc[UR56][R24.64] ;  /* 0x00000038180cb980 */ /* 0x000168000c101b00 */
[----:B------:R0:W5:Y:S04]  /*6350*/  @!P2 LD.E.64 R8, desc[UR56][R14.64] ;  /* 0x000000380e08a980 */ /* 0x000168000c101b00 */
[----:B------:R0:W5:Y:S02]  /*6360*/  @!P3 LD.E.64 R6, desc[UR56][R4.64] ;  /* 0x000000380406b980 */ /* 0x000164000c101b00 */
.L_x_471:
[----:B------:R-:W-:Y:S05]  /*6370*/  BSYNC B1 ;  /* 0x0000000000017941 */ /* 0x000fea0003800000 */
.L_x_470:
[----:B0-----:R-:W0:Y:S01]  /*6380*/  S2R R20, SR_TID.X ;  /* 0x0000000000147919 */ /* 0x001e220000002100 */
[----:B------:R-:W2:Y:S01]  /*6390*/  SYNCS.PHASECHK.TRANS64.TRYWAIT P0, [R2+URZ+0x30800], R27 ;  /* 0x0308001b020075a7 */ /* 0x000ea2000800017f */
[----:B------:R-:W-:Y:S01]  /*63a0*/  LOP3.LUT R3, R31, 0x18, R16, 0xf8, !PT ;  /* 0x000000181f037812 */ /* 0x000fe200078ef810 */
[----:B---3--:R-:W-:Y:S01]  /*63b0*/  IMAD R0, R33, -0xc0, R26 ;  /* 0xffffff4021007824 */ /* 0x008fe200078e021a */
[----:B------:R-:W-:Y:S01]  /*63c0*/  SHF.R.U32.HI R4, RZ, 0x3, R31 ;  /* 0x00000003ff047819 */ /* 0x000fe2000001161f */
[----:B-1---5:R-:W-:Y:S01]  /*63d0*/  IMAD.MOV.U32 R14, RZ, RZ, R10 ;  /* 0x000000ffff0e7224 */ /* 0x022fe200078e000a */
[----:B------:R-:W-:Y:S01]  /*63e0*/  SHF.R.U64 R25, R10, 0x10, R11 ;  /* 0x000000100a197819 */ /* 0x000fe2000000120b */
[----:B------:R-:W-:Y:S01]  /*63f0*/  IMAD.MOV.U32 R15, RZ, RZ, R13 ;  /* 0x000000ffff0f7224 */ /* 0x000fe200078e000d */
[----:B------:R-:W-:Y:S01]  /*6400*/  LOP3.LUT R30, R3, R4, RZ, 0x3c, !PT ;  /* 0x00000004031e7212 */ /* 0x000fe200078e3cff */
[--C-:B------:R-:W-:Y:S01]  /*6410*/  IMAD.MOV.U32 R3, RZ, RZ, R11.reuse ;  /* 0x000000ffff037224 */ /* 0x100fe200078e000b */
[----:B------:R-:W-:Y:S01]  /*6420*/  SHF.R.U32.HI R28, RZ, 0x10, R11 ;  /* 0x00000010ff1c7819 */ /* 0x000fe2000001160b */
[----:B------:R-:W-:Y:S01]  /*6430*/  IMAD.MOV.U32 R4, RZ, RZ, R12 ;  /* 0x000000ffff047224 */ /* 0x000fe200078e000c */
[--C-:B------:R-:W-:Y:S01]  /*6440*/  SHF.R.U64 R21, R12, 0x10, R13.reuse ;  /* 0x000000100c157819 */ /* 0x100fe2000000120d */
[----:B----4-:R-:W-:Y:S01]  /*6450*/  IMAD.MOV.U32 R5, RZ, RZ, R8 ;  /* 0x000000ffff057224 */ /* 0x010fe200078e0008 */
[----:B------:R-:W-:Y:S01]  /*6460*/  SHF.R.U32.HI R26, RZ, 0x10, R13 ;  /* 0x00000010ff1a7819 */ /* 0x000fe2000001160d */
[----:B------:R-:W-:Y:S01]  /*6470*/  BSSY B1, `(.L_x_472) ;  /* 0x0000019000017945 */ /* 0x000fe20003800000 */
[----:B------:R-:W-:Y:S01]  /*6480*/  SHF.R.U64 R24, R8, 0x10, R9 ;  /* 0x0000001008187819 */ /* 0x000fe20000001209 */
[----:B------:R-:W-:Y:S01]  /*6490*/  IMAD.MOV.U32 R10, RZ, RZ, R7 ;  /* 0x000000ffff0a7224 */ /* 0x000fe200078e0007 */
[----:B------:R-:W-:-:S02]  /*64a0*/  MOV R13, R9 ;  /* 0x00000009000d7202 */ /* 0x000fc40000000f00 */
[----:B------:R-:W-:Y:S02]  /*64b0*/  PRMT R12, R3, 0x5410, R28 ;  /* 0x00005410030c7816 */ /* 0x000fe4000000001c */
[----:B------:R-:W-:Y:S02]  /*64c0*/  PRMT R3, R4, 0x5410, R21 ;  /* 0x0000541004037816 */ /* 0x000fe40000000015 */
[----:B------:R-:W-:Y:S02]  /*64d0*/  PRMT R14, R14, 0x5410, R25 ;  /* 0x000054100e0e7816 */ /* 0x000fe40000000019 */
[----:B------:R-:W-:Y:S02]  /*64e0*/  LOP3.LUT P2, RZ, R32, 0x4, RZ, 0xc0, !PT ;  /* 0x0000000420ff7812 */ /* 0x000fe4000784c0ff */
[----:B------:R-:W-:Y:S01]  /*64f0*/  PRMT R8, R15, 0x5410, R26 ;  /* 0x000054100f087816 */ /* 0x000fe2000000001a */
[----:B0-----:R-:W-:Y:S01]  /*6500*/  VIADD R35, R20, 0xffffff80 ;  /* 0xffffff8014237836 */ /* 0x001fe20000000000 */
[----:B------:R-:W-:Y:S01]  /*6510*/  SHF.R.U32.HI R20, RZ, 0x10, R9 ;  /* 0x00000010ff147819 */ /* 0x000fe20000011609 */
[----:B------:R-:W-:Y:S01]  /*6520*/  IMAD.MOV.U32 R9, RZ, RZ, R6 ;  /* 0x000000ffff097224 */ /* 0x000fe200078e0006 */
[----:B------:R-:W-:-:S02]  /*6530*/  SHF.R.U64 R6, R6, 0x10, R7 ;  /* 0x0000001006067819 */ /* 0x000fc40000001207 */
[----:B------:R-:W-:Y:S02]  /*6540*/  SHF.R.S32.HI R34, RZ, 0x1f, R35 ;  /* 0x0000001fff227819 */ /* 0x000fe40000011423 */
[----:B------:R-:W-:Y:S02]  /*6550*/  SHF.R.U32.HI R7, RZ, 0x10, R7 ;  /* 0x00000010ff077819 */ /* 0x000fe40000011607 */
[----:B------:R-:W-:Y:S02]  /*6560*/  LEA.HI R34, R34, R35, RZ, 0x5 ;  /* 0x0000002322227211 */ /* 0x000fe400078f28ff */
[----:B------:R-:W-:Y:S02]  /*6570*/  VIMNMX R35, R0, 0xc0, PT ;  /* 0x000000c000237848 */ /* 0x000fe40003fe0100 */
[----:B------:R-:W-:Y:S02]  /*6580*/  SHF.R.S32.HI R34, RZ, 0x5, R34 ;  /* 0x00000005ff227819 */ /* 0x000fe40000011422 */
[----:B------:R-:W-:-:S03]  /*6590*/  ISETP.GE.AND P1, PT, R18, R35, PT ;  /* 0x000000231200720c */ /* 0x000fc60003f26270 */
[----:B------:R-:W-:Y:S01]  /*65a0*/  IMAD R11, R34, 0x200, R30 ;  /* 0x00000200220b7824 */ /* 0x000fe200078e021e */
[----:B------:R-:W-:-:S03]  /*65b0*/  PRMT R34, R5, 0x5410, R24 ;  /* 0x0000541005227816 */ /* 0x000fc60000000018 */
[----:B------:R-:W-:-:S04]  /*65c0*/  IMAD R11, R11, 0x2, R2 ;  /* 0x000000020b0b7824 */ /* 0x000fc800078e0202 */
[C---:B------:R-:W-:Y:S02]  /*65d0*/  VIADD R4, R11.reuse, 0xc400 ;  /* 0x0000c4000b047836 */ /* 0x040fe40000000000 */
[----:B------:R-:W-:Y:S01]  /*65e0*/  VIADD R0, R11, 0xc440 ;  /* 0x0000c4400b007836 */ /* 0x000fe20000000000 */
[----:B--2---:R-:W-:Y:S06]  /*65f0*/  @!P0 BRA `(.L_x_473) ;  /* 0x0000010400808947 */ /* 0x004fec0003800000 */
.L_x_672:
[----:B------:R-:W-:Y:S05]  /*6600*/  BSYNC B1 ;  /* 0x0000000000017941 */ /* 0x000fea0003800000 */
.L_x_472:
[----:B------:R-:W-:Y:S01]  /*6610*/  BSSY B1, `(.L_x_474) ;  /* 0x0000059000017945 */ /* 0x000fe20003800000 */
[----:B------:R-:W-:Y:S01]  /*6620*/  PRMT R13, R13, 0x5410, R20 ;  /* 0x000054100d0d7816 */ /* 0x000fe20000000014 */
[----:B------:R-:W-:Y:S01]  /*6630*/  @P2 VIADD R0, R4, 0xffffffc0 ;  /* 0xffffffc004002836 */ /* 0x000fe20000000000 */
[----:B------:R-:W-:Y:S02]  /*6640*/  PRMT R9, R9, 0x5410, R6 ;  /* 0x0000541009097816 */ /* 0x000fe40000000006 */
[----:B------:R-:W-:Y:S01]  /*6650*/  PRMT R10, R10, 0x5410, R7 ;  /* 0x000054100a0a7816 */ /* 0x000fe20000000007 */
[----:B------:R-:W-:Y:S06]  /*6660*/  @P1 BRA `(.L_x_475) ;  /* 0x00000004004c1947 */ /* 0x000fec0003800000 */
[----:B------:R-:W1:Y:S01]  /*6670*/  LDC R5, c[0x0][0x3f4] ;  /* 0x0000fd00ff057b82 */ /* 0x000e620000000800 */
[----:B------:R-:W-:Y:S01]  /*6680*/  BSSY B2, `(.L_x_476) ;  /* 0x000002a000027945 */ /* 0x000fe20003800000 */
[-C--:B-1----:R-:W-:Y:S02]  /*6690*/  ISETP.GE.AND P0, PT, R22, R5.reuse, PT ;  /* 0x000000051600720c */ /* 0x082fe40003f06270 */
[----:B------:R-:W-:-:S11]  /*66a0*/  ISETP.GE.AND P1, PT, R154, R5, PT ;  /* 0x000000059a00720c */ /* 0x000fd60003f26270 */
[----:B------:R-:W-:Y:S05]  /*66b0*/  @P0 BRA `(.L_x_477) ;  /* 0x0000000000980947 */ /* 0x000fea0003800000 */
[----:B------:R-:W1:Y:S01]  /*66c0*/  LDS.128 R4, [R11+0xc400] ;  /* 0x00c400000b047984 */ /* 0x000e620000000c00 */
[----:B0-----:R-:W-:Y:S01]  /*66d0*/  IMAD.U32 R27, R34, 0x10000, RZ ;  /* 0x00010000221b7824 */ /* 0x001fe200078e00ff */
[C---:B------:R-:W-:Y:S01]  /*66e0*/  LOP3.LUT R26, R14.reuse, 0xffff0000, RZ, 0xc0, !PT ;  /* 0xffff00000e1a7812 */ /* 0x040fe200078ec0ff */
[----:B------:R-:W-:Y:S01]  /*66f0*/  IMAD.U32 R25, R14, 0x10000, RZ ;  /* 0x000100000e197824 */ /* 0x000fe200078e00ff */
[----:B------:R-:W-:Y:S01]  /*6700*/  LOP3.LUT R28, R34, 0xffff0000, RZ, 0xc0, !PT ;  /* 0xffff0000221c7812 */ /* 0x000fe200078ec0ff */
[C---:B-1----:R-:W-:Y:S01]  /*6710*/  IMAD.U32 R15, R4.reuse, 0x10000, RZ ;  /* 0x00010000040f7824 */ /* 0x042fe200078e00ff */
[----:B------:R-:W-:Y:S01]  /*6720*/  LOP3.LUT R4, R4, 0xffff0000, RZ, 0xc0, !PT ;  /* 0xffff000004047812 */ /* 0x000fe200078ec0ff */
[C---:B------:R-:W-:Y:S01]  /*6730*/  IMAD.U32 R20, R5.reuse, 0x10000, RZ ;  /* 0x0001000005147824 */ /* 0x040fe200078e00ff */
[----:B------:R-:W-:Y:S01]  /*6740*/  LOP3.LUT R5, R5, 0xffff0000, RZ, 0xc0, !PT ;  /* 0xffff000005057812 */ /* 0x000fe200078ec0ff */
[C---:B------:R-:W-:Y:S01]  /*6750*/  IMAD.U32 R21, R6.reuse, 0x10000, RZ ;  /* 0x0001000006157824 */ /* 0x040fe200078e00ff */
[----:B------:R-:W-:Y:S01]  /*6760*/  LOP3.LUT R6, R6, 0xffff0000, RZ, 0xc0, !PT ;  /* 0xffff000006067812 */ /* 0x000fe200078ec0ff */
[C---:B------:R-:W-:Y:S01]  /*6770*/  FMUL.FTZ R30, R4.reuse, R27 ;  /* 0x0000001b041e7220 */ /* 0x040fe20000410000 */
[----:B------:R-:W-:Y:S01]  /*6780*/  FMUL.FTZ R4, R4, R25 ;  /* 0x0000001904047220 */ /* 0x000fe20000410000 */
[----:B------:R-:W-:-:S02]  /*6790*/  IMAD.U32 R24, R7, 0x10000, RZ ;  /* 0x0001000007187824 */ /* 0x000fc400078e00ff */
[----:B------:R-:W-:Y:S01]  /*67a0*/  FMUL.FTZ R31, R5, R28 ;  /* 0x0000001c051f7220 */ /* 0x000fe20000410000 */
[----:B------:R-:W-:Y:S01]  /*67b0*/  FFMA.FTZ R30, R15, R25, -R30 ;  /* 0x000000190f1e7223 */ /* 0x000fe2000001081e */
[-C--:B------:R-:W-:Y:S01]  /*67c0*/  FMUL.FTZ R33, R5, R26.reuse ;  /* 0x0000001a05217220 */ /* 0x080fe20000410000 */
[----:B------:R-:W-:Y:S01]  /*67d0*/  LOP3.LUT R7, R7, 0xffff0000, RZ, 0xc0, !PT ;  /* 0xffff000007077812 */ /* 0x000fe200078ec0ff */
[----:B------:R-:W-:Y:S01]  /*67e0*/  FFMA.FTZ R27, R15, R27, R4 ;  /* 0x0000001b0f1b7223 */ /* 0x000fe20000010004 */
[C---:B------:R-:W-:Y:S01]  /*67f0*/  LOP3.LUT R25, R13.reuse, 0xffff0000, RZ, 0xc0, !PT ;  /* 0xffff00000d197812 */ /* 0x040fe200078ec0ff */
[----:B------:R-:W-:Y:S01]  /*6800*/  IMAD.U32 R15, R13, 0x10000, RZ ;  /* 0x000100000d0f7824 */ /* 0x000fe200078e00ff */
[C---:B------:R-:W-:Y:S01]  /*6810*/  LOP3.LUT R5, R12.reuse, 0xffff0000, RZ, 0xc0, !PT ;  /* 0xffff00000c057812 */ /* 0x040fe200078ec0ff */
[----:B------:R-:W-:Y:S02]  /*6820*/  IMAD.U32 R4, R12, 0x10000, RZ ;  /* 0x000100000c047824 */ /* 0x000fe400078e00ff */
[C---:B------:R-:W-:Y:S01]  /*6830*/  FFMA.FTZ R31, R20.reuse, R26, -R31 ;  /* 0x0000001a141f7223 */ /* 0x040fe2000001081f */
[----:B------:R-:W-:Y:S01]  /*6840*/  FFMA.FTZ R20, R20, R28, R33 ;  /* 0x0000001c14147223 */ /* 0x000fe20000010021 */
[C---:B------:R-:W-:Y:S01]  /*6850*/  FMUL.FTZ R26, R6.reuse, R15 ;  /* 0x0000000f061a7220 */ /* 0x040fe20000410000 */
[-C--:B------:R-:W-:Y:S01]  /*6860*/  FMUL.FTZ R28, R6, R4.reuse ;  /* 0x00000004061c7220 */ /* 0x080fe20000410000 */
        /* <DEDUP_REMOVED lines=9> */
[----:B------:R-:W-:-:S05]  /*6900*/  F2FP.BF16.F32.PACK_AB R7, R32, R7 ;  /* 0x000000072007723e */ /* 0x000fca00000010ff */
[----:B------:R1:W-:Y:S02]  /*6910*/  STS.128 [R11+0xc400], R4 ;  /* 0x00c400040b007388 */ /* 0x0003e40000000c00 */
.L_x_477:
[----:B------:R-:W-:Y:S05]  /*6920*/  BSYNC B2 ;  /* 0x0000000000027941 */ /* 0x000fea0003800000 */
.L_x_476:
[----:B------:R-:W-:Y:S05]  /*6930*/  @P1 BRA `(.L_x_475) ;  /* 0x0000000000981947 */ /* 0x000fea0003800000 */
[----:B-1----:R-:W1:Y:S01]  /*6940*/  LDS.128 R4, [R0] ;  /* 0x0000000000047984 */ /* 0x002e620000000c00 */
        /* <DEDUP_REMOVED lines=36> */
[----:B------:R2:W-:Y:S02]  /*6b90*/  STS.128 [R0], R4 ;  /* 0x0000000400007388 */ /* 0x0005e40000000c00 */
.L_x_475:
[----:B------:R-:W-:Y:S05]  /*6ba0*/  BSYNC B1 ;  /* 0x0000000000017941 */ /* 0x000fea0003800000 */
.L_x_474:
[----:B-12---:R-:W-:-:S05]  /*6bb0*/  VIADD R4, R18, 0x60 ;  /* 0x0000006012047836 */ /* 0x006fca0000000000 */
[----:B------:R-:W-:-:S13]  /*6bc0*/  ISETP.GE.AND P0, PT, R4, R35, PT ;  /* 0x000000230400720c */ /* 0x000fda0003f06270 */
[----:B------:R-:W-:Y:S05]  /*6bd0*/  @P0 BRA `(.L_x_478) ;  /* 0x0000001400540947 */ /* 0x000fea0003800000 */
[----:B------:R-:W1:Y:S01]  /*6be0*/  LDC R5, c[0x0][0x3f4] ;  /* 0x0000fd00ff057b82 */ /* 0x000e620000000800 */
[----:B------:R-:W-:Y:S01]  /*6bf0*/  BSSY B1, `(.L_x_479) ;  /* 0x000002a000017945 */ /* 0x000fe20003800000 */
[-C--:B-1----:R-:W-:Y:S02]  /*6c00*/  ISETP.GE.AND P0, PT, R22, R5.reuse, PT ;  /* 0x000000051600720c */ /* 0x082fe40003f06270 */
[----:B------:R-:W-:-:S11]  /*6c10*/  ISETP.GE.AND P1, PT, R154, R5, PT ;  /* 0x000000059a00720c */ /* 0x000fd60003f26270 */
[----:B------:R-:W-:Y:S05]  /*6c20*/  @P0 BRA `(.L_x_480) ;  /* 0x0000000000980947 */ /* 0x000fea0003800000 */
[----:B------:R-:W1:Y:S01]  /*6c30*/  LDS.128 R4, [R11+0xf400] ;  /* 0x00f400000b047984 */ /* 0x000e620000000c00 */
[C---:B------:R-:W-:Y:S01]  /*6c40*/  IMAD.U32 R31, R34.reuse, 0x10000, RZ ;  /* 0x00010000221f7824 */ /* 0x040fe200078e00ff */
[----:B------:R-:W-:Y:S01]  /*6c50*/  LOP3.LUT R34, R34, 0xffff0000, RZ, 0xc0, !PT ;  /* 0xffff000022227812 */ /* 0x000fe200078ec0ff */
[C---:B0-----:R-:W-:Y:S01]  /*6c60*/  IMAD.U32 R27, R14.reuse, 0x10000, RZ ;  /* 0x000100000e1b7824 */ /* 0x041fe200078e00ff */
[----:B------:R-:W-:Y:S02]  /*6c70*/  LOP3.LUT R28, R14, 0xffff0000, RZ, 0xc0, !PT ;  /* 0xffff00000e1c7812 */ /* 0x000fe400078ec0ff */
[----:B------:R-:W-:Y:S01]  /*6c80*/  LOP3.LUT R33, R13, 0xffff0000, RZ, 0xc0, !PT ;  /* 0xffff00000d217812 */ /* 0x000fe200078ec0ff */
[C---:B-1----:R-:W-:Y:S01]  /*6c90*/  IMAD.U32 R15, R4.reuse, 0x10000, RZ ;  /* 0x00010000040f7824 */ /* 0x042fe200078e00ff */
[----:B------:R-:W-:Y:S01]  /*6ca0*/  LOP3.LUT R4, R4, 0xffff0000, RZ, 0xc0, !PT ;  /* 0xffff000004047812 */ /* 0x000fe200078ec0ff */
[C---:B------:R-:W-:Y:S01]  /*6cb0*/  IMAD.U32 R20, R5.reuse, 0x10000, RZ ;  /* 0x0001000005147824 */ /* 0x040fe200078e00ff */
[----:B------:R-:W-:Y:S01]  /*6cc0*/  LOP3.LUT R5, R5, 0xffff0000, RZ, 0xc0, !PT ;  /* 0xffff000005057812 */ /* 0x000fe200078ec0ff */
[C---:B------:R-:W-:Y:S01]  /*6cd0*/  IMAD.U32 R14, R6.reuse, 0x10000, RZ ;  /* 0x00010000060e7824 */ /* 0x040fe200078e00ff */
[----:B------:R-:W-:Y:S01]  /*6ce0*/  LOP3.LUT R6, R6, 0xffff0000, RZ, 0xc0, !PT ;  /* 0xffff000006067812 */ /* 0x000fe200078ec0ff */
[-C--:B------:R-:W-:Y:S01]  /*6cf0*/  FMUL.FTZ R24, R31, R4.reuse ;  /* 0x000000041f187220 */ /* 0x080fe20000410000 */
[----:B------:R-:W-:Y:S01]  /*6d00*/  FMUL.FTZ R26, R27, R4 ;  /* 0x000000041b1a7220 */ /* 0x000fe20000410000 */
[----:B------:R-:W-:Y:S01]  /*6d10*/  FMUL.FTZ R25, R34, R5 ;  /* 0x0000000522197220 */ /* 0x000fe20000410000 */
[----:B------:R-:W-:-:S02]  /*6d20*/  IMAD.U32 R21, R7, 0x10000, RZ ;  /* 0x0001000007157824 */ /* 0x000fc400078e00ff */
[-C--:B------:R-:W-:Y:S01]  /*6d30*/  FFMA.FTZ R4, R27, R15.reuse, -R24 ;  /* 0x0000000f1b047223 */ /* 0x080fe20000010818 */
[----:B------:R-:W-:Y:S01]  /*6d40*/  FFMA.FTZ R15, R31, R15, R26 ;  /* 0x0000000f1f0f7223 */ /* 0x000fe2000001001a */
[C---:B------:R-:W-:Y:S01]  /*6d50*/  FMUL.FTZ R27, R28.reuse, R5 ;  /* 0x000000051c1b7220 */ /* 0x040fe20000410000 */
[----:B------:R-:W-:Y:S01]  /*6d60*/  LOP3.LUT R7, R7, 0xffff0000, RZ, 0xc0, !PT ;  /* 0xffff000007077812 */ /* 0x000fe200078ec0ff */
[-C--:B------:R-:W-:Y:S01]  /*6d70*/  FFMA.FTZ R5, R28, R20.reuse, -R25 ;  /* 0x000000141c057223 */ /* 0x080fe20000010819 */
[----:B------:R-:W-:Y:S01]  /*6d80*/  LOP3.LUT R31, R12, 0xffff0000, RZ, 0xc0, !PT ;  /* 0xffff00000c1f7812 */ /* 0x000fe200078ec0ff */
[----:B------:R-:W-:Y:S02]  /*6d90*/  IMAD.U32 R28, R13, 0x10000, RZ ;  /* 0x000100000d1c7824 */ /* 0x000fe400078e00ff */
[----:B------:R-:W-:Y:S01]  /*6da0*/  FFMA.FTZ R20, R34, R20, R27 ;  /* 0x0000001422147223 */ /* 0x000fe2000001001b */
[----:B------:R-:W-:Y:S02]  /*6db0*/  IMAD.U32 R26, R12, 0x10000, RZ ;  /* 0x000100000c1a7824 */ /* 0x000fe400078e00ff */
[-C--:B------:R-:W-:Y:S01]  /*6dc0*/  FMUL.FTZ R12, R33, R7.reuse ;  /* 0x00000007210c7220 */ /* 0x080fe20000410000 */
[-C--:B------:R-:W-:Y:S01]  /*6dd0*/  FMUL.FTZ R13, R28, R6.reuse ;  /* 0x000000061c0d7220 */ /* 0x080fe20000410000 */
[C---:B------:R-:W-:Y:S01]  /*6de0*/  FMUL.FTZ R24, R31.reuse, R7 ;  /* 0x000000071f187220 */ /* 0x040fe20000410000 */
[C---:B------:R-:W-:Y:S01]  /*6df0*/  FMUL.FTZ R25, R26.reuse, R6 ;  /* 0x000000061a197220 */ /* 0x040fe20000410000 */
[-C--:B------:R-:W-:Y:S01]  /*6e00*/  FFMA.FTZ R7, R31, R21.reuse, -R12 ;  /* 0x000000151f077223 */ /* 0x080fe2000001080c */
[-C--:B------:R-:W-:Y:S01]  /*6e10*/  FFMA.FTZ R6, R26, R14.reuse, -R13 ;  /* 0x0000000e1a067223 */ /* 0x080fe2000001080d */
[----:B------:R-:W-:Y:S01]  /*6e20*/  FFMA.FTZ R24, R33, R21, R24 ;  /* 0x0000001521187223 */ /* 0x000fe20000010018 */
[----:B------:R-:W-:Y:S01]  /*6e30*/  FFMA.FTZ R25, R28, R14, R25 ;  /* 0x0000000e1c197223 */ /* 0x000fe20000010019 */
[----:B------:R-:W-:-:S02]  /*6e40*/  F2FP.BF16.F32.PACK_AB R4, R15, R4 ;  /* 0x000000040f04723e */ /* 0x000fc400000010ff */
[----:B------:R-:W-:Y:S02]  /*6e50*/  F2FP.BF16.F32.PACK_AB R5, R20, R5 ;  /* 0x000000051405723e */ /* 0x000fe400000010ff */
[----:B------:R-:W-:Y:S02]  /*6e60*/  F2FP.BF16.F32.PACK_AB R6, R25, R6 ;  /* 0x000000061906723e */ /* 0x000fe400000010ff */
[----:B------:R-:W-:-:S05]  /*6e70*/  F2FP.BF16.F32.PACK_AB R7, R24, R7 ;  /* 0x000000071807723e */ /* 0x000fca00000010ff */
[----:B------:R1:W-:Y:S02]  /*6e80*/  STS.128 [R11+0xf400], R4 ;  /* 0x00f400040b007388 */ /* 0x0003e40000000c00 */
.L_x_480:
[----:B------:R-:W-:Y:S05]  /*6e90*/  BSYNC B1 ;  /* 0x0000000000017941 */ /* 0x000fea0003800000 */
.L_x_479:
[----:B------:R-:W-:Y:S05]  /*6ea0*/  @P1 BRA `(.L_x_478) ;  /* 0x0000001000a01947 */ /* 0x000fea0003800000 */
[----:B-1----:R-:W1:Y:S01]  /*6eb0*/  LDS.128 R4, [R0+0x3000] ;  /* 0x0030000000047984 */ /* 0x002e620000000c00 */
[C---:B------:R-:W-:Y:S01]  /*6ec0*/  IMAD.U32 R21, R9.reuse, 0x10000, RZ ;  /* 0x0001000009157824 */ /* 0x040fe200078e00ff */
[----:B------:R-:W-:Y:S01]  /*6ed0*/  LOP3.LUT R26, R9, 0xffff0000, RZ, 0xc0, !PT ;  /* 0xffff0000091a7812 */ /* 0x000fe200078ec0ff */
[C---:B------:R-:W-:Y:S01]  /*6ee0*/  IMAD.U32 R15, R3.reuse, 0x10000, RZ ;  /* 0x00010000030f7824 */ /* 0x040fe200078e00ff */
[----:B------:R-:W-:Y:S01]  /*6ef0*/  LOP3.LUT R24, R3, 0xffff0000, RZ, 0xc0, !PT ;  /* 0xffff000003187812 */ /* 0x000fe200078ec0ff */
[C---:B------:R-:W-:Y:S01]  /*6f00*/  IMAD.U32 R25, R10.reuse, 0x10000, RZ ;  /* 0x000100000a197824 */ /* 0x040fe200078e00ff */
[----:B0-----:R-:W-:Y:S01]  /*6f10*/  LOP3.LUT R27, R10, 0xffff0000, RZ, 0xc0, !PT ;  /* 0xffff00000a1b7812 */ /* 0x001fe200078ec0ff */
        /* <DEDUP_REMOVED lines=9> */
[----:B------:R-:W-:Y:S01]  /*6fb0*/  SHF.L.U32 R9, R7, 0x10, RZ ;  /* 0x0000001007097819 */ /* 0x000fe200000006ff */
[-C--:B------:R-:W-:Y:S01]  /*6fc0*/  FFMA.FTZ R4, R15, R11.reuse, -R14 ;  /* 0x0000000b0f047223 */ /* 0x080fe2000001080e */
[----:B------:R-:W-:Y:S01]  /*6fd0*/  FFMA.FTZ R11, R21, R11, R20 ;  /* 0x0000000b150b7223 */ /* 0x000fe20000010014 */
[C---:B------:R-:W-:Y:S01]  /*6fe0*/  FMUL.FTZ R15, R24.reuse, R5 ;  /* 0x00000005180f7220 */ /* 0x040fe20000410000 */
[----:B------:R-:W-:Y:S01]  /*6ff0*/  LOP3.LUT R7, R7, 0xffff0000, RZ, 0xc0, !PT ;  /* 0xffff000007077812 */ /* 0x000fe200078ec0ff */
[----:B------:R-:W-:Y:S01]  /*7000*/  FFMA.FTZ R5, R24, R12, -R13 ;  /* 0x0000000c18057223 */ /* 0x000fe2000001080d */
[C---:B------:R-:W-:Y:S01]  /*7010*/  LOP3.LUT R21, R8.reuse, 0xffff0000, RZ, 0xc0, !PT ;  /* 0xffff000008157812 */ /* 0x040fe200078ec0ff */
[----:B------:R-:W-:-:S02]  /*7020*/  IMAD.U32 R13, R8, 0x10000, RZ ;  /* 0x00010000080d7824 */ /* 0x000fc400078e00ff */
[----:B------:R-:W-:Y:S01]  /*7030*/  FMUL.FTZ R8, R25, R6 ;  /* 0x0000000619087220 */ /* 0x000fe20000410000 */
[-C--:B------:R-:W-:Y:S01]  /*7040*/  FMUL.FTZ R14, R27, R7.reuse ;  /* 0x000000071b0e7220 */ /* 0x080fe20000410000 */
[----:B------:R-:W-:Y:S01]  /*7050*/  FFMA.FTZ R12, R26, R12, R15 ;  /* 0x0000000c1a0c7223 */ /* 0x000fe2000001000f */
[----:B------:R-:W-:Y:S01]  /*7060*/  FMUL.FTZ R10, R13, R6 ;  /* 0x000000060d0a7220 */ /* 0x000fe20000410000 */
[----:B------:R-:W-:Y:S01]  /*7070*/  FMUL.FTZ R20, R21, R7 ;  /* 0x0000000715147220 */ /* 0x000fe20000410000 */
[----:B------:R-:W-:Y:S01]  /*7080*/  FFMA.FTZ R6, R13, R3, -R8 ;  /* 0x000000030d067223 */ /* 0x000fe20000010808 */
[----:B------:R-:W-:Y:S01]  /*7090*/  FFMA.FTZ R7, R21, R9, -R14 ;  /* 0x0000000915077223 */ /* 0x000fe2000001080e */
[----:B------:R-:W-:Y:S01]  /*70a0*/  FFMA.FTZ R3, R25, R3, R10 ;  /* 0x0000000319037223 */ /* 0x000fe2000001000a */
[----:B------:R-:W-:Y:S01]  /*70b0*/  FFMA.FTZ R20, R27, R9, R20 ;  /* 0x000000091b147223 */ /* 0x000fe20000010014 */
[----:B------:R-:W-:Y:S02]  /*70c0*/  F2FP.BF16.F32.PACK_AB R4, R11, R4 ;  /* 0x000000040b04723e */ /* 0x000fe400000010ff */
[----:B------:R-:W-:-:S02]  /*70d0*/  F2FP.BF16.F32.PACK_AB R5, R12, R5 ;  /* 0x000000050c05723e */ /* 0x000fc400000010ff */
[----:B------:R-:W-:Y:S02]  /*70e0*/  F2FP.BF16.F32.PACK_AB R6, R3, R6 ;  /* 0x000000060306723e */ /* 0x000fe400000010ff */
[----:B------:R-:W-:-:S05]  /*70f0*/  F2FP.BF16.F32.PACK_AB R7, R20, R7 ;  /* 0x000000071407723e */ /* 0x000fca00000010ff */
[----:B------:R2:W-:Y:S01]  /*7100*/  STS.128 [R0+0x3000], R4 ;  /* 0x0030000400007388 */ /* 0x0005e20000000c00 */
[----:B------:R-:W-:Y:S05]  /*7110*/  BRA `(.L_x_478) ;  /* 0x0000001000047947 */ /* 0x000fea0003800000 */
.L_x_468:
[----:B------:R-:W-:-:S03]  /*7120*/  UMOV UR4, 0xffffffff ;  /* 0xffffffff00047882 */ /* 0x000fc60000000000 */
[----:B------:R-:W-:Y:S05]  /*7130*/  BRA.DIV UR4, `(.L_x_481) ;  /* 0x000000fa04c47947 */ /* 0x000fea000b800000 */
[----:B------:R0:W2:Y:S04]  /*7140*/  SHFL.IDX PT, R0, R26, RZ, 0x1c1f ;  /* 0x001c1fff1a007589 */ /* 0x0000a800000e0000 */
[----:B------:R0:W3:Y:S04]  /*7150*/  SHFL.IDX PT, R3, R24, RZ, 0x1c1f ;  /* 0x001c1fff18037589 */ /* 0x0000e800000e0000 */
[----:B------:R0:W4:Y:S04]  /*7160*/  SHFL.IDX PT, R20, R28, RZ, 0x1c1f ;  /* 0x001c1fff1c147589 */ /* 0x00012800000e0000 */
[----:B-1----:R0:W1:Y:S02]  /*7170*/  SHFL.IDX PT, R14, R27, RZ, 0x1c1f ;  /* 0x001c1fff1b0e7589 */ /* 0x00206400000e0000 */
.L_x_678:
[----:B------:R-:W5:Y:S01]  /*7180*/  LDL R6, [R1+0x5c] ;  /* 0x00005c0001067983 */ /* 0x000f620000100800 */
[----:B------:R-:W-:Y:S01]  /*7190*/  ULDC UR4, c[0x0][0x448] ;  /* 0x0001120000047ab9 */ /* 0x000fe20000000800 */
[----:B------:R-:W0:Y:S01]  /*71a0*/  LDC R13, c[0x0][0x3f4] ;  /* 0x0000fd00ff0d7b82 */ /* 0x000e220000000800 */
[----:B------:R-:W-:Y:S01]  /*71b0*/  IMAD R12, R25, UR4, RZ ;  /* 0x00000004190c7c24 */ /* 0x000fe2000f8e02ff */
[----:B------:R-:W-:Y:S01]  /*71c0*/  BSSY B1, `(.L_x_482) ;  /* 0x0000018000017945 */ /* 0x000fe20003800000 */
[----:B------:R-:W-:Y:S02]  /*71d0*/  CS2R R8, SRZ ;  /* 0x0000000000087805 */ /* 0x000fe4000001ff00 */
[----:B------:R-:W-:Y:S02]  /*71e0*/  CS2R R10, SRZ ;  /* 0x00000000000a7805 */ /* 0x000fe4000001ff00 */
[----:B------:R-:W-:Y:S02]  /*71f0*/  ISETP.GE.AND P0, PT, R4, R12, PT ;  /* 0x0000000c0400720c */ /* 0x000fe40003f06270 */
[----:B-----5:R-:W-:-:S04]  /*7200*/  LEA.HI R5, R6, R6, RZ, 0x1 ;  /* 0x0000000606057211 */ /* 0x020fc800078f08ff */
[----:B------:R-:W-:-:S05]  /*7210*/  LOP3.LUT R5, R5, 0xfffffffe, RZ, 0xc0, !PT ;  /* 0xfffffffe05057812 */ /* 0x000fca00078ec0ff */
[----:B0-----:R-:W-:Y:S01]  /*7220*/  IMAD.IADD R27, R6, 0x1, -R5 ;  /* 0x00000001061b7824 */ /* 0x001fe200078e0a05 */
[----:B------:R-:W-:Y:S02]  /*7230*/  CS2R R4, SRZ ;  /* 0x0000000000047805 */ /* 0x000fe4000001ff00 */
[----:B------:R-:W-:Y:S02]  /*7240*/  CS2R R6, SRZ ;  /* 0x0000000000067805 */ /* 0x000fe4000001ff00 */
[----:B------:R-:W-:Y:S01]  /*7250*/  SHF.L.U32 R27, R27, 0x1f, RZ ;  /* 0x0000001f1b1b7819 */ /* 0x000fe200000006ff */
[----:B------:R-:W-:Y:S06]  /*7260*/  @P0 BRA `(.L_x_483) ;  /* 0x0000000000340947 */ /* 0x000fec0003800000 */
[----:B------:R-:W-:Y:S01]  /*7270*/  ULDC UR4, c[0x0][0x3f4] ;  /* 0x0000fd0000047ab9 */ /* 0x000fe20000000800 */
[C---:B------:R-:W-:Y:S01]  /*7280*/  IMAD.SHL.U32 R15, R16.reuse, 0x2, RZ ;  /* 0x00000002100f7824 */ /* 0x040fe200078e00ff */
[C---:B------:R-:W-:Y:S02]  /*7290*/  ISETP.GE.AND P2, PT, R16.reuse, UR4, PT ;  /* 0x0000000410007c0c */ /* 0x040fe4000bf46270 */
[----:B------:R-:W-:Y:S02]  /*72a0*/  SHF.R.S32.HI R5, RZ, 0x1f, R16 ;  /* 0x0000001fff057819 */ /* 0x000fe40000011410 */
[----:B---3--:R-:W-:Y:S02]  /*72b0*/  IADD3 R24, P0, R3, R15, RZ ;  /* 0x0000000f03187210 */ /* 0x008fe40007f1e0ff */
[----:B------:R-:W-:Y:S02]  /*72c0*/  SHF.L.U64.HI R3, R16, 0x1, R5 ;  /* 0x0000000110037819 */ /* 0x000fe40000010205 */
[----:B------:R-:W-:-:S02]  /*72d0*/  CS2R R4, SRZ ;  /* 0x0000000000047805 */ /* 0x000fc4000001ff00 */
[----:B-1----:R-:W-:Y:S01]  /*72e0*/  IADD3 R14, P1, R14, R15, RZ ;  /* 0x0000000f0e0e7210 */ /* 0x002fe20007f3e0ff */
[----:B--2---:R-:W-:-:S04]  /*72f0*/  IMAD.X R25, R0, 0x1, R3, P0 ;  /* 0x0000000100197824 */ /* 0x004fc800000e0603 */
[----:B----4-:R-:W-:Y:S01]  /*7300*/  IMAD.X R15, R20, 0x1, R3, P1 ;  /* 0x00000001140f7824 */ /* 0x010fe200008e0603 */
[----:B------:R-:W-:Y:S07]  /*7310*/  @P2 BRA `(.L_x_483) ;  /* 0x0000000000082947 */ /* 0x000fee0003800000 */
[----:B------:R0:W5:Y:S04]  /*7320*/  LD.E.128 R4, desc[UR56][R24.64] ;  /* 0x0000003818047980 */ /* 0x000168000c101d00 */
[----:B------:R0:W5:Y:S02]  /*7330*/  LD.E.128 R8, desc[UR56][R14.64] ;  /* 0x000000380e087980 */ /* 0x000164000c101d00 */
.L_x_483:
[----:B------:R-:W-:Y:S05]  /*7340*/  BSYNC B1 ;  /* 0x0000000000017941 */ /* 0x000fea0003800000 */
.L_x_482:
[----:B------:R-:W4:Y:S01]  /*7350*/  SYNCS.PHASECHK.TRANS64.TRYWAIT P1, [R2+URZ+0x30800], R27 ;  /* 0x0308001b020075a7 */ /* 0x000f22000802017f */
[----:B--2---:R-:W-:Y:S01]  /*7360*/  IMAD R0, R33, -0xc0, R12 ;  /* 0xffffff4021007824 */ /* 0x004fe200078e020c */
[----:B-----5:R-:W-:Y:S01]  /*7370*/  SHF.R.U64 R26, R4, 0x10, R5 ;  /* 0x00000010041a7819 */ /* 0x020fe20000001205 */
[----:B------:R-:W-:Y:S01]  /*7380*/  IMAD.MOV.U32 R21, RZ, RZ, R4 ;  /* 0x000000ffff157224 */ /* 0x000fe200078e0004 */
[--C-:B0-----:R-:W-:Y:S01]  /*7390*/  SHF.R.U64 R25, R8, 0x10, R9.reuse ;  /* 0x0000001008197819 */ /* 0x101fe20000001209 */
[--C-:B------:R-:W-:Y:S01]  /*73a0*/  IMAD.MOV.U32 R15, RZ, RZ, R9.reuse ;  /* 0x000000ffff0f7224 */ /* 0x100fe200078e0009 */
[----:B------:R-:W-:Y:S01]  /*73b0*/  SHF.R.U32.HI R4, RZ, 0x10, R9 ;  /* 0x00000010ff047819 */ /* 0x000fe20000011609 */
[----:B---3--:R-:W-:Y:S01]  /*73c0*/  IMAD.MOV.U32 R3, RZ, RZ, R6 ;  /* 0x000000ffff037224 */ /* 0x008fe200078e0006 */
[----:B------:R-:W-:Y:S01]  /*73d0*/  VIMNMX R9, R0, 0xc0, PT ;  /* 0x000000c000097848 */ /* 0x000fe20003fe0100 */
[--C-:B-1----:R-:W-:Y:S01]  /*73e0*/  IMAD.MOV.U32 R14, RZ, RZ, R5.reuse ;  /* 0x000000ffff0e7224 */ /* 0x102fe200078e0005 */
[----:B------:R-:W-:Y:S01]  /*73f0*/  SHF.R.U32.HI R33, RZ, 0x10, R5 ;  /* 0x00000010ff217819 */ /* 0x000fe20000011605 */
[--C-:B------:R-:W-:Y:S01]  /*7400*/  IMAD.MOV.U32 R24, RZ, RZ, R7.reuse ;  /* 0x000000ffff187224 */ /* 0x100fe200078e0007 */
[--C-:B------:R-:W-:Y:S01]  /*7410*/  SHF.R.U64 R6, R6, 0x10, R7.reuse ;  /* 0x0000001006067819 */ /* 0x100fe20000001207 */
[----:B------:R-:W-:Y:S01]  /*7420*/  IMAD.MOV.U32 R12, RZ, RZ, R8 ;  /* 0x000000ffff0c7224 */ /* 0x000fe200078e0008 */
[----:B------:R-:W-:Y:S01]  /*7430*/  SHF.R.U32.HI R31, RZ, 0x10, R7 ;  /* 0x00000010ff1f7819 */ /* 0x000fe20000011607 */
[----:B----4-:R-:W-:Y:S01]  /*7440*/  IMAD.MOV.U32 R20, RZ, RZ, R10 ;  /* 0x000000ffff147224 */ /* 0x010fe200078e000a */
[----:B------:R-:W-:Y:S01]  /*7450*/  ISETP.GE.AND P0, PT, R16, R13, PT ;  /* 0x0000000d1000720c */ /* 0x000fe20003f06270 */
[--C-:B------:R-:W-:Y:S01]  /*7460*/  IMAD.MOV.U32 R0, RZ, RZ, R11.reuse ;  /* 0x000000ffff007224 */ /* 0x100fe200078e000b */
[--C-:B------:R-:W-:Y:S01]  /*7470*/  SHF.R.U64 R7, R10, 0x10, R11.reuse ;  /* 0x000000100a077819 */ /* 0x100fe2000000120b */
[C---:B------:R-:W-:Y:S01]  /*7480*/  VIADD R28, R18.reuse, 0x60 ;  /* 0x00000060121c7836 */ /* 0x040fe20000000000 */
[----:B------:R-:W-:Y:S01]  /*7490*/  SHF.R.U32.HI R5, RZ, 0x10, R11 ;  /* 0x00000010ff057819 */ /* 0x000fe2000001160b */
[----:B------:R-:W-:Y:S01]  /*74a0*/  BSSY B1, `(.L_x_484) ;  /* 0x000000c000017945 */ /* 0x000fe20003800000 */
[----:B------:R-:W-:-:S02]  /*74b0*/  ISETP.GE.OR P2, PT, R18, R9, P0 ;  /* 0x000000091200720c */ /* 0x000fc40000746670 */
[----:B------:R-:W-:Y:S02]  /*74c0*/  PRMT R21, R21, 0x5410, R26 ;  /* 0x0000541015157816 */ /* 0x000fe4000000001a */
[----:B------:R-:W-:Y:S02]  /*74d0*/  ISETP.GE.OR P0, PT, R28, R9, P0 ;  /* 0x000000091c00720c */ /* 0x000fe40000706670 */
[----:B------:R-:W-:Y:S02]  /*74e0*/  PRMT R14, R14, 0x5410, R33 ;  /* 0x000054100e0e7816 */ /* 0x000fe40000000021 */
[----:B------:R-:W-:Y:S02]  /*74f0*/  PRMT R3, R3, 0x5410, R6 ;  /* 0x0000541003037816 */ /* 0x000fe40000000006 */
[----:B------:R-:W-:Y:S02]  /*7500*/  PRMT R24, R24, 0x5410, R31 ;  /* 0x0000541018187816 */ /* 0x000fe4000000001f */
[----:B------:R-:W-:-:S02]  /*7510*/  PRMT R12, R12, 0x5410, R25 ;  /* 0x000054100c0c7816 */ /* 0x000fc40000000019 */
[----:B------:R-:W-:Y:S02]  /*7520*/  PRMT R15, R15, 0x5410, R4 ;  /* 0x000054100f0f7816 */ /* 0x000fe40000000004 */
[----:B------:R-:W-:Y:S02]  /*7530*/  PRMT R20, R20, 0x5410, R7 ;  /* 0x0000541014147816 */ /* 0x000fe40000000007 */
[----:B------:R-:W-:Y:S01]  /*7540*/  PRMT R0, R0, 0x5410, R5 ;  /* 0x0000541000007816 */ /* 0x000fe20000000005 */
[----:B------:R-:W-:Y:S06]  /*7550*/  @!P1 BRA `(.L_x_485) ;  /* 0x000000f8002c9947 */ /* 0x000fec0003800000 */
.L_x_679:
[----:B------:R-:W-:Y:S05]  /*7560*/  BSYNC B1 ;  /* 0x0000000000017941 */ /* 0x000fea0003800000 */
.L_x_484:
[----:B------:R-:W-:Y:S04]  /*7570*/  BSSY B1, `(.L_x_486) ;  /* 0x0000060000017945 */ /* 0x000fe80003800000 */
[----:B------:R-:W-:Y:S05]  /*7580*/  @P2 BRA `(.L_x_487) ;  /* 0x0000000400782947 */ /* 0x000fea0003800000 */
[----:B------:R-:W2:Y:S01]  /*7590*/  LDL R4, [R1+0x34] ;  /* 0x0000340001047983 */ /* 0x000ea20000100800 */
[C---:B------:R-:W-:Y:S01]  /*75a0*/  IMAD.U32 R36, R12.reuse, 0x10000, RZ ;  /* 0x000100000c247824 */ /* 0x040fe200078e00ff */
[----:B------:R-:W-:Y:S01]  /*75b0*/  LOP3.LUT R37, R12, 0xffff0000, RZ, 0xc0, !PT ;  /* 0xffff00000c257812 */ /* 0x000fe200078ec0ff */
[C---:B------:R-:W-:Y:S01]  /*75c0*/  IMAD.U32 R34, R21.reuse, 0x10000, RZ ;  /* 0x0001000015227824 */ /* 0x040fe200078e00ff */
[----:B------:R-:W1:Y:S01]  /*75d0*/  S2R R5, SR_TID.X ;  /* 0x0000000000057919 */ /* 0x000e620000002100 */
[----:B------:R-:W-:Y:S01]  /*75e0*/  LOP3.LUT R35, R21, 0xffff0000, RZ, 0xc0, !PT ;  /* 0xffff000015237812 */ /* 0x000fe200078ec0ff */
[----:B-1----:R-:W-:-:S05]  /*75f0*/  VIADD R5, R5, 0xffffff80 ;  /* 0xffffff8005057836 */ /* 0x002fca0000000000 */
[----:B------:R-:W-:-:S04]  /*7600*/  SHF.R.S32.HI R8, RZ, 0x1f, R5 ;  /* 0x0000001fff087819 */ /* 0x000fc80000011405 */
[----:B------:R-:W-:Y:S01]  /*7610*/  LEA.HI R8, R8, R5, RZ, 0x5 ;  /* 0x0000000508087211 */ /* 0x000fe200078f28ff */
[----:B------:R-:W-:-:S03]  /*7620*/  IMAD.IADD R5, R16, 0x1, R13 ;  /* 0x0000000110057824 */ /* 0x000fc600078e020d */
[----:B------:R-:W-:Y:S01]  /*7630*/  SHF.R.S32.HI R8, RZ, 0x5, R8 ;  /* 0x00000005ff087819 */ /* 0x000fe20000011408 */
[----:B--2---:R-:W-:-:S05]  /*7640*/  IMAD.SHL.U32 R4, R4, 0x40, RZ ;  /* 0x0000004004047824 */ /* 0x004fca00078e00ff */
[----:B------:R-:W-:-:S04]  /*7650*/  LOP3.LUT R6, R4, 0x1c0, RZ, 0xc0, !PT ;  /* 0x000001c004067812 */ /* 0x000fc800078ec0ff */
[C---:B------:R-:W-:Y:S02]  /*7660*/  LOP3.LUT R4, R6.reuse, 0x38, R16, 0xf8, !PT ;  /* 0x0000003806047812 */ /* 0x040fe400078ef810 */
[----:B------:R-:W-:Y:S02]  /*7670*/  SHF.R.U32.HI R7, RZ, 0x3, R6 ;  /* 0x00000003ff077819 */ /* 0x000fe40000011606 */
[----:B------:R-:W-:Y:S02]  /*7680*/  LOP3.LUT R6, R6, 0x38, R5, 0xf8, !PT ;  /* 0x0000003806067812 */ /* 0x000fe400078ef805 */
[-C--:B------:R-:W-:Y:S02]  /*7690*/  LOP3.LUT R4, R4, R7.reuse, RZ, 0x3c, !PT ;  /* 0x0000000704047212 */ /* 0x080fe400078e3cff */
[----:B------:R-:W-:-:S03]  /*76a0*/  LOP3.LUT R6, R6, R7, RZ, 0x3c, !PT ;  /* 0x0000000706067212 */ /* 0x000fc600078e3cff */
[C---:B------:R-:W-:Y:S02]  /*76b0*/  IMAD R5, R8.reuse, 0x200, R4 ;  /* 0x0000020008057824 */ /* 0x040fe400078e0204 */
[----:B------:R-:W-:Y:S02]  /*76c0*/  IMAD R9, R8, 0x200, R6 ;  /* 0x0000020008097824 */ /* 0x000fe400078e0206 */
[--C-:B------:R-:W-:Y:S02]  /*76d0*/  IMAD R42, R5, 0x2, R2.reuse ;  /* 0x00000002052a7824 */ /* 0x100fe400078e0202 */
[----:B------:R-:W-:-:S03]  /*76e0*/  IMAD R44, R9, 0x2, R2 ;  /* 0x00000002092c7824 */ /* 0x000fc600078e0202 */
[----:B------:R-:W1:Y:S04]  /*76f0*/  LDS.128 R4, [R42+0xc400] ;  /* 0x00c400002a047984 */ /* 0x000e680000000c00 */
[----:B------:R-:W2:Y:S01]  /*7700*/  LDS.128 R8, [R44+0xc400] ;  /* 0x00c400002c087984 */ /* 0x000ea20000000c00 */
[C---:B-1----:R-:W-:Y:S01]  /*7710*/  IMAD.U32 R25, R4.reuse, 0x10000, RZ ;  /* 0x0001000004197824 */ /* 0x042fe200078e00ff */
[----:B------:R-:W-:Y:S01]  /*7720*/  LOP3.LUT R4, R4, 0xffff0000, RZ, 0xc0, !PT ;  /* 0xffff000004047812 */ /* 0x000fe200078ec0ff */
[C---:B0-----:R-:W-:Y:S01]  /*7730*/  IMAD.U32 R27, R6.reuse, 0x10000, RZ ;  /* 0x00010000061b7824 */ /* 0x041fe200078e00ff */
[----:B------:R-:W-:Y:S01]  /*7740*/  LOP3.LUT R6, R6, 0xffff0000, RZ, 0xc0, !PT ;  /* 0xffff000006067812 */ /* 0x000fe200078ec0ff */
[C---:B--2---:R-:W-:Y:S01]  /*7750*/  IMAD.U32 R30, R8.reuse, 0x10000, RZ ;  /* 0x00010000081e7824 */ /* 0x044fe200078e00ff */
[----:B------:R-:W-:Y:S01]  /*7760*/  LOP3.LUT R8, R8, 0xffff0000, RZ, 0xc0, !PT ;  /* 0xffff000008087812 */ /* 0x000fe200078ec0ff */
[C---:B------:R-:W-:Y:S01]  /*7770*/  IMAD.U32 R32, R10.reuse, 0x10000, RZ ;  /* 0x000100000a207824 */ /* 0x040fe200078e00ff */
[----:B------:R-:W-:Y:S01]  /*7780*/  LOP3.LUT R10, R10, 0xffff0000, RZ, 0xc0, !PT ;  /* 0xffff00000a0a7812 */ /* 0x000fe200078ec0ff */
[C---:B------:R-:W-:Y:S01]  /*7790*/  FMUL.FTZ R38, R30.reuse, R36 ;  /* 0x000000241e267220 */ /* 0x040fe20000410000 */
[----:B------:R-:W-:Y:S01]  /*77a0*/  FMUL.FTZ R40, R30, R34 ;  /* 0x000000221e287220 */ /* 0x000fe20000410000 */
[----:B------:R-:W-:-:S02]  /*77b0*/  IMAD.U32 R30, R20, 0x10000, RZ ;  /* 0x00010000141e7824 */ /* 0x000fc400078e00ff */
[C---:B------:R-:W-:Y:S01]  /*77c0*/  FMUL.FTZ R39, R8.reuse, R37 ;  /* 0x0000002508277220 */ /* 0x040fe20000410000 */
[C---:B------:R-:W-:Y:S01]  /*77d0*/  FFMA.FTZ R38, R25.reuse, R34, -R38 ;  /* 0x0000002219267223 */ /* 0x040fe20000010826 */
[----:B------:R-:W-:Y:S01]  /*77e0*/  FFMA.FTZ R40, R25, R36, R40 ;  /* 0x0000002419287223 */ /* 0x000fe20000010028 */
[----:B------:R-:W-:Y:S02]  /*77f0*/  IMAD.U32 R25, R3, 0x10000, RZ ;  /* 0x0001000003197824 */ /* 0x000fe400078e00ff */
[-C--:B------:R-:W-:Y:S01]  /*7800*/  FMUL.FTZ R41, R8, R35.reuse ;  /* 0x0000002308297220 */ /* 0x080fe20000410000 */
[-C--:B------:R-:W-:Y:S01]  /*7810*/  FMUL.FTZ R8, R32, R30.reuse ;  /* 0x0000001e20087220 */ /* 0x080fe20000410000 */
[----:B------:R-:W-:Y:S01]  /*7820*/  FFMA.FTZ R39, R4, R35, -R39 ;  /* 0x0000002304277223 */ /* 0x000fe20000010827 */
[-C--:B------:R-:W-:Y:S01]  /*7830*/  FMUL.FTZ R43, R32, R25.reuse ;  /* 0x00000019202b7220 */ /* 0x080fe20000410000 */
[----:B------:R-:W-:Y:S01]  /*7840*/  LOP3.LUT R35, R20, 0xffff0000, RZ, 0xc0, !PT ;  /* 0xffff000014237812 */ /* 0x000fe200078ec0ff */
[----:B------:R-:W-:Y:S01]  /*7850*/  FFMA.FTZ R32, R27, R25, -R8 ;  /* 0x000000191b207223 */ /* 0x000fe20000010808 */
[----:B------:R-:W-:Y:S01]  /*7860*/  LOP3.LUT R25, R3, 0xffff0000, RZ, 0xc0, !PT ;  /* 0xffff000003197812 */ /* 0x000fe200078ec0ff */
[----:B------:R-:W-:Y:S01]  /*7870*/  FFMA.FTZ R41, R4, R37, R41 ;  /* 0x0000002504297223 */ /* 0x000fe20000010029 */
[----:B------:R-:W-:Y:S01]  /*7880*/  FFMA.FTZ R43, R27, R30, R43 ;  /* 0x0000001e1b2b7223 */ /* 0x000fe2000001002b */
[----:B------:R-:W-:Y:S01]  /*7890*/  FMUL.FTZ R37, R10, R35 ;  /* 0x000000230a257220 */ /* 0x000fe20000410000 */
[----:B------:R-:W-:-:S02]  /*78a0*/  IMAD.U32 R31, R9, 0x10000, RZ ;  /* 0x00010000091f7824 */ /* 0x000fc400078e00ff */
[-C--:B------:R-:W-:Y:S01]  /*78b0*/  FMUL.FTZ R45, R10, R25.reuse ;  /* 0x000000190a2d7220 */ /* 0x080fe20000410000 */
[----:B------:R-:W-:Y:S02]  /*78c0*/  IMAD.U32 R4, R14, 0x10000, RZ ;  /* 0x000100000e047824 */ /* 0x000fe400078e00ff */
[----:B------:R-:W-:Y:S01]  /*78d0*/  FFMA.FTZ R37, R6, R25, -R37 ;  /* 0x0000001906257223 */ /* 0x000fe20000010825 */
[----:B------:R-:W-:Y:S01]  /*78e0*/  IMAD.U32 R27, R15, 0x10000, RZ ;  /* 0x000100000f1b7824 */ /* 0x000fe200078e00ff */
[----:B------:R-:W-:Y:S01]  /*78f0*/  LOP3.LUT R9, R9, 0xffff0000, RZ, 0xc0, !PT ;  /* 0xffff000009097812 */ /* 0x000fe200078ec0ff */
[----:B------:R-:W-:Y:S02]  /*7900*/  IMAD.U32 R33, R11, 0x10000, RZ ;  /* 0x000100000b217824 */ /* 0x000fe400078e00ff */
[C---:B------:R-:W-:Y:S01]  /*7910*/  FMUL.FTZ R30, R31.reuse, R4 ;  /* 0x000000041f1e7220 */ /* 0x040fe20000410000 */
[----:B------:R-:W-:Y:S02]  /*7920*/  IMAD.U32 R10, R0, 0x10000, RZ ;  /* 0x00010000000a7824 */ /* 0x000fe400078e00ff */
[----:B------:R-:W-:Y:S01]  /*7930*/  FMUL.FTZ R25, R31, R27 ;  /* 0x0000001b1f197220 */ /* 0x000fe20000410000 */
[----:B------:R-:W-:Y:S01]  /*7940*/  IMAD.U32 R26, R5, 0x10000, RZ ;  /* 0x00010000051a7824 */ /* 0x000fe200078e00ff */
[----:B------:R-:W-:Y:S01]  /*7950*/  LOP3.LUT R11, R11, 0xffff0000, RZ, 0xc0, !PT ;  /* 0xffff00000b0b7812 */ /* 0x000fe200078ec0ff */
[----:B------:R-:W-:-:S02]  /*7960*/  IMAD.U32 R28, R7, 0x10000, RZ ;  /* 0x00010000071c7824 */ /* 0x000fc400078e00ff */
[C---:B------:R-:W-:Y:S01]  /*7970*/  FMUL.FTZ R31, R33.reuse, R10 ;  /* 0x0000000a211f7220 */ /* 0x040fe20000410000 */
[----:B------:R-:W-:Y:S02]  /*7980*/  IMAD.U32 R8, R24, 0x10000, RZ ;  /* 0x0001000018087824 */ /* 0x000fe400078e00ff */
[C---:B------:R-:W-:Y:S01]  /*7990*/  FFMA.FTZ R25, R26.reuse, R4, -R25 ;  /* 0x000000041a197223 */ /* 0x040fe20000010819 */
[----:B------:R-:W-:Y:S01]  /*79a0*/  FFMA.FTZ R30, R26, R27, R30 ;  /* 0x0000001b1a1e7223 */ /* 0x000fe2000001001e */
[----:B------:R-:W-:Y:S01]  /*79b0*/  FFMA.FTZ R34, R6, R35, R45 ;  /* 0x0000002306227223 */ /* 0x000fe2000001002d */
[-C--:B------:R-:W-:Y:S01]  /*79c0*/  FMUL.FTZ R33, R33, R8.reuse ;  /* 0x0000000821217220 */ /* 0x080fe20000410000 */
[----:B------:R-:W-:Y:S01]  /*79d0*/  FFMA.FTZ R31, R28, R8, -R31 ;  /* 0x000000081c1f7223 */ /* 0x000fe2000001081f */
[----:B------:R-:W-:Y:S02]  /*79e0*/  LOP3.LUT R8, R15, 0xffff0000, RZ, 0xc0, !PT ;  /* 0xffff00000f087812 */ /* 0x000fe400078ec0ff */
[----:B------:R-:W-:Y:S01]  /*79f0*/  LOP3.LUT R26, R0, 0xffff0000, RZ, 0xc0, !PT ;  /* 0xffff0000001a7812 */ /* 0x000fe200078ec0ff */
[----:B------:R-:W-:Y:S01]  /*7a00*/  FFMA.FTZ R33, R28, R10, R33 ;  /* 0x0000000a1c217223 */ /* 0x000fe20000010021 */
[----:B------:R-:W-:Y:S01]  /*7a10*/  LOP3.LUT R4, R14, 0xffff0000, RZ, 0xc0, !PT ;  /* 0xffff00000e047812 */ /* 0x000fe200078ec0ff */
[----:B------:R-:W-:Y:S01]  /*7a20*/  FMUL.FTZ R10, R9, R8 ;  /* 0x00000008090a7220 */ /* 0x000fe20000410000 */
[----:B------:R-:W-:Y:S01]  /*7a30*/  LOP3.LUT R6, R24, 0xffff0000, RZ, 0xc0, !PT ;  /* 0xffff000018067812 */ /* 0x000fe200078ec0ff */
[----:B------:R-:W-:Y:S01]  /*7a40*/  FMUL.FTZ R36, R11, R26 ;  /* 0x0000001a0b247220 */ /* 0x000fe20000410000 */
[----:B------:R-:W-:Y:S01]  /*7a50*/  LOP3.LUT R5, R5, 0xffff0000, RZ, 0xc0, !PT ;  /* 0xffff000005057812 */ /* 0x000fe200078ec0ff */
[----:B------:R-:W-:Y:S01]  /*7a60*/  FMUL.FTZ R9, R9, R4 ;  /* 0x0000000409097220 */ /* 0x000fe20000410000 */
[----:B------:R-:W-:Y:S01]  /*7a70*/  LOP3.LUT R7, R7, 0xffff0000, RZ, 0xc0, !PT ;  /* 0xffff000007077812 */ /* 0x000fe200078ec0ff */
[----:B------:R-:W-:-:S02]  /*7a80*/  FMUL.FTZ R11, R11, R6 ;  /* 0x000000060b0b7220 */ /* 0x000fc40000410000 */
[C---:B------:R-:W-:Y:S01]  /*7a90*/  FFMA.FTZ R28, R5.reuse, R4, -R10 ;  /* 0x00000004051c7223 */ /* 0x040fe2000001080a */
[----:B------:R-:W-:Y:S01]  /*7aa0*/  FFMA.FTZ R9, R5, R8, R9 ;  /* 0x0000000805097223 */ /* 0x000fe20000010009 */
[C---:B------:R-:W-:Y:S01]  /*7ab0*/  FFMA.FTZ R36, R7.reuse, R6, -R36 ;  /* 0x0000000607247223 */ /* 0x040fe20000010824 */
[----:B------:R-:W-:Y:S01]  /*7ac0*/  FFMA.FTZ R26, R7, R26, R11 ;  /* 0x0000001a071a7223 */ /* 0x000fe2000001000b */
[----:B------:R-:W-:Y:S02]  /*7ad0*/  F2FP.BF16.F32.PACK_AB R4, R39, R38 ;  /* 0x000000262704723e */ /* 0x000fe400000010ff */
[----:B------:R-:W-:Y:S02]  /*7ae0*/  F2FP.BF16.F32.PACK_AB R6, R37, R32 ;  /* 0x000000202506723e */ /* 0x000fe400000010ff */
[----:B------:R-:W-:Y:S02]  /*7af0*/  F2FP.BF16.F32.PACK_AB R5, R28, R25 ;  /* 0x000000191c05723e */ /* 0x000fe400000010ff */
[----:B------:R-:W-:-:S02]  /*7b00*/  F2FP.BF16.F32.PACK_AB R7, R36, R31 ;  /* 0x0000001f2407723e */ /* 0x000fc400000010ff */
[----:B------:R-:W-:Y:S02]  /*7b10*/  F2FP.BF16.F32.PACK_AB R8, R41, R40 ;  /* 0x000000282908723e */ /* 0x000fe400000010ff */
[----:B------:R-:W-:Y:S01]  /*7b20*/  F2FP.BF16.F32.PACK_AB R10, R34, R43 ;  /* 0x0000002b220a723e */ /* 0x000fe200000010ff */
[----:B------:R1:W-:Y:S01]  /*7b30*/  STS.128 [R42+0xc400], R4 ;  /* 0x00c400042a007388 */ /* 0x0003e20000000c00 */
[----:B------:R-:W-:Y:S02]  /*7b40*/  F2FP.BF16.F32.PACK_AB R9, R9, R30 ;  /* 0x0000001e0909723e */ /* 0x000fe400000010ff */
[----:B------:R-:W-:-:S05]  /*7b50*/  F2FP.BF16.F32.PACK_AB R11, R26, R33 ;  /* 0x000000211a0b723e */ /* 0x000fca00000010ff */
[----:B------:R1:W-:Y:S02]  /*7b60*/  STS.128 [R44+0xc400], R8 ;  /* 0x00c400082c007388 */ /* 0x0003e40000000c00 */
.L_x_487:
[----:B------:R-:W-:Y:S05]  /*7b70*/  BSYNC B1 ;  /* 0x0000000000017941 */ /* 0x000fea0003800000 */
.L_x_486:
[----:B------:R-:W-:Y:S05]  /*7b80*/  @P0 BRA `(.L_x_478) ;  /* 0x0000000400680947 */ /* 0x000fea0003800000 */
[----:B-1----:R-:W2:Y:S01]  /*7b90*/  LDL R5, [R1+0x44] ;  /* 0x0000440001057983 */ /* 0x002ea20000100800 */
[C---:B------:R-:W-:Y:S01]  /*7ba0*/  IADD3 R6, R18.reuse, 0x60, RZ ;  /* 0x0000006012067810 */ /* 0x040fe20007ffe0ff */
[----:B------:R-:W-:Y:S02]  /*7bb0*/  VIADD R7, R18, 0x60 ;  /* 0x0000006012077836 */ /* 0x000fe40000000000 */
[----:B------:R-:W3:Y:S02]  /*7bc0*/  LDL R42, [R1+0x68] ;  /* 0x00006800012a7983 */ /* 0x000ee40000100800 */
[----:B------:R-:W-:Y:S02]  /*7bd0*/  IMAD.SHL.U32 R6, R6, 0x40, RZ ;  /* 0x0000004006067824 */ /* 0x000fe400078e00ff */
[----:B------:R-:W-:Y:S02]  /*7be0*/  IMAD.SHL.U32 R7, R7, 0x40, RZ ;  /* 0x0000004007077824 */ /* 0x000fe400078e00ff */
[----:B------:R-:W-:Y:S01]  /*7bf0*/  IMAD.IADD R4, R16, 0x1, R13 ;  /* 0x0000000110047824 */ /* 0x000fe200078e020d */
[----:B------:R-:W-:-:S02]  /*7c00*/  LOP3.LUT R6, R6, 0x1c0, RZ, 0xc0, !PT ;  /* 0x000001c006067812 */ /* 0x000fc400078ec0ff */
[----:B------:R-:W-:Y:S02]  /*7c10*/  LOP3.LUT R7, R7, 0x1c0, RZ, 0xc0, !PT ;  /* 0x000001c007077812 */ /* 0x000fe400078ec0ff */
[----:B------:R-:W-:Y:S02]  /*7c20*/  SHF.R.U32.HI R6, RZ, 0x3, R6 ;  /* 0x00000003ff067819 */ /* 0x000fe40000011606 */
[----:B------:R-:W-:-:S04]  /*7c30*/  LOP3.LUT R4, R7, 0x38, R4, 0xf8, !PT ;  /* 0x0000003807047812 */ /* 0x000fc800078ef804 */
[----:B------:R-:W-:Y:S01]  /*7c40*/  LOP3.LUT R4, R4, R6, RZ, 0x3c, !PT ;  /* 0x0000000604047212 */ /* 0x000fe200078e3cff */
[C---:B------:R-:W-:Y:S02]  /*7c50*/  IMAD.U32 R37, R12.reuse, 0x10000, RZ ;  /* 0x000100000c257824 */ /* 0x040fe400078e00ff */
[C---:B------:R-:W-:Y:S01]  /*7c60*/  IMAD.U32 R35, R21.reuse, 0x10000, RZ ;  /* 0x0001000015237824 */ /* 0x040fe200078e00ff */
[----:B------:R-:W-:Y:S02]  /*7c70*/  LOP3.LUT R38, R12, 0xffff0000, RZ, 0xc0, !PT ;  /* 0xffff00000c267812 */ /* 0x000fe400078ec0ff */
[----:B------:R-:W-:Y:S01]  /*7c80*/  LOP3.LUT R12, R21, 0xffff0000, RZ, 0xc0, !PT ;  /* 0xffff0000150c7812 */ /* 0x000fe200078ec0ff */
[C---:B------:R-:W-:Y:S01]  /*7c90*/  IMAD.U32 R41, R20.reuse, 0x10000, RZ ;  /* 0x0001000014297824 */ /* 0x040fe200078e00ff */
[----:B------:R-:W-:Y:S01]  /*7ca0*/  LOP3.LUT R20, R20, 0xffff0000, RZ, 0xc0, !PT ;  /* 0xffff000014147812 */ /* 0x000fe200078ec0ff */
[----:B------:R-:W-:Y:S01]  /*7cb0*/  IMAD.U32 R40, R15, 0x10000, RZ ;  /* 0x000100000f287824 */ /* 0x000fe200078e00ff */
[----:B------:R-:W-:Y:S01]  /*7cc0*/  LOP3.LUT R43, R0, 0xffff0000, RZ, 0xc0, !PT ;  /* 0xffff0000002b7812 */ /* 0x000fe200078ec0ff */
[----:B------:R-:W-:-:S02]  /*7cd0*/  IMAD.U32 R36, R14, 0x10000, RZ ;  /* 0x000100000e247824 */ /* 0x000fc400078e00ff */
[----:B--2---:R-:W-:-:S04]  /*7ce0*/  IMAD.IADD R9, R5, 0x1, R4 ;  /* 0x0000000105097824 */ /* 0x004fc800078e0204 */
[----:B------:R-:W-:Y:S01]  /*7cf0*/  IMAD R13, R9, 0x2, R2 ;  /* 0x00000002090d7824 */ /* 0x000fe200078e0202 */
[----:B---3--:R-:W-:Y:S04]  /*7d00*/  LDS.128 R4, [R42+0xc400] ;  /* 0x00c400002a047984 */ /* 0x008fe80000000c00 */
[----:B------:R-:W1:Y:S02]  /*7d10*/  LDS.128 R8, [R13+0xc400] ;  /* 0x00c400000d087984 */ /* 0x000e640000000c00 */
[C---:B-1----:R-:W-:Y:S01]  /*7d20*/  IMAD.U32 R30, R8.reuse, 0x10000, RZ ;  /* 0x00010000081e7824 */ /* 0x042fe200078e00ff */
[----:B------:R-:W-:Y:S01]  /*7d30*/  LOP3.LUT R8, R8, 0xffff0000, RZ, 0xc0, !PT ;  /* 0xffff000008087812 */ /* 0x000fe200078ec0ff */
[C---:B------:R-:W-:Y:S02]  /*7d40*/  IMAD.U32 R25, R4.reuse, 0x10000, RZ ;  /* 0x0001000004197824 */ /* 0x040fe400078e00ff */
[-C--:B------:R-:W-:Y:S01]  /*7d50*/  FMUL.FTZ R34, R37, R30.reuse ;  /* 0x0000001e25227220 */ /* 0x080fe20000410000 */
[C---:B------:R-:W-:Y:S01]  /*7d60*/  FMUL.FTZ R30, R35.reuse, R30 ;  /* 0x0000001e231e7220 */ /* 0x040fe20000410000 */
[----:B------:R-:W-:Y:S01]  /*7d70*/  LOP3.LUT R4, R4, 0xffff0000, RZ, 0xc0, !PT ;  /* 0xffff000004047812 */ /* 0x000fe200078ec0ff */
[-C--:B------:R-:W-:Y:S01]  /*7d80*/  FMUL.FTZ R21, R38, R8.reuse ;  /* 0x0000000826157220 */ /* 0x080fe20000410000 */
[-C--:B------:R-:W-:Y:S01]  /*7d90*/  FFMA.FTZ R34, R35, R25.reuse, -R34 ;  /* 0x0000001923227223 */ /* 0x080fe20000010822 */
[----:B------:R-:W-:Y:S01]  /*7da0*/  FFMA.FTZ R30, R37, R25, R30 ;  /* 0x00000019251e7223 */ /* 0x000fe2000001001e */
[----:B------:R-:W-:Y:S01]  /*7db0*/  FMUL.FTZ R25, R12, R8 ;  /* 0x000000080c197220 */ /* 0x000fe20000410000 */
[----:B------:R-:W-:-:S02]  /*7dc0*/  IMAD.U32 R32, R10, 0x10000, RZ ;  /* 0x000100000a207824 */ /* 0x000fc400078e00ff */
[-C--:B------:R-:W-:Y:S01]  /*7dd0*/  FFMA.FTZ R21, R12, R4.reuse, -R21 ;  /* 0x000000040c157223 */ /* 0x080fe20000010815 */
[----:B0-----:R-:W-:Y:S02]  /*7de0*/  IMAD.U32 R27, R6, 0x10000, RZ ;  /* 0x00010000061b7824 */ /* 0x001fe400078e00ff */
[----:B------:R-:W-:Y:S01]  /*7df0*/  FFMA.FTZ R25, R38, R4, R25 ;  /* 0x0000000426197223 */ /* 0x000fe20000010019 */
[----:B------:R-:W-:Y:S01]  /*7e00*/  LOP3.LUT R10, R10, 0xffff0000, RZ, 0xc0, !PT ;  /* 0xffff00000a0a7812 */ /* 0x000fe200078ec0ff */
[----:B------:R-:W-:Y:S02]  /*7e10*/  IMAD.U32 R37, R3, 0x10000, RZ ;  /* 0x0001000003257824 */ /* 0x000fe400078e00ff */
[-C--:B------:R-:W-:Y:S01]  /*7e20*/  FMUL.FTZ R4, R41, R32.reuse ;  /* 0x0000002029047220 */ /* 0x080fe20000410000 */
[----:B------:R-:W-:Y:S02]  /*7e30*/  LOP3.LUT R8, R3, 0xffff0000, RZ, 0xc0, !PT ;  /* 0xffff000003087812 */ /* 0x000fe400078ec0ff */
[----:B------:R-:W-:Y:S01]  /*7e40*/  LOP3.LUT R6, R6, 0xffff0000, RZ, 0xc0, !PT ;  /* 0xffff000006067812 */ /* 0x000fe200078ec0ff */
[C---:B------:R-:W-:Y:S01]  /*7e50*/  FMUL.FTZ R32, R37.reuse, R32 ;  /* 0x0000002025207220 */ /* 0x040fe20000410000 */
[----:B------:R-:W-:Y:S01]  /*7e60*/  FFMA.FTZ R3, R37, R27, -R4 ;  /* 0x0000001b25037223 */ /* 0x000fe20000010804 */
[----:B------:R-:W-:Y:S01]  /*7e70*/  FMUL.FTZ R37, R20, R10 ;  /* 0x0000000a14257220 */ /* 0x000fe20000410000 */
[----:B------:R-:W-:-:S02]  /*7e80*/  IMAD.U32 R33, R11, 0x10000, RZ ;  /* 0x000100000b217824 */ /* 0x000fc400078e00ff */
[----:B------:R-:W-:Y:S01]  /*7e90*/  FMUL.FTZ R39, R8, R10 ;  /* 0x0000000a08277220 */ /* 0x000fe20000410000 */
[----:B------:R-:W-:Y:S02]  /*7ea0*/  IMAD.U32 R12, R0, 0x10000, RZ ;  /* 0x00010000000c7824 */ /* 0x000fe400078e00ff */
[----:B------:R-:W-:Y:S01]  /*7eb0*/  FFMA.FTZ R10, R41, R27, R32 ;  /* 0x0000001b290a7223 */ /* 0x000fe20000010020 */
[C---:B------:R-:W-:Y:S01]  /*7ec0*/  IMAD.U32 R31, R9.reuse, 0x10000, RZ ;  /* 0x00010000091f7824 */ /* 0x040fe200078e00ff */
[----:B------:R-:W-:Y:S01]  /*7ed0*/  LOP3.LUT R9, R9, 0xffff0000, RZ, 0xc0, !PT ;  /* 0xffff000009097812 */ /* 0x000fe200078ec0ff */
[----:B------:R-:W-:Y:S01]  /*7ee0*/  FFMA.FTZ R8, R8, R6, -R37 ;  /* 0x0000000608087223 */ /* 0x000fe20000010825 */
[----:B------:R-:W-:Y:S01]  /*7ef0*/  LOP3.LUT R11, R11, 0xffff0000, RZ, 0xc0, !PT ;  /* 0xffff00000b0b7812 */ /* 0x000fe200078ec0ff */
[----:B------:R-:W-:Y:S01]  /*7f00*/  IMAD.U32 R28, R7, 0x10000, RZ ;  /* 0x00010000071c7824 */ /* 0x000fe200078e00ff */
[----:B------:R-:W-:Y:S01]  /*7f10*/  LOP3.LUT R41, R15, 0xffff0000, RZ, 0xc0, !PT ;  /* 0xffff00000f297812 */ /* 0x000fe200078ec0ff */
[----:B------:R-:W-:-:S02]  /*7f20*/  IMAD.U32 R4, R24, 0x10000, RZ ;  /* 0x0001000018047824 */ /* 0x000fc400078e00ff */
[----:B------:R-:W-:Y:S01]  /*7f30*/  FMUL.FTZ R27, R12, R33 ;  /* 0x000000210c1b7220 */ /* 0x000fe20000410000 */
[----:B------:R-:W-:Y:S02]  /*7f40*/  LOP3.LUT R15, R14, 0xffff0000, RZ, 0xc0, !PT ;  /* 0xffff00000e0f7812 */ /* 0x000fe400078ec0ff */
[----:B------:R-:W-:Y:S01]  /*7f50*/  LOP3.LUT R37, R24, 0xffff0000, RZ, 0xc0, !PT ;  /* 0xffff000018257812 */ /* 0x000fe200078ec0ff */
[C---:B------:R-:W-:Y:S01]  /*7f60*/  IMAD.U32 R26, R5.reuse, 0x10000, RZ ;  /* 0x00010000051a7824 */ /* 0x040fe200078e00ff */
[----:B------:R-:W-:Y:S01]  /*7f70*/  LOP3.LUT R5, R5, 0xffff0000, RZ, 0xc0, !PT ;  /* 0xffff000005057812 */ /* 0x000fe200078ec0ff */
[----:B------:R-:W-:Y:S01]  /*7f80*/  FFMA.FTZ R39, R20, R6, R39 ;  /* 0x0000000614277223 */ /* 0x000fe20000010027 */
[----:B------:R-:W-:Y:S01]  /*7f90*/  LOP3.LUT R7, R7, 0xffff0000, RZ, 0xc0, !PT ;  /* 0xffff000007077812 */ /* 0x000fe200078ec0ff */
[----:B------:R-:W-:Y:S01]  /*7fa0*/  FMUL.FTZ R35, R40, R31 ;  /* 0x0000001f28237220 */ /* 0x000fe20000410000 */
[C---:B------:R-:W-:Y:S01]  /*7fb0*/  FMUL.FTZ R33, R4.reuse, R33 ;  /* 0x0000002104217220 */ /* 0x040fe20000410000 */
[----:B------:R-:W-:Y:S01]  /*7fc0*/  FFMA.FTZ R27, R4, R28, -R27 ;  /* 0x0000001c041b7223 */ /* 0x000fe2000001081b */
[----:B------:R-:W-:Y:S01]  /*7fd0*/  FMUL.FTZ R0, R41, R9 ;  /* 0x0000000929007220 */ /* 0x000fe20000410000 */
[----:B------:R-:W-:Y:S01]  /*7fe0*/  FMUL.FTZ R6, R43, R11 ;  /* 0x0000000b2b067220 */ /* 0x000fe20000410000 */
[C---:B------:R-:W-:Y:S01]  /*7ff0*/  FMUL.FTZ R31, R36.reuse, R31 ;  /* 0x0000001f241f7220 */ /* 0x040fe20000410000 */
[----:B------:R-:W-:Y:S01]  /*8000*/  FMUL.FTZ R4, R15, R9 ;  /* 0x000000090f047220 */ /* 0x000fe20000410000 */
[----:B------:R-:W-:Y:S01]  /*8010*/  FMUL.FTZ R20, R37, R11 ;  /* 0x0000000b25147220 */ /* 0x000fe20000410000 */
[----:B------:R-:W-:Y:S01]  /*8020*/  FFMA.FTZ R35, R36, R26, -R35 ;  /* 0x0000001a24237223 */ /* 0x000fe20000010823 */
[----:B------:R-:W-:Y:S01]  /*8030*/  FFMA.FTZ R33, R12, R28, R33 ;  /* 0x0000001c0c217223 */ /* 0x000fe20000010021 */
[----:B------:R-:W-:Y:S01]  /*8040*/  FFMA.FTZ R0, R15, R5, -R0 ;  /* 0x000000050f007223 */ /* 0x000fe20000010800 */
[----:B------:R-:W-:Y:S01]  /*8050*/  FFMA.FTZ R14, R37, R7, -R6 ;  /* 0x00000007250e7223 */ /* 0x000fe20000010806 */
[----:B------:R-:W-:Y:S01]  /*8060*/  FFMA.FTZ R31, R40, R26, R31 ;  /* 0x0000001a281f7223 */ /* 0x000fe2000001001f */
[----:B------:R-:W-:Y:S01]  /*8070*/  FFMA.FTZ R12, R41, R5, R4 ;  /* 0x00000005290c7223 */ /* 0x000fe20000010004 */
[----:B------:R-:W-:Y:S01]  /*8080*/  FFMA.FTZ R20, R43, R7, R20 ;  /* 0x000000072b147223 */ /* 0x000fe20000010014 */
[----:B------:R-:W-:-:S02]  /*8090*/  F2FP.BF16.F32.PACK_AB R6, R8, R3 ;  /* 0x000000030806723e */ /* 0x000fc400000010ff */
[----:B------:R-:W-:Y:S02]  /*80a0*/  F2FP.BF16.F32.PACK_AB R4, R21, R34 ;  /* 0x000000221504723e */ /* 0x000fe400000010ff */
[----:B------:R-:W-:Y:S02]  /*80b0*/  F2FP.BF16.F32.PACK_AB R5, R0, R35 ;  /* 0x000000230005723e */ /* 0x000fe400000010ff */
[----:B------:R-:W-:Y:S02]  /*80c0*/  F2FP.BF16.F32.PACK_AB R7, R14, R27 ;  /* 0x0000001b0e07723e */ /* 0x000fe400000010ff */
[----:B------:R-:W-:Y:S02]  /*80d0*/  F2FP.BF16.F32.PACK_AB R10, R39, R10 ;  /* 0x0000000a270a723e */ /* 0x000fe400000010ff */
[----:B------:R-:W-:Y:S02]  /*80e0*/  F2FP.BF16.F32.PACK_AB R8, R25, R30 ;  /* 0x0000001e1908723e */ /* 0x000fe400000010ff */
[----:B------:R-:W-:-:S02]  /*80f0*/  F2FP.BF16.F32.PACK_AB R9, R12, R31 ;  /* 0x0000001f0c09723e */ /* 0x000fc400000010ff */
[----:B------:R-:W-:Y:S01]  /*8100*/  F2FP.BF16.F32.PACK_AB R11, R20, R33 ;  /* 0x00000021140b723e */ /* 0x000fe200000010ff */
[----:B------:R3:W-:Y:S04]  /*8110*/  STS.128 [R42+0xc400], R4 ;  /* 0x00c400042a007388 */ /* 0x0007e80000000c00 */
[----:B------:R3:W-:Y:S02]  /*8120*/  STS.128 [R13+0xc400], R8 ;  /* 0x00c400080d007388 */ /* 0x0007e40000000c00 */
.L_x_478:
[----:B------:R-:W-:Y:S05]  /*8130*/  BSYNC B0 ;  /* 0x0000000000007941 */ /* 0x000fea0003800000 */
.L_x_467:
[----:B------:R-:W-:Y:S01]  /*8140*/  @!PT LDS RZ, [RZ] ;  /* 0x00000000fffff984 */ /* 0x000fe20000000800 */
[----:B------:R-:W-:Y:S01]  /*8150*/  @!PT LDS RZ, [RZ] ;  /* 0x00000000fffff984 */ /* 0x000fe20000000800 */
[----:B------:R-:W-:Y:S01]  /*8160*/  @!PT LDS RZ, [RZ] ;  /* 0x00000000fffff984 */ /* 0x000fe20000000800 */
[----:B------:R-:W-:Y:S01]  /*8170*/  @!PT LDS RZ, [RZ] ;  /* 0x00000000fffff984 */ /* 0x000fe20000000800 */
[----:B------:R4:W-:Y:S06]  /*8180*/  MEMBAR.ALL.CTA ;  /* 0x0000000000007992 */ /* 0x0009ec0000008000 */
[----:B----4-:R-:W4:Y:S01]  /*8190*/  FENCE.VIEW.ASYNC.S ;  /* 0x00000000000073c6 */ /* 0x010f220000000000 */
[----:B------:R-:W-:Y:S05]  /*81a0*/  WARPSYNC.ALL ;  /* 0x0000000000007948 */ /* 0x000fea0003800000 */
[----:B----4-:R-:W-:Y:S06]  /*81b0*/  BAR.SYNC.DEFER_BLOCKING 0xd, 0x180 ;  /* 0x0346000000007b1d */ /* 0x010fec0000010000 */
.L_x_464:
[----:B------:R-:W-:-:S13]  /*81c0*/  ISETP.NE.AND P0, PT, R155, 0x3, PT ;  /* 0x000000039b00780c */ /* 0x000fda0003f05270 */
[----:B------:R-:W-:Y:S05]  /*81d0*/  @!P0 BRA `(.L_x_488) ;  /* 0x0000000000048947 */ /* 0x000fea0003800000 */
[----:B------:R-:W-:Y:S01]  /*81e0*/  BPT.TRAP 0x1 ;  /* 0x000000040000795c */ /* 0x000fe20000300000 */
.L_x_488:
[----:B-123--:R-:W-:Y:S01]  /*81f0*/  IMAD R4, R152, 0x8, R2 ;  /* 0x0000000898047824 */ /* 0x00efe200078e0202 */
[----:B------:R-:W-:-:S04]  /*8200*/  SHF.L.U32 R5, R156, 0x1f, RZ ;  /* 0x0000001f9c057819 */ /* 0x000fc800000006ff */
[----:B------:R1:W2:Y:S01]  /*8210*/  SYNCS.PHASECHK.TRANS64.TRYWAIT P1, [R4+URZ+0x30830], R5 ;  /* 0x03083005040075a7 */ /* 0x0002a2000802017f */
[----:B------:R-:W-:Y:S05]  /*8220*/  @!P0 BRA `(.L_x_489) ;  /* 0x0000000000048947 */ /* 0x000fea0003800000 */
[----:B------:R-:W-:Y:S01]  /*8230*/  BPT.TRAP 0x1 ;  /* 0x000000040000795c */ /* 0x000fe20000300000 */
.L_x_489:
[----:B------:R-:W-:Y:S02]  /*8240*/  VIADD R0, R2, 0x12400 ;  /* 0x0001240002007836 */ /* 0x000fe40000000000 */
[----:B0-----:R-:W-:-:S03]  /*8250*/  IMAD R3, R29, 0x2000, R2 ;  /* 0x000020001d037824 */ /* 0x001fc600078e0202 */
[----:B------:R-:W-:Y:S02]  /*8260*/  SHF.R.U32.HI R0, RZ, 0x4, R0 ;  /* 0x00000004ff007819 */ /* 0x000fe40000011600 */
[----:B------:R0:W-:Y:S02]  /*8270*/  STL [R1+0x38], R3 ;  /* 0x0000380301007387 */ /* 0x0001e40000100800 */
[----:B------:R-:W-:-:S04]  /*8280*/  LOP3.LUT R0, R0, 0x3fff, RZ, 0xc0, !PT ;  /* 0x00003fff00007812 */ /* 0x000fc800078ec0ff */
[----:B------:R-:W-:Y:S01]  /*8290*/  LOP3.LUT R0, R0, 0x10000, RZ, 0xfc, !PT ;  /* 0x0001000000007812 */ /* 0x000fe200078efcff */
[----:B0-----:R-:W-:-:S04]  /*82a0*/  VIADD R3, R3, 0xc400 ;  /* 0x0000c40003037836 */ /* 0x001fc80000000000 */
[----:B------:R0:W-:Y:S01]  /*82b0*/  STL [R1+0x40], R0 ;  /* 0x0000400001007387 */ /* 0x0001e20000100800 */
[----:B------:R-:W-:-:S04]  /*82c0*/  SHF.R.U32.HI R3, RZ, 0x4, R3 ;  /* 0x00000004ff037819 */ /* 0x000fc80000011603 */
[----:B------:R-:W-:Y:S01]  /*82d0*/  LOP3.LUT R3, R3, 0x3fff, RZ, 0xc0, !PT ;  /* 0x00003fff03037812 */ /* 0x000fe200078ec0ff */
[----:B--2---:R-:W-:Y:S06]  /*82e0*/  @P1 BRA `(.L_x_490) ;  /* 0x0000000000081947 */ /* 0x004fec0003800000 */
[----:B------:R-:W2:Y:S02]  /*82f0*/  SYNCS.PHASECHK.TRANS64.TRYWAIT P1, [R4+URZ+0x30830], R5 ;  /* 0x03083005040075a7 */ /* 0x000ea4000802017f */
[----:B--2---:R-:W-:Y:S05]  /*8300*/  @!P1 BRA `(.L_x_491) ;  /* 0x000000e800d49947 */ /* 0x004fea0003800000 */
.L_x_490:
[----:B------:R-:W3:Y:S01]  /*8310*/  LDL R6, [R1+0x40] ;  /* 0x0000400001067983 */ /* 0x000ee20000100800 */
[----:B------:R-:W-:Y:S01]  /*8320*/  IMAD.MOV.U32 R7, RZ, RZ, 0x40000040 ;  /* 0x40000040ff077424 */ /* 0x000fe200078e00ff */
[----:B------:R-:W-:Y:S01]  /*8330*/  LOP3.LUT R12, R3, 0x10000, RZ, 0xfc, !PT ;  /* 0x00010000030c7812 */ /* 0x000fe200078efcff */
[----:B------:R-:W-:Y:S01]  /*8340*/  IMAD.MOV.U32 R13, RZ, RZ, 0x40000040 ;  /* 0x40000040ff0d7424 */ /* 0x000fe200078e00ff */
[----:B------:R-:W-:Y:S05]  /*8350*/  WARPSYNC.ALL ;  /* 0x0000000000007948 */ /* 0x000fea0003800000 */
[----:B------:R-:W-:Y:S01]  /*8360*/  R2UR UR7, R7 ;  /* 0x00000000070772ca */ /* 0x000fe200000e0000 */
[----:B------:R-:W1:Y:S01]  /*8370*/  LDL R11, [R1+0x70] ;  /* 0x00007000010b7983 */ /* 0x000e620000100800 */
[----:B------:R-:W-:-:S02]  /*8380*/  R2UR UR4, R12 ;  /* 0x000000000c0472ca */ /* 0x000fc400000e0000 */
[----:B------:R-:W-:Y:S01]  /*8390*/  R2UR UR5, R13 ;  /* 0x000000000d0572ca */ /* 0x000fe200000e0000 */
[----:B-----5:R-:W-:Y:S01]  /*83a0*/  WARPGROUP.ARRIVE ;  /* 0x00000000000079c5 */ /* 0x020fe20000000000 */
[----:B------:R-:W-:Y:S01]  /*83b0*/  IMAD.MOV.U32 R9, RZ, RZ, 0x40000040 ;  /* 0x40000040ff097424 */ /* 0x000fe200078e00ff */
[----:B0-----:R-:W4:Y:S01]  /*83c0*/  LDL R0, [R1+0x64] ;  /* 0x0000640001007983 */ /* 0x001f220000100800 */
[C---:B------:R-:W-:Y:S01]  /*83d0*/  VIADD R20, R12.reuse, 0x2 ;  /* 0x000000020c147836 */ /* 0x040fe20000000000 */
[----:B------:R-:W-:Y:S01]  /*83e0*/  P2R R10, PR, RZ, 0x1 ;  /* 0x00000001ff0a7803 */ /* 0x000fe20000000000 */
[----:B------:R-:W-:Y:S01]  /*83f0*/  IMAD.MOV.U32 R21, RZ, RZ, 0x40000040 ;  /* 0x40000040ff157424 */ /* 0x000fe200078e00ff */
[----:B------:R-:W-:Y:S01]  /*8400*/  STL.64 [R1+0x10], R12 ;  /* 0x0000100c01007387 */ /* 0x000fe20000100a00 */
[----:B------:R-:W-:Y:S02]  /*8410*/  VIADD R14, R12, 0x4 ;  /* 0x000000040c0e7836 */ /* 0x000fe40000000000 */
[----:B------:R-:W-:Y:S01]  /*8420*/  IMAD.MOV.U32 R15, RZ, RZ, 0x40000040 ;  /* 0x40000040ff0f7424 */ /* 0x000fe200078e00ff */
[----:B------:R-:W-:Y:S01]  /*8430*/  STL.64 [R1+0x28], R20 ;  /* 0x0000281401007387 */ /* 0x000fe20000100a00 */
[----:B------:R-:W-:-:S03]  /*8440*/  IMAD.MOV.U32 R7, RZ, RZ, 0x40000040 ;  /* 0x40000040ff077424 */ /* 0x000fc600078e00ff */
[----:B------:R-:W-:Y:S01]  /*8450*/  STL.64 [R1+0x20], R14 ;  /* 0x0000200e01007387 */ /* 0x000fe20000100a00 */
[----:B------:R-:W0:Y:S02]  /*8460*/  S2R R131, SR_TID.X ;  /* 0x0000000000837919 */ /* 0x000e240000002100 */
[----:B0-----:R-:W-:Y:S01]  /*8470*/  LOP3.LUT R131, R131, 0x7f, RZ, 0xc0, !PT ;  /* 0x0000007f83837812 */ /* 0x001fe200078ec0ff */
[----:B---3--:R-:W-:-:S04]  /*8480*/  IMAD R6, R152, 0x600, R6 ;  /* 0x0000060098067824 */ /* 0x008fc800078e0206 */
[C---:B------:R-:W-:Y:S01]  /*8490*/  VIADD R8, R6.reuse, 0x2 ;  /* 0x0000000206087836 */ /* 0x040fe20000000000 */
[----:B------:R-:W-:Y:S01]  /*84a0*/  R2UR UR6, R6 ;  /* 0x00000000060672ca */ /* 0x000fe200000e0000 */
[----:B-12---:R-:W-:-:S04]  /*84b0*/  IMAD.IADD R5, R11, 0x1, R130 ;  /* 0x000000010b057824 */ /* 0x006fc800078e0282 */
[----:B----4-:R-:W-:-:S08]  /*84c0*/  IMAD R5, R0, -0xc0, R5 ;  /* 0xffffff4000057824 */ /* 0x010fd000078e0205 */
[----:B------:R-:W-:Y:S01]  /*84d0*/  HGMMA.64x192x16.F32.BF16 R24, gdesc[UR4], RZ, !UPT, gsb0 ;  /* 0x02e00000041879f0 */ /* 0x000fe2000c0018ff */
[----:B------:R-:W-:Y:S01]  /*84e0*/  R2UR UR6, R8 ;  /* 0x00000000080672ca */ /* 0x000fe200000e0000 */
[----:B------:R-:W-:Y:S01]  /*84f0*/  VIADD R8, R6, 0x4 ;  /* 0x0000000406087836 */ /* 0x000fe20000000000 */
[----:B------:R-:W-:Y:S01]  /*8500*/  R2UR UR7, R9 ;  /* 0x00000000090772ca */ /* 0x000fe200000e0000 */
[----:B------:R-:W-:Y:S01]  /*8510*/  IMAD.MOV.U32 R9, RZ, RZ, 0x40000040 ;  /* 0x40000040ff097424 */ /* 0x000fe200078e00ff */
[----:B------:R-:W-:Y:S01]  /*8520*/  R2UR UR4, R20 ;  /* 0x00000000140472ca */ /* 0x000fe200000e0000 */
[----:B------:R-:W-:Y:S01]  /*8530*/  VIADD R6, R6, 0x6 ;  /* 0x0000000606067836 */ /* 0x000fe20000000000 */
[----:B------:R-:W-:Y:S02]  /*8540*/  R2UR UR5, R21 ;  /* 0x00000000150572ca */ /* 0x000fe400000e0000 */
[C---:B------:R-:W-:Y:S02]  /*8550*/  ISETP.GT.AND P4, PT, R5.reuse, RZ, PT ;  /* 0x000000ff0500720c */ /* 0x040fe40003f84270 */
[----:B------:R-:W-:-:S02]  /*8560*/  ISETP.GT.AND P3, PT, R5, 0x1, PT ;  /* 0x000000010500780c */ /* 0x000fc40003f64270 */
[C---:B------:R-:W-:Y:S02]  /*8570*/  ISETP.GT.AND P1, PT, R5.reuse, 0x8, PT ;  /* 0x000000080500780c */ /* 0x040fe40003f24270 */
[C---:B------:R-:W-:Y:S02]  /*8580*/  ISETP.GT.AND P2, PT, R5.reuse, 0x9, PT ;  /* 0x000000090500780c */ /* 0x040fe40003f44270 */
[C---:B------:R-:W-:Y:S02]  /*8590*/  ISETP.GT.AND P5, PT, R5.reuse, 0x10, PT ;  /* 0x000000100500780c */ /* 0x040fe40003fa4270 */
[C---:B------:R-:W-:Y:S02]  /*85a0*/  ISETP.GT.AND P0, PT, R5.reuse, 0x99, PT ;  /* 0x000000990500780c */ /* 0x040fe40003f04270 */
[----:B------:R-:W-:Y:S01]  /*85b0*/  ISETP.GT.AND P6, PT, R5, 0xa0, PT ;  /* 0x000000a00500780c */ /* 0x000fe20003fc4270 */
[----:B------:R-:W-:Y:S02]  /*85c0*/  WARPGROUP.DEPBAR.LE gsb0, 0x0 ;  /* 0x00008000000079c5 */ /* 0x000fe40000010000 */
[----:B------:R-:W-:-:S06]  /*85d0*/  WARPGROUP.ARRIVE ;  /* 0x00000000000079c5 */ /* 0x000fcc0000000000 */
[----:B------:R-:W-:Y:S01]  /*85e0*/  HGMMA.64x192x16.F32.BF16 R24, gdesc[UR4], R24, gsb0 ;  /* 0x02e00000041879f0 */ /* 0x000fe20008001818 */
[----:B------:R-:W-:Y:S02]  /*85f0*/  R2UR UR6, R8 ;  /* 0x00000000080672ca */ /* 0x000fe400000e0000 */
[----:B------:R-:W-:Y:S01]  /*8600*/  R2UR UR7, R9 ;  /* 0x00000000090772ca */ /* 0x000fe200000e0000 */
[----:B------:R-:W-:Y:S01]  /*8610*/  IMAD.MOV.U32 R9, RZ, RZ, 0x40000040 ;  /* 0x40000040ff097424 */ /* 0x000fe200078e00ff */
[----:B------:R-:W-:Y:S02]  /*8620*/  R2UR UR4, R14 ;  /* 0x000000000e0472ca */ /* 0x000fe400000e0000 */
[----:B------:R-:W-:Y:S02]  /*8630*/  R2UR UR5, R15 ;  /* 0x000000000f0572ca */ /* 0x000fe400000e0000 */
[----:B------:R-:W-:-:S05]  /*8640*/  IADD3 R8, R12, 0x6, RZ ;  /* 0x000000060c087810 */ /* 0x000fca0007ffe0ff */
[----:B------:R0:W-:Y:S01]  /*8650*/  STL.64 [R1+0x18], R8 ;  /* 0x0000180801007387 */ /* 0x0001e20000100a00 */
[----:B------:R-:W-:Y:S02]  /*8660*/  WARPGROUP.DEPBAR.LE gsb0, 0x0 ;  /* 0x00008000000079c5 */ /* 0x000fe40000010000 */
[----:B------:R-:W-:-:S06]  /*8670*/  WARPGROUP.ARRIVE ;  /* 0x00000000000079c5 */ /* 0x000fcc0000000000 */
[----:B------:R-:W-:Y:S01]  /*8680*/  HGMMA.64x192x16.F32.BF16 R24, gdesc[UR4], R24, gsb0 ;  /* 0x02e00000041879f0 */ /* 0x000fe20008001818 */
[----:B------:R-:W-:Y:S02]  /*8690*/  R2UR UR6, R6 ;  /* 0x00000000060672ca */ /* 0x000fe400000e0000 */
[----:B------:R-:W-:Y:S02]  /*86a0*/  R2UR UR7, R7 ;  /* 0x00000000070772ca */ /* 0x000fe400000e0000 */
[----:B------:R-:W-:Y:S02]  /*86b0*/  R2UR UR4, R8 ;  /* 0x00000000080472ca */ /* 0x000fe400000e0000 */
[----:B------:R-:W-:Y:S01]  /*86c0*/  R2UR UR5, R9 ;  /* 0x00000000090572ca */ /* 0x000fe200000e0000 */
[----:B------:R-:W-:Y:S02]  /*86d0*/  WARPGROUP.DEPBAR.LE gsb0, 0x0 ;  /* 0x00008000000079c5 */ /* 0x000fe40000010000 */
[----:B------:R-:W-:-:S10]  /*86e0*/  WARPGROUP.ARRIVE ;  /* 0x00000000000079c5 */ /* 0x000fd40000000000 */
[----:B------:R-:W-:Y:S01]  /*86f0*/  HGMMA.64x192x16.F32.BF16 R24, gdesc[UR4], R24, gsb0 ;  /* 0x02e00000041879f0 */ /* 0x000fe20008001818 */
[----:B------:R-:W-:Y:S02]  /*8700*/  ULDC UR4, c[0x0][0x988] ;  /* 0x0002620000047ab9 */ /* 0x000fe40000000800 */
        /* <DEDUP_REMOVED lines=144> */
[----:B------:R-:W-:Y:S02]  /*9010*/  FMNMX.FTZ R3, R97, R0, !PT ;  /* 0x0000000061037209 */ /* 0x000fe40007810000 */
[----:B------:R-:W-:Y:S02]  /*9020*/  FSEL R101, R101, -INF , P0 ;  /* 0xff80000065657808 */ /* 0x000fe40000000000 */
[----:B------:R-:W-:Y:S02]  /*9030*/  FMNMX.FTZ R0, R100, R3, !PT ;  /* 0x0000000364007209 */ /* 0x000fe40007810000 */
[----:B------:R-:W-:Y:S02]  /*9040*/  ISETP.GT.AND P0, PT, R5, 0xa1, PT ;  /* 0x000000a10500780c */ /* 0x000fe40003f04270 */
[----:B------:R-:W-:-:S02]  /*9050*/  FSEL R104, R104, -INF , P6 ;  /* 0xff80000068687808 */ /* 0x000fc40003000000 */
[----:B------:R-:W-:Y:S02]  /*9060*/  FMNMX.FTZ R3, R101, R0, !PT ;  /* 0x0000000065037209 */ /* 0x000fe40007810000 */
[----:B------:R-:W-:Y:S02]  /*9070*/  FSEL R99, R99, -INF , P1 ;  /* 0xff80000063637808 */ /* 0x000fe40000800000 */
[----:B------:R-:W-:Y:S02]  /*9080*/  ISETP.GT.AND P1, PT, R5, 0xa8, PT ;  /* 0x000000a80500780c */ /* 0x000fe40003f24270 */
[----:B------:R-:W-:Y:S02]  /*9090*/  FSEL R105, R105, -INF , P0 ;  /* 0xff80000069697808 */ /* 0x000fe40000000000 */
[----:B------:R-:W-:Y:S02]  /*90a0*/  FMNMX.FTZ R0, R104, R3, !PT ;  /* 0x0000000368007209 */ /* 0x000fe40007810000 */
[----:B------:R-:W-:-:S02]  /*90b0*/  FSEL R102, R102, -INF , P2 ;  /* 0xff80000066667808 */ /* 0x000fc40001000000 */
[----:B------:R-:W-:Y:S02]  /*90c0*/  ISETP.GT.AND P2, PT, R5, 0xa9, PT ;  /* 0x000000a90500780c */ /* 0x000fe40003f44270 */
[----:B------:R-:W-:Y:S02]  /*90d0*/  FSEL R108, R108, -INF , P1 ;  /* 0xff8000006c6c7808 */ /* 0x000fe40000800000 */
[----:B------:R-:W-:Y:S02]  /*90e0*/  FMNMX.FTZ R0, R105, R0, !PT ;  /* 0x0000000069007209 */ /* 0x000fe40007810000 */
[----:B------:R-:W-:Y:S02]  /*90f0*/  FSEL R98, R98, -INF , P3 ;  /* 0xff80000062627808 */ /* 0x000fe40001800000 */
[----:B------:R-:W-:Y:S02]  /*9100*/  FSEL R109, R109, -INF , P2 ;  /* 0xff8000006d6d7808 */ /* 0x000fe40001000000 */
[----:B------:R-:W-:-:S02]  /*9110*/  FMNMX.FTZ R0, R108, R0, !PT ;  /* 0x000000006c007209 */ /* 0x000fc40007810000 */
[----:B------:R-:W-:Y:S02]  /*9120*/  ISETP.GT.AND P3, PT, R5, 0xb0, PT ;  /* 0x000000b00500780c */ /* 0x000fe40003f64270 */
[----:B------:R-:W-:Y:S02]  /*9130*/  FSEL R95, R95, -INF , P4 ;  /* 0xff8000005f5f7808 */ /* 0x000fe40002000000 */
[----:B------:R-:W-:Y:S02]  /*9140*/  FSEL R112, R112, -INF , P3 ;  /* 0xff80000070707808 */ /* 0x000fe40001800000 */
[----:B------:R-:W-:Y:S02]  /*9150*/  FMNMX.FTZ R0, R109, R0, !PT ;  /* 0x000000006d007209 */ /* 0x000fe40007810000 */
[----:B------:R-:W-:Y:S02]  /*9160*/  ISETP.GT.AND P4, PT, R5, 0xb1, PT ;  /* 0x000000b10500780c */ /* 0x000fe40003f84270 */
[----:B------:R-:W-:-:S02]  /*9170*/  FSEL R94, R94, -INF , P5 ;  /* 0xff8000005e5e7808 */ /* 0x000fc40002800000 */
[----:B------:R-:W-:Y:S02]  /*9180*/  FSEL R113, R113, -INF , P4 ;  /* 0xff80000071717808 */ /* 0x000fe40002000000 */
[----:B------:R-:W-:Y:S02]  /*9190*/  FMNMX.FTZ R0, R112, R0, !PT ;  /* 0x0000000070007209 */ /* 0x000fe40007810000 */
[----:B------:R-:W-:Y:S02]  /*91a0*/  ISETP.GT.AND P5, PT, R5, 0xb8, PT ;  /* 0x000000b80500780c */ /* 0x000fe40003fa4270 */
[----:B------:R-:W-:Y:S02]  /*91b0*/  FMNMX.FTZ R0, R113, R0, !PT ;  /* 0x0000000071007209 */ /* 0x000fe40007810000 */
[----:B------:R-:W-:Y:S02]  /*91c0*/  FSEL R116, R116, -INF , P5 ;  /* 0xff80000074747808 */ /* 0x000fe40002800000 */
[----:B------:R-:W-:-:S02]  /*91d0*/  ISETP.GT.AND P6, PT, R5, 0xb9, PT ;  /* 0x000000b90500780c */ /* 0x000fc40003fc4270 */
[----:B------:R-:W-:Y:S02]  /*91e0*/  FMNMX.FTZ R0, R116, R0, !PT ;  /* 0x0000000074007209 */ /* 0x000fe40007810000 */
[----:B------:R-:W-:Y:S02]  /*91f0*/  FSEL R117, R117, -INF , P6 ;  /* 0xff80000075757808 */ /* 0x000fe40003000000 */
[----:B------:R-:W-:Y:S02]  /*9200*/  P2R R6, PR, RZ, 0x1 ;  /* 0x00000001ff067803 */ /* 0x000fe40000000000 */
[----:B------:R-:W-:Y:S02]  /*9210*/  FMNMX.FTZ R0, R117, R0, !PT ;  /* 0x0000000075007209 */ /* 0x000fe40007810000 */
[----:B------:R-:W-:Y:S02]  /*9220*/  ISETP.GT.AND P0, PT, R5, 0xa0, PT ;  /* 0x000000a00500780c */ /* 0x000fe40003f04270 */
[----:B0-----:R-:W-:Y:S01]  /*9230*/  P2R R8, PR, RZ, 0x4 ;  /* 0x00000004ff087803 */ /* 0x001fe20000000000 */
[----:B------:R-:W0:Y:S01]  /*9240*/  SHFL.BFLY PT, R3, R0, 0x2, 0x1f ;  /* 0x0c401f0000037f89 */ /* 0x000e2200000e0000 */
[----:B------:R-:W-:-:S02]  /*9250*/  FSEL R106, R106, -INF , P0 ;  /* 0xff8000006a6a7808 */ /* 0x000fc40000000000 */
[----:B------:R-:W-:Y:S02]  /*9260*/  ISETP.NE.AND P0, PT, R6, RZ, PT ;  /* 0x000000ff0600720c */ /* 0x000fe40003f05270 */
[----:B------:R-:W-:Y:S02]  /*9270*/  P2R R7, PR, RZ, 0x2 ;  /* 0x00000002ff077803 */ /* 0x000fe40000000000 */
[----:B------:R-:W-:Y:S02]  /*9280*/  FSEL R107, R107, -INF , P0 ;  /* 0xff8000006b6b7808 */ /* 0x000fe40000000000 */
[----:B------:R-:W-:Y:S02]  /*9290*/  ISETP.NE.AND P0, PT, R10, RZ, PT ;  /* 0x000000ff0a00720c */ /* 0x000fe40003f05270 */
[----:B------:R-:W-:Y:S02]  /*92a0*/  FMNMX.FTZ R10, R129, R128, !PT ;  /* 0x00000080810a7209 */ /* 0x000fe40007810000 */
[----:B------:R-:W-:-:S02]  /*92b0*/  ISETP.GT.AND P1, PT, R5, 0x99, PT ;  /* 0x000000990500780c */ /* 0x000fc40003f24270 */
[----:B------:R-:W-:Y:S02]  /*92c0*/  FMNMX.FTZ R21, R127, R10, !PT ;  /* 0x0000000a7f157209 */ /* 0x000fe40007810000 */
[----:B------:R-:W-:Y:S02]  /*92d0*/  FSEL R103, R103, -INF , P1 ;  /* 0xff80000067677808 */ /* 0x000fe40000800000 */
[----:B------:R-:W-:Y:S02]  /*92e0*/  FMNMX.FTZ R10, R126, R21, !PT ;  /* 0x000000157e0a7209 */ /* 0x000fe40007810000 */
[----:B------:R-:W-:Y:S02]  /*92f0*/  ISETP.NE.AND P1, PT, R7, RZ, PT ;  /* 0x000000ff0700720c */ /* 0x000fe40003f25270 */
[----:B------:R-:W-:Y:S02]  /*9300*/  FMNMX.FTZ R21, R125, R10, !PT ;  /* 0x0000000a7d157209 */ /* 0x000fe40007810000 */
[----:B0-----:R-:W-:-:S02]  /*9310*/  FMNMX.FTZ R3, R0, R3, !PT ;  /* 0x0000000300037209 */ /* 0x001fc40007810000 */
[----:B------:R-:W-:Y:S02]  /*9320*/  FMNMX.FTZ R10, R124, R21, !PT ;  /* 0x000000157c0a7209 */ /* 0x000fe40007810000 */
[----:B------:R-:W-:Y:S01]  /*9330*/  FSEL R110, R110, -INF , P1 ;  /* 0xff8000006e6e7808 */ /* 0x000fe20000800000 */
[----:B------:R-:W0:Y:S01]  /*9340*/  SHFL.BFLY PT, R0, R3, 0x1, 0x1f ;  /* 0x0c201f0003007f89 */ /* 0x000e2200000e0000 */
[----:B------:R-:W-:Y:S02]  /*9350*/  FSEL R114, R114, -INF , P3 ;  /* 0xff80000072727808 */ /* 0x000fe40001800000 */
[----:B------:R-:W-:Y:S02]  /*9360*/  FSEL R115, R115, -INF , P4 ;  /* 0xff80000073737808 */ /* 0x000fe40002000000 */
[----:B------:R-:W-:Y:S02]  /*9370*/  FSEL R118, R118, -INF , P5 ;  /* 0xff80000076767808 */ /* 0x000fe40002800000 */
[----:B------:R-:W-:-:S02]  /*9380*/  FSEL R119, R119, -INF , P6 ;  /* 0xff80000077777808 */ /* 0x000fc40003000000 */
[----:B0-----:R-:W-:Y:S01]  /*9390*/  FMNMX.FTZ R3, R3, R0, !PT ;  /* 0x0000000003037209 */ /* 0x001fe20007810000 */
[----:B------:R-:W-:-:S03]  /*93a0*/  IMAD.U32 R0, RZ, RZ, UR4 ;  /* 0x00000004ff007e24 */ /* 0x000fc6000f8e00ff */
[C---:B------:R-:W-:Y:S01]  /*93b0*/  FSETP.NEU.FTZ.AND P2, PT, R3.reuse, -INF , PT ;  /* 0xff8000000300780b */ /* 0x040fe20003f5d000 */
[----:B------:R-:W-:-:S05]  /*93c0*/  FMUL.FTZ R9, R3, R0 ;  /* 0x0000000003097220 */ /* 0x000fca0000410000 */
[----:B------:R-:W-:Y:S02]  /*93d0*/  FSEL R5, R9, RZ, P2 ;  /* 0x000000ff09057208 */ /* 0x000fe40001000000 */
[----:B------:R-:W-:-:S03]  /*93e0*/  ISETP.NE.AND P2, PT, R8, RZ, PT ;  /* 0x000000ff0800720c */ /* 0x000fc60003f45270 */
[--C-:B------:R-:W-:Y:S01]  /*93f0*/  FFMA.FTZ R9, R29, R0, -R5.reuse ;  /* 0x000000001d097223 */ /* 0x100fe20000010805 */
[----:B------:R-:W-:Y:S01]  /*9400*/  FMNMX.FTZ R29, R123, R10, !PT ;  /* 0x0000000a7b1d7209 */ /* 0x000fe20007810000 */
[-CC-:B------:R-:W-:Y:S01]  /*9410*/  FFMA.FTZ R6, R24, R0.reuse, -R5.reuse ;  /* 0x0000000018067223 */ /* 0x180fe20000010805 */
[----:B------:R-:W-:Y:S01]  /*9420*/  FSEL R111, R111, -INF , P2 ;  /* 0xff8000006f6f7808 */ /* 0x000fe20001000000 */
[-CC-:B------:R-:W-:Y:S01]  /*9430*/  FFMA.FTZ R11, R32, R0.reuse, -R5.reuse ;  /* 0x00000000200b7223 */ /* 0x180fe20000010805 */
[----:B------:R-:W-:Y:S01]  /*9440*/  FMNMX.FTZ R10, R122, R29, !PT ;  /* 0x0000001d7a0a7209 */ /* 0x000fe20007810000 */
[-CC-:B------:R-:W-:Y:S01]  /*9450*/  FFMA.FTZ R32, R56, R0.reuse, -R5.reuse ;  /* 0x0000000038207223 */ /* 0x180fe20000010805 */
[-CC-:B------:R-:W-:Y:S01]  /*9460*/  FFMA.FTZ R56, R93, R0.reuse, -R5.reuse ;  /* 0x000000005d387223 */ /* 0x180fe20000010805 */
[--C-:B------:R-:W-:Y:S01]  /*9470*/  FFMA.FTZ R8, R28, R0, -R5.reuse ;  /* 0x000000001c087223 */ /* 0x100fe20000010805 */
[----:B------:R-:W-:Y:S01]  /*9480*/  FMNMX.FTZ R29, R121, R10, !PT ;  /* 0x0000000a791d7209 */ /* 0x000fe20007810000 */
[-CC-:B------:R-:W-:Y:S01]  /*9490*/  FFMA.FTZ R7, R25, R0.reuse, -R5.reuse ;  /* 0x0000000019077223 */ /* 0x180fe20000010805 */
[-CC-:B------:R-:W-:Y:S01]  /*94a0*/  FFMA.FTZ R28, R40, R0.reuse, -R5.reuse ;  /* 0x00000000281c7223 */ /* 0x180fe20000010805 */
        /* <DEDUP_REMOVED lines=52> */
[----:B------:R-:W-:Y:S01]  /*97f0*/  FFMA.FTZ R73, R117, R0, -R5 ;  /* 0x0000000075497223 */ /* 0x000fe20000010805 */
[----:B------:R-:W-:Y:S01]  /*9800*/  FMNMX.FTZ R10, R70, R29, !PT ;  /* 0x0000001d460a7209 */ /* 0x000fe20007810000 */
[----:B------:R-:W-:Y:S01]  /*9810*/  MUFU.EX2 R6, R6 ;  /* 0x0000000600067308 */ /* 0x000fe20000000800 */
[----:B------:R-:W2:Y:S02]  /*9820*/  LDL R105, [R1+0x48] ;  /* 0x0000480001697983 */ /* 0x000ea40000100800 */
[----:B------:R-:W-:-:S02]  /*9830*/  FMNMX.FTZ R29, R71, R10, !PT ;  /* 0x0000000a471d7209 */ /* 0x000fc40007810000 */
[----:B------:R-:W3:Y:S02]  /*9840*/  LDL R104, [R1+0x8] ;  /* 0x0000080001687983 */ /* 0x000ee40000100800 */
[----:B------:R-:W-:Y:S01]  /*9850*/  FMNMX.FTZ R10, R74, R29, !PT ;  /* 0x0000001d4a0a7209 */ /* 0x000fe20007810000 */
[----:B------:R-:W0:Y:S03]  /*9860*/  MUFU.EX2 R7, R7 ;  /* 0x0000000700077308 */ /* 0x000e260000000800 */
[----:B------:R-:W-:-:S04]  /*9870*/  FMNMX.FTZ R29, R75, R10, !PT ;  /* 0x0000000a4b1d7209 */ /* 0x000fc80007810000 */
[----:B------:R-:W-:Y:S01]  /*9880*/  FMNMX.FTZ R10, R78, R29, !PT ;  /* 0x0000001d4e0a7209 */ /* 0x000fe20007810000 */
[----:B------:R-:W-:Y:S03]  /*9890*/  MUFU.EX2 R8, R8 ;  /* 0x0000000800087308 */ /* 0x000fe60000000800 */
        /* <DEDUP_REMOVED lines=30> */
[----:B------:R-:W-:-:S05]  /*9a80*/  FMNMX.FTZ R10, R119, R10, !PT ;  /* 0x0000000a770a7209 */ /* 0x000fca0007810000 */
[----:B------:R-:W1:Y:S01]  /*9a90*/  SHFL.BFLY PT, R24, R10, 0x2, 0x1f ;  /* 0x0c401f000a187f89 */ /* 0x000e6200000e0000 */
[----:B------:R-:W-:Y:S08]  /*9aa0*/  MUFU.EX2 R15, R15 ;  /* 0x0000000f000f7308 */ /* 0x000ff00000000800 */
[----:B------:R-:W-:Y:S08]  /*9ab0*/  MUFU.EX2 R20, R20 ;  /* 0x0000001400147308 */ /* 0x000ff00000000800 */
[----:B------:R-:W-:Y:S01]  /*9ac0*/  MUFU.EX2 R21, R21 ;  /* 0x0000001500157308 */ /* 0x000fe20000000800 */
[----:B-1----:R-:W-:-:S07]  /*9ad0*/  FMNMX.FTZ R10, R10, R24, !PT ;  /* 0x000000180a0a7209 */ /* 0x002fce0007810000 */
[----:B------:R-:W-:Y:S01]  /*9ae0*/  MUFU.EX2 R32, R32 ;  /* 0x0000002000207308 */ /* 0x000fe20000000800 */
[----:B------:R-:W1:Y:S07]  /*9af0*/  SHFL.BFLY PT, R24, R10, 0x1, 0x1f ;  /* 0x0c201f000a187f89 */ /* 0x000e6e00000e0000 */
[----:B------:R-:W-:Y:S08]  /*9b00*/  MUFU.EX2 R33, R33 ;  /* 0x0000002100217308 */ /* 0x000ff00000000800 */
[----:B------:R-:W-:Y:S08]  /*9b10*/  MUFU.EX2 R34, R34 ;  /* 0x0000002200227308 */ /* 0x000ff00000000800 */
[----:B------:R-:W-:Y:S01]  /*9b20*/  MUFU.EX2 R40, R40 ;  /* 0x0000002800287308 */ /* 0x000fe20000000800 */
[----:B-1----:R-:W-:-:S04]  /*9b30*/  FMNMX.FTZ R10, R10, R24, !PT ;  /* 0x000000180a0a7209 */ /* 0x002fc80007810000 */
[C---:B------:R-:W-:Y:S01]  /*9b40*/  FSETP.NEU.FTZ.AND P1, PT, R10.reuse, -INF , PT ;  /* 0xff8000000a00780b */ /* 0x040fe20003f3d000 */
[----:B------:R-:W-:Y:S02]  /*9b50*/  FMUL.FTZ R93, R10, R0 ;  /* 0x000000000a5d7220 */ /* 0x000fe40000410000 */
[----:B------:R-:W-:Y:S03]  /*9b60*/  MUFU.EX2 R41, R41 ;  /* 0x0000002900297308 */ /* 0x000fe60000000800 */
[----:B------:R-:W-:Y:S02]  /*9b70*/  FSEL R93, R93, RZ, P1 ;  /* 0x000000ff5d5d7208 */ /* 0x000fe40000800000 */
[----:B------:R-:W-:-:S03]  /*9b80*/  ISETP.NE.AND P1, PT, R131, RZ, PT ;  /* 0x000000ff8300720c */ /* 0x000fc60003f25270 */
[----:B------:R-:W-:Y:S01]  /*9b90*/  MUFU.EX2 R46, R46 ;  /* 0x0000002e002e7308 */ /* 0x000fe20000000800 */
[-CC-:B------:R-:W-:Y:S01]  /*9ba0*/  FFMA.FTZ R5, R129, R0.reuse, -R93.reuse ;  /* 0x0000000081057223 */ /* 0x180fe2000001085d */
[-CC-:B------:R-:W-:Y:S01]  /*9bb0*/  FFMA.FTZ R29, R128, R0.reuse, -R93.reuse ;  /* 0x00000000801d7223 */ /* 0x180fe2000001085d */
[-CC-:B------:R-:W-:Y:S01]  /*9bc0*/  FFMA.FTZ R77, R127, R0.reuse, -R93.reuse ;  /* 0x000000007f4d7223 */ /* 0x180fe2000001085d */
[-CC-:B------:R-:W-:Y:S01]  /*9bd0*/  FFMA.FTZ R80, R126, R0.reuse, -R93.reuse ;  /* 0x000000007e507223 */ /* 0x180fe2000001085d */
[-CC-:B------:R-:W-:Y:S01]  /*9be0*/  FFMA.FTZ R81, R125, R0.reuse, -R93.reuse ;  /* 0x000000007d517223 */ /* 0x180fe2000001085d */
[-CC-:B------:R-:W-:Y:S01]  /*9bf0*/  FFMA.FTZ R96, R47, R0.reuse, -R93.reuse ;  /* 0x000000002f607223 */ /* 0x180fe2000001085d */
[-CC-:B------:R-:W-:Y:S01]  /*9c00*/  FFMA.FTZ R47, R50, R0.reuse, -R93.reuse ;  /* 0x00000000322f7223 */ /* 0x180fe2000001085d */
[----:B------:R-:W-:Y:S01]  /*9c10*/  MUFU.EX2 R5, R5 ;  /* 0x0000000500057308 */ /* 0x000fe20000000800 */
[-CC-:B------:R-:W-:Y:S01]  /*9c20*/  FFMA.FTZ R50, R51, R0.reuse, -R93.reuse ;  /* 0x0000000033327223 */ /* 0x180fe2000001085d */
[----:B------:R-:W-:Y:S01]  /*9c30*/  FFMA.FTZ R51, R54, R0, -R93 ;  /* 0x0000000036337223 */ /* 0x000fe2000001085d */
[----:B------:R-:W-:-:S02]  /*9c40*/  @!P1 VIADD R4, R4, 0x30840 ;  /* 0x0003084004049836 */ /* 0x000fc40000000000 */
[-CC-:B------:R-:W-:Y:S01]  /*9c50*/  FFMA.FTZ R54, R55, R0.reuse, -R93.reuse ;  /* 0x0000000037367223 */ /* 0x180fe2000001085d */
[-CC-:B------:R-:W-:Y:S01]  /*9c60*/  FFMA.FTZ R55, R58, R0.reuse, -R93.reuse ;  /* 0x000000003a377223 */ /* 0x180fe2000001085d */
[-CC-:B------:R-:W-:Y:S01]  /*9c70*/  FFMA.FTZ R58, R59, R0.reuse, -R93.reuse ;  /* 0x000000003b3a7223 */ /* 0x180fe2000001085d */
[-CC-:B------:R-:W-:Y:S01]  /*9c80*/  FFMA.FTZ R84, R124, R0.reuse, -R93.reuse ;  /* 0x000000007c547223 */ /* 0x180fe2000001085d */
[----:B------:R-:W1:Y:S01]  /*9c90*/  MUFU.EX2 R29, R29 ;  /* 0x0000001d001d7308 */ /* 0x000e620000000800 */
[----:B------:R-:W-:Y:S01]  /*9ca0*/  @!P1 PRMT R4, RZ, 0x654, R4 ;  /* 0x00000654ff049816 */ /* 0x000fe20000000004 */
[-C--:B------:R-:W-:Y:S01]  /*9cb0*/  FFMA.FTZ R59, R62, R0.reuse, -R93 ;  /* 0x000000003e3b7223 */ /* 0x080fe2000001085d */
[----:B0-----:R-:W-:Y:S01]  /*9cc0*/  FADD.FTZ R101, R6, R7 ;  /* 0x0000000706657221 */ /* 0x001fe20000010000 */
[-CC-:B------:R-:W-:Y:S01]  /*9cd0*/  FFMA.FTZ R62, R63, R0.reuse, -R93.reuse ;  /* 0x000000003f3e7223 */ /* 0x180fe2000001085d */
[----:B------:R0:W-:Y:S01]  /*9ce0*/  @!P1 SYNCS.ARRIVE.TRANS64.RED.A1T0 RZ, [R4+URZ], RZ ;  /* 0x000000ff04ff99a7 */ /* 0x0001e2000810043f */
[-CC-:B------:R-:W-:Y:S01]  /*9cf0*/  FFMA.FTZ R85, R123, R0.reuse, -R93.reuse ;  /* 0x000000007b557223 */ /* 0x180fe2000001085d */
[-CC-:B------:R-:W-:Y:S01]  /*9d00*/  FFMA.FTZ R88, R122, R0.reuse, -R93.reuse ;  /* 0x000000007a587223 */ /* 0x180fe2000001085d */
[----:B------:R-:W4:Y:S01]  /*9d10*/  MUFU.EX2 R77, R77 ;  /* 0x0000004d004d7308 */ /* 0x000f220000000800 */
[-CC-:B------:R-:W-:Y:S01]  /*9d20*/  FFMA.FTZ R89, R121, R0.reuse, -R93.reuse ;  /* 0x0000000079597223 */ /* 0x180fe2000001085d */
[-CC-:B------:R-:W-:Y:S01]  /*9d30*/  FFMA.FTZ R92, R120, R0.reuse, -R93.reuse ;  /* 0x00000000785c7223 */ /* 0x180fe2000001085d */
[----:B------:R-:W-:-:S05]  /*9d40*/  FFMA.FTZ R31, R31, R0, -R93 ;  /* 0x000000001f1f7223 */ /* 0x000fca000001085d */
[----:B------:R-:W4:Y:S01]  /*9d50*/  MUFU.EX2 R80, R80 ;  /* 0x0000005000507308 */ /* 0x000f220000000800 */
[--C-:B------:R-:W-:Y:S01]  /*9d60*/  FFMA.FTZ R63, R66, R0, -R93.reuse ;  /* 0x00000000423f7223 */ /* 0x100fe2000001085d */
[----:B0-----:R-:W-:Y:S01]  /*9d70*/  F2FP.BF16.F32.PACK_AB R4, R7, R6 ;  /* 0x000000060704723e */ /* 0x001fe200000010ff */
[----:B------:R-:W-:-:S05]  /*9d80*/  FFMA.FTZ R66, R67, R0, -R93 ;  /* 0x0000000043427223 */ /* 0x000fca000001085d */
[----:B------:R-:W0:Y:S01]  /*9d90*/  MUFU.EX2 R81, R81 ;  /* 0x0000005100517308 */ /* 0x000e220000000800 */
[----:B-1----:R-:W-:Y:S01]  /*9da0*/  FADD.FTZ R6, R5, R29 ;  /* 0x0000001d05067221 */ /* 0x002fe20000010000 */
[-C--:B------:R-:W-:Y:S01]  /*9db0*/  FFMA.FTZ R67, R70, R0.reuse, -R93 ;  /* 0x0000000046437223 */ /* 0x080fe2000001085d */
[----:B------:R-:W-:Y:S01]  /*9dc0*/  FADD.FTZ R24, R8, R101 ;  /* 0x0000006508187221 */ /* 0x000fe20000010000 */
[-CC-:B------:R-:W-:Y:S01]  /*9dd0*/  FFMA.FTZ R70, R71, R0.reuse, -R93.reuse ;  /* 0x0000000047467223 */ /* 0x180fe2000001085d */
[-CC-:B------:R-:W-:Y:S01]  /*9de0*/  FFMA.FTZ R71, R74, R0.reuse, -R93.reuse ;  /* 0x000000004a477223 */ /* 0x180fe2000001085d */
[-CC-:B------:R-:W-:Y:S01]  /*9df0*/  FFMA.FTZ R74, R75, R0.reuse, -R93.reuse ;  /* 0x000000004b4a7223 */ /* 0x180fe2000001085d */
[----:B----4-:R-:W-:Y:S01]  /*9e00*/  FADD.FTZ R7, R77, R6 ;  /* 0x000000064d077221 */ /* 0x010fe20000010000 */
[----:B------:R-:W1:Y:S01]  /*9e10*/  MUFU.EX2 R84, R84 ;  /* 0x0000005400547308 */ /* 0x000e620000000800 */
[-CC-:B------:R-:W-:Y:S01]  /*9e20*/  FFMA.FTZ R75, R78, R0.reuse, -R93.reuse ;  /* 0x000000004e4b7223 */ /* 0x180fe2000001085d */
[----:B------:R-:W-:Y:S01]  /*9e30*/  FADD.FTZ R24, R9, R24 ;  /* 0x0000001809187221 */ /* 0x000fe20000010000 */
[-CC-:B------:R-:W-:Y:S01]  /*9e40*/  FFMA.FTZ R78, R79, R0.reuse, -R93.reuse ;  /* 0x000000004f4e7223 */ /* 0x180fe2000001085d */
[----:B------:R-:W-:Y:S01]  /*9e50*/  FFMA.FTZ R79, R86, R0, -R93 ;  /* 0x00000000564f7223 */ /* 0x000fe2000001085d */
[----:B------:R-:W-:Y:S01]  /*9e60*/  FADD.FTZ R86, R80, R7 ;  /* 0x0000000750567221 */ /* 0x000fe20000010000 */
[----:B------:R-:W-:-:S02]  /*9e70*/  FADD.FTZ R7, R11, R24 ;  /* 0x000000180b077221 */ /* 0x000fc40000010000 */
[----:B------:R-:W4:Y:S01]  /*9e80*/  MUFU.EX2 R85, R85 ;  /* 0x0000005500557308 */ /* 0x000f220000000800 */
[----:B------:R-:W-:Y:S01]  /*9e90*/  F2FP.BF16.F32.PACK_AB R6, R9, R8 ;  /* 0x000000080906723e */ /* 0x000fe200000010ff */
[----:B0-----:R-:W-:Y:S01]  /*9ea0*/  FADD.FTZ R9, R81, R86 ;  /* 0x0000005651097221 */ /* 0x001fe20000010000 */
[----:B------:R-:W-:-:S05]  /*9eb0*/  FADD.FTZ R86, R12, R7 ;  /* 0x000000070c567221 */ /* 0x000fca0000010000 */
[----:B------:R-:W0:Y:S01]  /*9ec0*/  MUFU.EX2 R88, R88 ;  /* 0x0000005800587308 */ /* 0x000e220000000800 */
[----:B------:R-:W-:Y:S01]  /*9ed0*/  FADD.FTZ R7, R13, R86 ;  /* 0x000000560d077221 */ /* 0x000fe20000010000 */
[----:B------:R-:W-:Y:S01]  /*9ee0*/  F2FP.BF16.F32.PACK_AB R24, R12, R11 ;  /* 0x0000000b0c18723e */ /* 0x000fe200000010ff */
[----:B------:R-:W-:Y:S01]  /*9ef0*/  FFMA.FTZ R82, R82, R0, -R93 ;  /* 0x0000000052527223 */ /* 0x000fe2000001085d */
[----:B-1----:R-:W-:Y:S01]  /*9f00*/  FADD.FTZ R12, R84, R9 ;  /* 0x00000009540c7221 */ /* 0x002fe20000010000 */
[----:B------:R-:W-:-:S03]  /*9f10*/  FADD.FTZ R7, R26, R7 ;  /* 0x000000071a077221 */ /* 0x000fc60000010000 */
[----:B------:R-:W1:Y:S01]  /*9f20*/  MUFU.EX2 R89, R89 ;  /* 0x0000005900597308 */ /* 0x000e620000000800 */
[----:B----4-:R-:W-:-:S07]  /*9f30*/  FADD.FTZ R11, R85, R12 ;  /* 0x0000000c550b7221 */ /* 0x010fce0000010000 */
[----:B------:R-:W4:Y:S01]  /*9f40*/  MUFU.EX2 R92, R92 ;  /* 0x0000005c005c7308 */ /* 0x000f220000000800 */
[----:B0-----:R-:W-:-:S07]  /*9f50*/  FADD.FTZ R12, R88, R11 ;  /* 0x0000000b580c7221 */ /* 0x001fce0000010000 */
[----:B------:R0:W-:Y:S08]  /*9f60*/  MUFU.EX2 R8, R82 ;  /* 0x0000005200087308 */ /* 0x0001f00000000800 */
[----:B------:R-:W4:Y:S01]  /*9f70*/  MUFU.EX2 R31, R31 ;  /* 0x0000001f001f7308 */ /* 0x000f220000000800 */
[----:B0-----:R-:W-:-:S04]  /*9f80*/  FADD.FTZ R82, R28, R7 ;  /* 0x000000071c527221 */ /* 0x001fc80000010000 */
[----:B------:R-:W-:-:S03]  /*9f90*/  FADD.FTZ R11, R25, R82 ;  /* 0x00000052190b7221 */ /* 0x000fc60000010000 */
[----:B------:R-:W0:Y:S01]  /*9fa0*/  MUFU.EX2 R96, R96 ;  /* 0x0000006000607308 */ /* 0x000e220000000800 */
[----:B------:R-:W-:Y:S01]  /*9fb0*/  FADD.FTZ R82, R30, R11 ;  /* 0x0000000b1e527221 */ /* 0x000fe20000010000 */
[----:B-1----:R-:W-:-:S03]  /*9fc0*/  FADD.FTZ R7, R89, R12 ;  /* 0x0000000c59077221 */ /* 0x002fc60000010000 */
[----:B------:R-:W-:-:S03]  /*9fd0*/  FADD.FTZ R11, R27, R82 ;  /* 0x000000521b0b7221 */ /* 0x000fc60000010000 */
[----:B------:R-:W1:Y:S01]  /*9fe0*/  MUFU.EX2 R47, R47 ;  /* 0x0000002f002f7308 */ /* 0x000e620000000800 */
[----:B----4-:R-:W-:Y:S01]  /*9ff0*/  FADD.FTZ R12, R92, R7 ;  /* 0x000000075c0c7221 */ /* 0x010fe20000010000 */
[----:B------:R-:W-:-:S06]  /*a000*/  FADD.FTZ R82, R14, R11 ;  /* 0x0000000b0e527221 */ /* 0x000fcc0000010000 */
[----:B------:R-:W4:Y:S01]  /*a010*/  MUFU.EX2 R50, R50 ;  /* 0x0000003200327308 */ /* 0x000f220000000800 */
[----:B------:R-:W-:Y:S01]  /*a020*/  FADD.FTZ R7, R31, R12 ;  /* 0x0000000c1f077221 */ /* 0x000fe20000010000 */
[----:B------:R-:W-:Y:S01]  /*a030*/  F2FP.BF16.F32.PACK_AB R26, R26, R13 ;  /* 0x0000000d1a1a723e */ /* 0x000fe200000010ff */
[----:B------:R-:W-:Y:S02]  /*a040*/  FADD.FTZ R13, R15, R82 ;  /* 0x000000520f0d7221 */ /* 0x000fe40000010000 */
[----:B0-----:R-:W-:Y:S02]  /*a050*/  FADD.FTZ R12, R96, R7 ;  /* 0x00000007600c7221 */ /* 0x001fe40000010000 */
[----:B------:R-:W-:Y:S01]  /*a060*/  FADD.FTZ R82, R20, R13 ;  /* 0x0000000d14527221 */ /* 0x000fe20000010000 */
[----:B------:R-:W-:Y:S01]  /*a070*/  F2FP.BF16.F32.PACK_AB R28, R25, R28 ;  /* 0x0000001c191c723e */ /* 0x000fe200000010ff */
[----:B-1----:R-:W-:Y:S01]  /*a080*/  FADD.FTZ R7, R47, R12 ;  /* 0x0000000c2f077221 */ /* 0x002fe20000010000 */
[----:B------:R-:W0:Y:S01]  /*a090*/  MUFU.EX2 R51, R51 ;  /* 0x0000003300337308 */ /* 0x000e220000000800 */
[----:B------:R-:W-:-:S07]  /*a0a0*/  FADD.FTZ R25, R21, R82 ;  /* 0x0000005215197221 */ /* 0x000fce0000010000 */
[----:B------:R-:W1:Y:S01]  /*a0b0*/  MUFU.EX2 R54, R54 ;  /* 0x0000003600367308 */ /* 0x000e620000000800 */
[----:B----4-:R-:W-:Y:S01]  /*a0c0*/  FADD.FTZ R12, R50, R7 ;  /* 0x00000007320c7221 */ /* 0x010fe20000010000 */
[----:B------:R-:W-:Y:S01]  /*a0d0*/  F2FP.BF16.F32.PACK_AB R7, R80, R77 ;  /* 0x0000004d5007723e */ /* 0x000fe200000010ff */
[----:B------:R-:W-:Y:S01]  /*a0e0*/  FADD.FTZ R80, R32, R25 ;  /* 0x0000001920507221 */ /* 0x000fe20000010000 */
[----:B------:R-:W-:Y:S01]  /*a0f0*/  F2FP.BF16.F32.PACK_AB R25, R84, R81 ;  /* 0x000000515419723e */ /* 0x000fe200000010ff */
[----:B------:R-:W4:Y:S03]  /*a100*/  LDL R82, [R1+0x50] ;  /* 0x0000500001527983 */ /* 0x000f260000100800 */
[----:B------:R-:W2:Y:S01]  /*a110*/  MUFU.EX2 R55, R55 ;  /* 0x0000003700377308 */ /* 0x000ea20000000800 */
[----:B------:R-:W4:Y:S01]  /*a120*/  LDL R81, [R1+0x4] ;  /* 0x0000040001517983 */ /* 0x000f220000100800 */
[----:B0-----:R-:W-:-:S06]  /*a130*/  FADD.FTZ R13, R51, R12 ;  /* 0x0000000c330d7221 */ /* 0x001fcc0000010000 */
[----:B------:R-:W0:Y:S01]  /*a140*/  MUFU.EX2 R58, R58 ;  /* 0x0000003a003a7308 */ /* 0x000e220000000800 */
[----:B-1----:R-:W-:-:S07]  /*a150*/  FADD.FTZ R12, R54, R13 ;  /* 0x0000000d360c7221 */ /* 0x002fce0000010000 */
[----:B------:R-:W1:Y:S01]  /*a160*/  MUFU.EX2 R59, R59 ;  /* 0x0000003b003b7308 */ /* 0x000e620000000800 */
[----:B--2---:R-:W-:Y:S01]  /*a170*/  FADD.FTZ R13, R55, R12 ;  /* 0x0000000c370d7221 */ /* 0x004fe20000010000 */
[----:B------:R-:W-:-:S06]  /*a180*/  FADD.FTZ R77, R33, R80 ;  /* 0x00000050214d7221 */ /* 0x000fcc0000010000 */
[----:B------:R-:W2:Y:S01]  /*a190*/  MUFU.EX2 R62, R62 ;  /* 0x0000003e003e7308 */ /* 0x000ea20000000800 */
[----:B0-----:R-:W-:Y:S01]  /*a1a0*/  FADD.FTZ R12, R58, R13 ;  /* 0x0000000d3a0c7221 */ /* 0x001fe20000010000 */
[----:B------:R-:W-:-:S06]  /*a1b0*/  FADD.FTZ R77, R34, R77 ;  /* 0x0000004d224d7221 */ /* 0x000fcc0000010000 */
[----:B------:R-:W0:Y:S01]  /*a1c0*/  MUFU.EX2 R63, R63 ;  /* 0x0000003f003f7308 */ /* 0x000e220000000800 */
[----:B-1----:R-:W-:Y:S01]  /*a1d0*/  FADD.FTZ R13, R59, R12 ;  /* 0x0000000c3b0d7221 */ /* 0x002fe20000010000 */
[----:B------:R-:W-:-:S06]  /*a1e0*/  FADD.FTZ R12, R40, R77 ;  /* 0x0000004d280c7221 */ /* 0x000fcc0000010000 */
[----:B------:R-:W1:Y:S08]  /*a1f0*/  MUFU.EX2 R66, R66 ;  /* 0x0000004200427308 */ /* 0x000e700000000800 */
[----:B------:R-:W3:Y:S01]  /*a200*/  MUFU.EX2 R48, R48 ;  /* 0x0000003000307308 */ /* 0x000ee20000000800 */
[----:B--2---:R-:W-:Y:S01]  /*a210*/  FADD.FTZ R80, R62, R13 ;  /* 0x0000000d3e507221 */ /* 0x004fe20000010000 */
[----:B------:R-:W-:-:S06]  /*a220*/  F2FP.BF16.F32.PACK_AB R5, R29, R5 ;  /* 0x000000051d05723e */ /* 0x000fcc00000010ff */
[----:B------:R-:W2:Y:S01]  /*a230*/  MUFU.EX2 R67, R67 ;  /* 0x0000004300437308 */ /* 0x000ea20000000800 */
[----:B------:R-:W-:-:S07]  /*a240*/  FADD.FTZ R13, R41, R12 ;  /* 0x0000000c290d7221 */ /* 0x000fce0000010000 */
[----:B------:R-:W2:Y:S01]  /*a250*/  MUFU.EX2 R49, R49 ;  /* 0x0000003100317308 */ /* 0x000ea20000000800 */
[----:B0-----:R-:W-:Y:S01]  /*a260*/  FADD.FTZ R77, R63, R80 ;  /* 0x000000503f4d7221 */ /* 0x001fe20000010000 */
[----:B------:R-:W-:-:S06]  /*a270*/  FADD.FTZ R13, R46, R13 ;  /* 0x0000000d2e0d7221 */ /* 0x000fcc0000010000 */
[----:B------:R-:W0:Y:S01]  /*a280*/  MUFU.EX2 R70, R70 ;  /* 0x0000004600467308 */ /* 0x000e220000000800 */
[----:B------:R1:W-:Y:S07]  /*a290*/  STSM.16.M88.4 [R157+0x1e800], R4 ;  /* 0x01e800049d007844 */ /* 0x0003ee0000000200 */
[----:B------:R-:W0:Y:S01]  /*a2a0*/  MUFU.EX2 R35, R35 ;  /* 0x0000002300237308 */ /* 0x000e220000000800 */
[----:B------:R-:W-:Y:S02]  /*a2b0*/  F2FP.BF16.F32.PACK_AB R30, R27, R30 ;  /* 0x0000001e1b1e723e */ /* 0x000fe400000010ff */
[----:B------:R-:W-:-:S05]  /*a2c0*/  F2FP.BF16.F32.PACK_AB R27, R88, R85 ;  /* 0x00000055581b723e */ /* 0x000fca00000010ff */
[----:B------:R-:W0:Y:S01]  /*a2d0*/  MUFU.EX2 R36, R36 ;  /* 0x0000002400247308 */ /* 0x000e220000000800 */
[----:B-1----:R-:W-:Y:S01]  /*a2e0*/  F2FP.BF16.F32.PACK_AB R4, R15, R14 ;  /* 0x0000000e0f04723e */ /* 0x002fe200000010ff */
[----:B------:R-:W-:Y:S01]  /*a2f0*/  FADD.FTZ R14, R66, R77 ;  /* 0x0000004d420e7221 */ /* 0x000fe20000010000 */
[----:B------:R-:W-:Y:S01]  /*a300*/  F2FP.BF16.F32.PACK_AB R6, R21, R20 ;  /* 0x000000141506723e */ /* 0x000fe200000010ff */
[----:B---3--:R-:W-:Y:S01]  /*a310*/  FADD.FTZ R20, R48, R13 ;  /* 0x0000000d30147221 */ /* 0x008fe20000010000 */
[----:B------:R-:W-:-:S03]  /*a320*/  F2FP.BF16.F32.PACK_AB R29, R92, R89 ;  /* 0x000000595c1d723e */ /* 0x000fc600000010ff */
[----:B------:R-:W-:Y:S01]  /*a330*/  MUFU.EX2 R37, R37 ;  /* 0x0000002500257308 */ /* 0x000fe20000000800 */
[----:B------:R-:W-:Y:S01]  /*a340*/  F2FP.BF16.F32.PACK_AB R31, R96, R31 ;  /* 0x0000001f601f723e */ /* 0x000fe200000010ff */
[----:B--2---:R-:W-:Y:S01]  /*a350*/  FADD.FTZ R5, R67, R14 ;  /* 0x0000000e43057221 */ /* 0x004fe20000010000 */
[----:B------:R-:W-:-:S05]  /*a360*/  FADD.FTZ R20, R49, R20 ;  /* 0x0000001431147221 */ /* 0x000fca0000010000 */
[----:B------:R-:W1:Y:S01]  /*a370*/  MUFU.EX2 R71, R71 ;  /* 0x0000004700477308 */ /* 0x000e620000000800 */
[----:B------:R-:W-:Y:S04]  /*a380*/  STSM.16.M88.4 [R105], R24 ;  /* 0x0000001869007844 */ /* 0x000fe80000000200 */
[----:B------:R0:W-:Y:S03]  /*a390*/  STSM.16.M88.4 [R104], R28 ;  /* 0x0000001c68007844 */ /* 0x0001e60000000200 */
[----:B------:R-:W-:Y:S08]  /*a3a0*/  MUFU.EX2 R38, R38 ;  /* 0x0000002600267308 */ /* 0x000ff00000000800 */
[----:B------:R-:W2:Y:S01]  /*a3b0*/  MUFU.EX2 R74, R74 ;  /* 0x0000004a004a7308 */ /* 0x000ea20000000800 */
[----:B0-----:R-:W-:Y:S01]  /*a3c0*/  FADD.FTZ R28, R70, R5 ;  /* 0x00000005461c7221 */ /* 0x001fe20000010000 */
[----:B------:R-:W-:-:S06]  /*a3d0*/  FADD.FTZ R5, R35, R20 ;  /* 0x0000001423057221 */ /* 0x000fcc0000010000 */
[----:B------:R-:W-:Y:S01]  /*a3e0*/  MUFU.EX2 R39, R39 ;  /* 0x0000002700277308 */ /* 0x000fe20000000800 */
[----:B------:R-:W-:Y:S01]  /*a3f0*/  FADD.FTZ R20, R36, R5 ;  /* 0x0000000524147221 */ /* 0x000fe20000010000 */
[----:B-1----:R-:W-:-:S03]  /*a400*/  FADD.FTZ R13, R71, R28 ;  /* 0x0000001c470d7221 */ /* 0x002fc60000010000 */
[----:B------:R-:W-:Y:S01]  /*a410*/  FADD.FTZ R15, R37, R20 ;  /* 0x00000014250f7221 */ /* 0x000fe20000010000 */
[----:B------:R-:W-:Y:S02]  /*a420*/  F2FP.BF16.F32.PACK_AB R5, R50, R47 ;  /* 0x0000002f3205723e */ /* 0x000fe400000010ff */
[----:B------:R-:W-:Y:S01]  /*a430*/  MUFU.EX2 R42, R42 ;  /* 0x0000002a002a7308 */ /* 0x000fe20000000800 */
[----:B------:R-:W-:Y:S01]  /*a440*/  F2FP.BF16.F32.PACK_AB R7, R54, R51 ;  /* 0x000000333607723e */ /* 0x000fe200000010ff */
[----:B--2---:R-:W-:Y:S01]  /*a450*/  FADD.FTZ R28, R74, R13 ;  /* 0x0000000d4a1c7221 */ /* 0x004fe20000010000 */
[----:B------:R-:W-:Y:S01]  /*a460*/  FADD.FTZ R20, R38, R15 ;  /* 0x0000000f26147221 */ /* 0x000fe20000010000 */
[----:B------:R-:W-:Y:S02]  /*a470*/  F2FP.BF16.F32.PACK_AB R12, R33, R32 ;  /* 0x00000020210c723e */ /* 0x000fe400000010ff */
[----:B------:R-:W-:Y:S02]  /*a480*/  F2FP.BF16.F32.PACK_AB R14, R40, R34 ;  /* 0x00000022280e723e */ /* 0x000fe400000010ff */
[----:B------:R-:W-:Y:S01]  /*a490*/  F2FP.BF16.F32.PACK_AB R13, R58, R55 ;  /* 0x000000373a0d723e */ /* 0x000fe200000010ff */
[----:B------:R-:W-:Y:S01]  /*a4a0*/  MUFU.EX2 R43, R43 ;  /* 0x0000002b002b7308 */ /* 0x000fe20000000800 */
[----:B------:R-:W-:-:S07]  /*a4b0*/  F2FP.BF16.F32.PACK_AB R15, R62, R59 ;  /* 0x0000003b3e0f723e */ /* 0x000fce00000010ff */
[----:B------:R-:W-:Y:S08]  /*a4c0*/  MUFU.EX2 R45, R45 ;  /* 0x0000002d002d7308 */ /* 0x000ff00000000800 */
        /* <DEDUP_REMOVED lines=15> */
[----:B------:R-:W-:Y:S01]  /*a5c0*/  MUFU.EX2 R73, R73 ;  /* 0x0000004900497308 */ /* 0x000fe20000000800 */
[----:B----4-:R-:W-:Y:S04]  /*a5d0*/  STSM.16.M88.4 [R81], R4 ;  /* 0x0000000451007844 */ /* 0x010fe80000000200 */
[----:B------:R0:W-:Y:S04]  /*a5e0*/  STSM.16.M88.4 [R157+0x24800], R12 ;  /* 0x0248000c9d007844 */ /* 0x0001e80000000200 */
[----:B0-----:R-:W2:Y:S01]  /*a5f0*/  LDL R15, [R1+0x4c] ;  /* 0x00004c00010f7983 */ /* 0x001ea20000100800 */
[----:B------:R-:W0:Y:S01]  /*a600*/  MUFU.EX2 R75, R75 ;  /* 0x0000004b004b7308 */ /* 0x000e220000000800 */
[----:B------:R-:W-:-:S07]  /*a610*/  FFMA.FTZ R83, R83, R0, -R93 ;  /* 0x0000000053537223 */ /* 0x000fce000001085d */
[----:B------:R-:W1:Y:S01]  /*a620*/  MUFU.EX2 R78, R78 ;  /* 0x0000004e004e7308 */ /* 0x000e620000000800 */
[----:B------:R-:W-:-:S07]  /*a630*/  FFMA.FTZ R87, R87, R0, -R93 ;  /* 0x0000000057577223 */ /* 0x000fce000001085d */
[----:B------:R-:W3:Y:S01]  /*a640*/  MUFU.EX2 R9, R83 ;  /* 0x0000005300097308 */ /* 0x000ee20000000800 */
[----:B0-----:R-:W-:Y:S01]  /*a650*/  FADD.FTZ R21, R75, R28 ;  /* 0x0000001c4b157221 */ /* 0x001fe20000010000 */
[----:B------:R-:W-:-:S06]  /*a660*/  FFMA.FTZ R90, R90, R0, -R93 ;  /* 0x000000005a5a7223 */ /* 0x000fcc000001085d */
[----:B------:R-:W0:Y:S01]  /*a670*/  MUFU.EX2 R79, R79 ;  /* 0x0000004f004f7308 */ /* 0x000e220000000800 */
[----:B-1----:R-:W-:Y:S01]  /*a680*/  FADD.FTZ R21, R78, R21 ;  /* 0x000000154e157221 */ /* 0x002fe20000010000 */
[----:B------:R-:W-:Y:S01]  /*a690*/  FFMA.FTZ R91, R91, R0, -R93 ;  /* 0x000000005b5b7223 */ /* 0x000fe2000001085d */
[----:B------:R-:W-:-:S05]  /*a6a0*/  FADD.FTZ R29, R39, R20 ;  /* 0x00000014271d7221 */ /* 0x000fca0000010000 */
[----:B------:R-:W1:Y:S01]  /*a6b0*/  MUFU.EX2 R87, R87 ;  /* 0x0000005700577308 */ /* 0x000e620000000800 */
[----:B------:R-:W-:Y:S01]  /*a6c0*/  FADD.FTZ R20, R8, R21 ;  /* 0x0000001508147221 */ /* 0x000fe20000010000 */
[----:B------:R-:W-:Y:S01]  /*a6d0*/  FFMA.FTZ R94, R94, R0, -R93 ;  /* 0x000000005e5e7223 */ /* 0x000fe2000001085d */
[----:B------:R-:W-:-:S05]  /*a6e0*/  FADD.FTZ R28, R42, R29 ;  /* 0x0000001d2a1c7221 */ /* 0x000fca0000010000 */
[----:B------:R-:W4:Y:S01]  /*a6f0*/  MUFU.EX2 R11, R90 ;  /* 0x0000005a000b7308 */ /* 0x000f220000000800 */
[----:B---3--:R-:W-:Y:S01]  /*a700*/  FADD.FTZ R20, R9, R20 ;  /* 0x0000001409147221 */ /* 0x008fe20000010000 */
[----:B------:R-:W-:Y:S01]  /*a710*/  FFMA.FTZ R95, R95, R0, -R93 ;  /* 0x000000005f5f7223 */ /* 0x000fe2000001085d */
[----:B------:R-:W-:-:S05]  /*a720*/  FADD.FTZ R28, R43, R28 ;  /* 0x0000001c2b1c7221 */ /* 0x000fca0000010000 */
[----:B------:R-:W3:Y:S01]  /*a730*/  MUFU.EX2 R91, R91 ;  /* 0x0000005b005b7308 */ /* 0x000ee20000000800 */
[----:B0-----:R-:W-:Y:S01]  /*a740*/  FADD.FTZ R20, R79, R20 ;  /* 0x000000144f147221 */ /* 0x001fe20000010000 */
[----:B------:R-:W-:Y:S01]  /*a750*/  FFMA.FTZ R98, R98, R0, -R93 ;  /* 0x0000000062627223 */ /* 0x000fe2000001085d */
[----:B------:R-:W-:-:S05]  /*a760*/  FADD.FTZ R21, R45, R28 ;  /* 0x0000001c2d157221 */ /* 0x000fca0000010000 */
[----:B------:R-:W0:Y:S01]  /*a770*/  MUFU.EX2 R94, R94 ;  /* 0x0000005e005e7308 */ /* 0x000e220000000800 */
[----:B-1----:R-:W-:Y:S01]  /*a780*/  FADD.FTZ R20, R87, R20 ;  /* 0x0000001457147221 */ /* 0x002fe20000010000 */
[----:B------:R-:W-:Y:S01]  /*a790*/  FFMA.FTZ R99, R99, R0, -R93 ;  /* 0x0000000063637223 */ /* 0x000fe2000001085d */
[----:B------:R-:W-:-:S05]  /*a7a0*/  FADD.FTZ R21, R44, R21 ;  /* 0x000000152c157221 */ /* 0x000fca0000010000 */
[----:B------:R-:W1:Y:S01]  /*a7b0*/  MUFU.EX2 R95, R95 ;  /* 0x0000005f005f7308 */ /* 0x000e620000000800 */
[----:B----4-:R-:W-:Y:S01]  /*a7c0*/  FADD.FTZ R20, R11, R20 ;  /* 0x000000140b147221 */ /* 0x010fe20000010000 */
        /* <DEDUP_REMOVED lines=9> */
[----:B------:R-:W-:-:S05]  /*a860*/  F2FP.BF16.F32.PACK_AB R5, R9, R8 ;  /* 0x000000080905723e */ /* 0x000fca00000010ff */
[----:B------:R-:W0:Y:S01]  /*a870*/  MUFU.EX2 R102, R102 ;  /* 0x0000006600667308 */ /* 0x000e220000000800 */
[----:B------:R-:W-:Y:S01]  /*a880*/  FADD.FTZ R20, R56, R7 ;  /* 0x0000000738147221 */ /* 0x000fe20000010000 */
[----:B-1----:R-:W-:Y:S01]  /*a890*/  FADD.FTZ R9, R95, R14 ;  /* 0x0000000e5f097221 */ /* 0x002fe20000010000 */
[----:B------:R-:W-:-:S05]  /*a8a0*/  FFMA.FTZ R107, R107, R0, -R93 ;  /* 0x000000006b6b7223 */ /* 0x000fca000001085d */
[----:B------:R-:W1:Y:S01]  /*a8b0*/  MUFU.EX2 R103, R103 ;  /* 0x0000006700677308 */ /* 0x000e620000000800 */
[----:B------:R-:W-:Y:S01]  /*a8c0*/  FADD.FTZ R13, R57, R20 ;  /* 0x00000014390d7221 */ /* 0x000fe20000010000 */
[----:B----4-:R-:W-:Y:S01]  /*a8d0*/  FADD.FTZ R8, R98, R9 ;  /* 0x0000000962087221 */ /* 0x010fe20000010000 */
[----:B------:R-:W-:-:S05]  /*a8e0*/  FFMA.FTZ R110, R110, R0, -R93 ;  /* 0x000000006e6e7223 */ /* 0x000fca000001085d */
[----:B------:R-:W4:Y:S01]  /*a8f0*/  MUFU.EX2 R106, R106 ;  /* 0x0000006a006a7308 */ /* 0x000f220000000800 */
[----:B------:R-:W-:Y:S01]  /*a900*/  FADD.FTZ R14, R60, R13 ;  /* 0x0000000d3c0e7221 */ /* 0x000fe20000010000 */
[----:B---3--:R-:W-:Y:S01]  /*a910*/  FADD.FTZ R9, R99, R8 ;  /* 0x0000000863097221 */ /* 0x008fe20000010000 */
[----:B------:R-:W-:Y:S01]  /*a920*/  F2FP.BF16.F32.PACK_AB R27, R70, R67 ;  /* 0x00000043461b723e */ /* 0x000fe200000010ff */
[----:B------:R-:W-:-:S04]  /*a930*/  FFMA.FTZ R111, R111, R0, -R93 ;  /* 0x000000006f6f7223 */ /* 0x000fc8000001085d */
[----:B------:R-:W3:Y:S01]  /*a940*/  MUFU.EX2 R107, R107 ;  /* 0x0000006b006b7308 */ /* 0x000ee20000000800 */
[----:B------:R-:W-:Y:S01]  /*a950*/  F2FP.BF16.F32.PACK_AB R24, R46, R41 ;  /* 0x000000292e18723e */ /* 0x000fe200000010ff */
[----:B------:R-:W-:Y:S01]  /*a960*/  FADD.FTZ R14, R61, R14 ;  /* 0x0000000e3d0e7221 */ /* 0x000fe20000010000 */
[----:B------:R-:W-:Y:S01]  /*a970*/  F2FP.BF16.F32.PACK_AB R26, R49, R48 ;  /* 0x00000030311a723e */ /* 0x000fe200000010ff */
[----:B0-----:R-:W-:Y:S01]  /*a980*/  FADD.FTZ R8, R102, R9 ;  /* 0x0000000966087221 */ /* 0x001fe20000010000 */
[----:B------:R-:W-:Y:S01]  /*a990*/  F2FP.BF16.F32.PACK_AB R25, R66, R63 ;  /* 0x0000003f4219723e */ /* 0x000fe200000010ff */
[----:B------:R-:W-:Y:S01]  /*a9a0*/  FFMA.FTZ R114, R114, R0, -R93 ;  /* 0x0000000072727223 */ /* 0x000fe2000001085d */
[----:B------:R-:W-:Y:S01]  /*a9b0*/  F2FP.BF16.F32.PACK_AB R38, R38, R37 ;  /* 0x000000252626723e */ /* 0x000fe200000010ff */
[----:B------:R-:W0:Y:S01]  /*a9c0*/  MUFU.EX2 R67, R110 ;  /* 0x0000006e00437308 */ /* 0x000e220000000800 */
[----:B------:R-:W-:Y:S02]  /*a9d0*/  F2FP.BF16.F32.PACK_AB R4, R42, R39 ;  /* 0x000000272a04723e */ /* 0x000fe400000010ff */
[----:B------:R-:W-:-:S02]  /*a9e0*/  F2FP.BF16.F32.PACK_AB R36, R36, R35 ;  /* 0x000000232424723e */ /* 0x000fc400000010ff */
[----:B------:R-:W-:Y:S02]  /*a9f0*/  F2FP.BF16.F32.PACK_AB R37, R74, R71 ;  /* 0x000000474a25723e */ /* 0x000fe400000010ff */
[----:B------:R-:W-:Y:S01]  /*aa00*/  F2FP.BF16.F32.PACK_AB R39, R78, R75 ;  /* 0x0000004b4e27723e */ /* 0x000fe200000010ff */
[----:B------:R-:W0:Y:S01]  /*aa10*/  MUFU.EX2 R12, R111 ;  /* 0x0000006f000c7308 */ /* 0x000e220000000800 */
[----:B------:R-:W-:Y:S02]  /*aa20*/  F2FP.BF16.F32.PACK_AB R6, R45, R43 ;  /* 0x0000002b2d06723e */ /* 0x000fe400000010ff */
[----:B------:R-:W-:Y:S01]  /*aa30*/  F2FP.BF16.F32.PACK_AB R7, R87, R79 ;  /* 0x0000004f5707723e */ /* 0x000fe200000010ff */
[----:B------:R-:W-:Y:S01]  /*aa40*/  FADD.FTZ R9, R97, R14 ;  /* 0x0000000e61097221 */ /* 0x000fe20000010000 */
[----:B-1----:R-:W-:Y:S01]  /*aa50*/  FADD.FTZ R13, R103, R8 ;  /* 0x00000008670d7221 */ /* 0x002fe20000010000 */
[-CC-:B------:R-:W-:Y:S01]  /*aa60*/  FFMA.FTZ R115, R115, R0.reuse, -R93.reuse ;  /* 0x0000000073737223 */ /* 0x180fe2000001085d */
[-CC-:B------:R-:W-:Y:S01]  /*aa70*/  FFMA.FTZ R118, R118, R0.reuse, -R93.reuse ;  /* 0x0000000076767223 */ /* 0x180fe2000001085d */
[----:B------:R-:W-:Y:S01]  /*aa80*/  STSM.16.M88.4 [R82], R24 ;  /* 0x0000001852007844 */ /* 0x000fe20000000200 */
[----:B------:R-:W-:Y:S01]  /*aa90*/  FFMA.FTZ R93, R119, R0, -R93 ;  /* 0x00000000775d7223 */ /* 0x000fe2000001085d */
[----:B------:R-:W1:Y:S02]  /*aaa0*/  MUFU.EX2 R114, R114 ;  /* 0x0000007200727308 */ /* 0x000e640000000800 */
[----:B------:R-:W-:Y:S01]  /*aab0*/  STSM.16.M88.4 [R104+0x6000], R36 ;  /* 0x0060002468007844 */ /* 0x000fe20000000200 */
[----:B------:R-:W-:-:S03]  /*aac0*/  FADD.FTZ R9, R64, R9 ;  /* 0x0000000940097221 */ /* 0x000fc60000010000 */
[----:B------:R4:W-:Y:S02]  /*aad0*/  STSM.16.M88.4 [R81+0x6000], R4 ;  /* 0x0060000451007844 */ /* 0x0009e40000000200 */
[----:B------:R-:W1:Y:S08]  /*aae0*/  MUFU.EX2 R115, R115 ;  /* 0x0000007300737308 */ /* 0x000e700000000800 */
[----:B------:R-:W-:Y:S01]  /*aaf0*/  MUFU.EX2 R118, R118 ;  /* 0x0000007600767308 */ /* 0x000fe20000000800 */
[----:B----4-:R-:W-:Y:S01]  /*ab00*/  FADD.FTZ R4, R106, R13 ;  /* 0x0000000d6a047221 */ /* 0x010fe20000010000 */
[----:B------:R-:W-:-:S06]  /*ab10*/  FADD.FTZ R6, R100, R9 ;  /* 0x0000000964067221 */ /* 0x000fcc0000010000 */
[----:B------:R-:W4:Y:S01]  /*ab20*/  MUFU.EX2 R93, R93 ;  /* 0x0000005d005d7308 */ /* 0x000f220000000800 */
[----:B---3--:R-:W-:Y:S01]  /*ab30*/  FADD.FTZ R4, R107, R4 ;  /* 0x000000046b047221 */ /* 0x008fe20000010000 */
[----:B------:R-:W-:-:S03]  /*ab40*/  FADD.FTZ R5, R65, R6 ;  /* 0x0000000641057221 */ /* 0x000fc60000010000 */
[----:B0-----:R-:W-:Y:S01]  /*ab50*/  FADD.FTZ R7, R67, R4 ;  /* 0x0000000443077221 */ /* 0x001fe20000010000 */
[----:B------:R-:W-:-:S03]  /*ab60*/  FADD.FTZ R4, R68, R5 ;  /* 0x0000000544047221 */ /* 0x000fc60000010000 */
[----:B------:R-:W-:Y:S01]  /*ab70*/  FADD.FTZ R7, R12, R7 ;  /* 0x000000070c077221 */ /* 0x000fe20000010000 */
[----:B------:R-:W-:Y:S01]  /*ab80*/  FADD.FTZ R5, R69, R4 ;  /* 0x0000000445057221 */ /* 0x000fe20000010000 */
[----:B------:R-:W-:Y:S02]  /*ab90*/  F2FP.BF16.F32.PACK_AB R44, R52, R44 ;  /* 0x0000002c342c723e */ /* 0x000fe400000010ff */
[----:B-1----:R-:W-:Y:S01]  /*aba0*/  FADD.FTZ R6, R114, R7 ;  /* 0x0000000772067221 */ /* 0x002fe20000010000 */
[----:B------:R-:W-:Y:S02]  /*abb0*/  F2FP.BF16.F32.PACK_AB R46, R56, R53 ;  /* 0x00000035382e723e */ /* 0x000fe400000010ff */
[----:B------:R-:W-:Y:S02]  /*abc0*/  F2FP.BF16.F32.PACK_AB R62, R97, R61 ;  /* 0x0000003d613e723e */ /* 0x000fe400000010ff */
[----:B------:R-:W-:Y:S02]  /*abd0*/  F2FP.BF16.F32.PACK_AB R45, R91, R11 ;  /* 0x0000000b5b2d723e */ /* 0x000fe400000010ff */
[----:B------:R-:W-:Y:S01]  /*abe0*/  F2FP.BF16.F32.PACK_AB R47, R95, R94 ;  /* 0x0000005e5f2f723e */ /* 0x000fe200000010ff */
[----:B------:R-:W-:Y:S01]  /*abf0*/  FADD.FTZ R9, R72, R5 ;  /* 0x0000000548097221 */ /* 0x000fe20000010000 */
[----:B------:R-:W-:Y:S01]  /*ac00*/  F2FP.BF16.F32.PACK_AB R60, R60, R57 ;  /* 0x000000393c3c723e */ /* 0x000fe200000010ff */
[----:B------:R-:W-:Y:S01]  /*ac10*/  FADD.FTZ R11, R115, R6 ;  /* 0x00000006730b7221 */ /* 0x000fe20000010000 */
[----:B------:R-:W-:-:S02]  /*ac20*/  F2FP.BF16.F32.PACK_AB R61, R99, R98 ;  /* 0x00000062633d723e */ /* 0x000fc400000010ff */
[----:B------:R-:W-:Y:S02]  /*ac30*/  F2FP.BF16.F32.PACK_AB R63, R103, R102 ;  /* 0x00000066673f723e */ /* 0x000fe400000010ff */
[----:B------:R-:W-:Y:S02]  /*ac40*/  F2FP.BF16.F32.PACK_AB R66, R68, R65 ;  /* 0x000000414442723e */ /* 0x000fe400000010ff */
[----:B------:R-:W-:Y:S02]  /*ac50*/  F2FP.BF16.F32.PACK_AB R64, R100, R64 ;  /* 0x000000406440723e */ /* 0x000fe400000010ff */
[----:B------:R-:W-:Y:S02]  /*ac60*/  F2FP.BF16.F32.PACK_AB R65, R107, R106 ;  /* 0x0000006a6b41723e */ /* 0x000fe400000010ff */
[----:B------:R-:W-:Y:S02]  /*ac70*/  F2FP.BF16.F32.PACK_AB R67, R12, R67 ;  /* 0x000000430c43723e */ /* 0x000fe400000010ff */
[----:B------:R-:W-:-:S02]  /*ac80*/  F2FP.BF16.F32.PACK_AB R4, R72, R69 ;  /* 0x000000454804723e */ /* 0x000fc400000010ff */
[----:B------:R-:W-:Y:S02]  /*ac90*/  F2FP.BF16.F32.PACK_AB R5, R115, R114 ;  /* 0x000000727305723e */ /* 0x000fe400000010ff */
[----:B------:R-:W-:Y:S02]  /*aca0*/  F2FP.BF16.F32.PACK_AB R6, R73, R76 ;  /* 0x0000004c4906723e */ /* 0x000fe400000010ff */
[----:B----4-:R-:W-:Y:S01]  /*acb0*/  F2FP.BF16.F32.PACK_AB R7, R93, R118 ;  /* 0x000000765d07723e */ /* 0x010fe200000010ff */
[----:B------:R-:W-:Y:S01]  /*acc0*/  STSM.16.M88.4 [R157+0x2a800], R44 ;  /* 0x02a8002c9d007844 */ /* 0x000fe20000000200 */
[----:B------:R-:W-:Y:S01]  /*acd0*/  ISETP.GE.AND P2, PT, R130, 0xc1, PT ;  /* 0x000000c18200780c */ /* 0x000fe20003f46270 */
[----:B------:R-:W-:Y:S01]  /*ace0*/  FADD.FTZ R76, R76, R9 ;  /* 0x000000094c4c7221 */ /* 0x000fe20000010000 */
[----:B------:R-:W-:Y:S01]  /*acf0*/  FADD.FTZ R20, R118, R11 ;  /* 0x0000000b76147221 */ /* 0x000fe20000010000 */
[----:B------:R-:W-:-:S03]  /*ad00*/  IMAD.MOV.U32 R151, RZ, RZ, RZ ;  /* 0x000000ffff977224 */ /* 0x000fc600078e00ff */
[----:B------:R-:W-:Y:S01]  /*ad10*/  FADD.FTZ R20, R93, R20 ;  /* 0x000000145d147221 */ /* 0x000fe20000010000 */
        /* <DEDUP_REMOVED lines=27> */
[--C-:B------:R-:W-:Y:S01]  /*aed0*/  IMAD.MOV.U32 R123, RZ, RZ, R151.reuse ;  /* 0x000000ffff7b7224 */ /* 0x100fe200078e0097 */
[----:B--2---:R-:W-:Y:S04]  /*aee0*/  STSM.16.M88.4 [R15], R60 ;  /* 0x0000003c0f007844 */ /* 0x004fe80000000200 */
[----:B------:R-:W-:Y:S04]  /*aef0*/  STSM.16.M88.4 [R104+0xc000], R64 ;  /* 0x00c0004068007844 */ /* 0x000fe80000000200 */
[----:B------:R0:W-:Y:S01]  /*af00*/  STSM.16.M88.4 [R81+0xc000], R4 ;  /* 0x00c0000451007844 */ /* 0x0001e20000000200 */
[----:B------:R1:W-:Y:S06]  /*af10*/  MEMBAR.ALL.CTA ;  /* 0x0000000000007992 */ /* 0x0003ec0000008000 */
[----:B-1----:R-:W1:Y:S01]  /*af20*/  FENCE.VIEW.ASYNC.S ;  /* 0x00000000000073c6 */ /* 0x002e620000000000 */
[----:B------:R-:W-:-:S02]  /*af30*/  IMAD.MOV.U32 R122, RZ, RZ, R151 ;  /* 0x000000ffff7a7224 */ /* 0x000fc400078e0097 */
[--C-:B------:R-:W-:Y:S02]  /*af40*/  IMAD.MOV.U32 R121, RZ, RZ, R151.reuse ;  /* 0x000000ffff797224 */ /* 0x100fe400078e0097 */
[----:B------:R-:W-:Y:S02]  /*af50*/  IMAD.MOV.U32 R120, RZ, RZ, R151 ;  /* 0x000000ffff787224 */ /* 0x000fe400078e0097 */
[----:B0-----:R-:W-:Y:S01]  /*af60*/  FADD.FTZ R4, R73, R76 ;  /* 0x0000004c49047221 */ /* 0x001fe20000010000 */
[----:B-1----:R-:W-:Y:S01]  /*af70*/  NOP ;  /* 0x0000000000007918 */ /* 0x002fe20000000000 */
[----:B------:R-:W-:Y:S05]  /*af80*/  @!P2 BRA `(.L_x_492) ;  /* 0x0000002c00d4a947 */ /* 0x000fea0003800000 */
[----:B------:R-:W2:Y:S01]  /*af90*/  LDL.LU R104, [R1+0x64] ;  /* 0x0000640001687983 */ /* 0x000ea20000300800 */
[----:B------:R-:W-:Y:S01]  /*afa0*/  IMAD.MOV.U32 R5, RZ, RZ, R10 ;  /* 0x000000ffff057224 */ /* 0x000fe200078e000a */
[----:B------:R-:W-:Y:S01]  /*afb0*/  MOV R6, R3 ;  /* 0x0000000300067202 */ /* 0x000fe20000000f00 */
[----:B------:R-:W-:Y:S01]  /*afc0*/  IMAD.MOV.U32 R9, RZ, RZ, R156 ;  /* 0x000000ffff097224 */ /* 0x000fe200078e009c */
[----:B------:R-:W-:Y:S01]  /*afd0*/  CS2R R150, SRZ ;  /* 0x0000000000967805 */ /* 0x000fe2000001ff00 */
[----:B------:R-:W-:Y:S01]  /*afe0*/  IMAD.MOV.U32 R7, RZ, RZ, R152 ;  /* 0x000000ffff077224 */ /* 0x000fe200078e0098 */
        /* <DEDUP_REMOVED lines=14> */
[----:B------:R-:W-:Y:S01]  /*b0d0*/  CS2R R120, SRZ ;  /* 0x0000000000787805 */ /* 0x000fe2000001ff00 */
[----:B--2---:R-:W-:-:S07]  /*b0e0*/  VIADD R8, R104, 0xfffffffe ;  /* 0xfffffffe68087836 */ /* 0x004fce0000000000 */
.L_x_503:
[----:B------:R-:W2:Y:S01]  /*b0f0*/  LDL R0, [R1+0x3c] ;  /* 0x00003c0001007983 */ /* 0x000ea20000100800 */
[----:B------:R-:W-:Y:S01]  /*b100*/  VIADD R152, R7, 0x1 ;  /* 0x0000000107987836 */ /* 0x000fe20000000000 */
[----:B------:R-:W-:Y:S05]  /*b110*/  YIELD ;  /* 0x0000000000007946 */ /* 0x000fea0003800000 */
[----:B------:R-:W-:-:S04]  /*b120*/  ISETP.NE.AND P3, PT, R152, 0x2, PT ;  /* 0x000000029800780c */ /* 0x000fc80003f65270 */
[----:B------:R-:W-:Y:S02]  /*b130*/  SEL R156, RZ, 0x1, P3 ;  /* 0x00000001ff9c7807 */ /* 0x000fe40001800000 */
[----:B------:R-:W-:Y:S02]  /*b140*/  SEL R152, R152, RZ, P3 ;  /* 0x000000ff98987207 */ /* 0x000fe40001800000 */
[----:B------:R-:W-:Y:S02]  /*b150*/  LOP3.LUT R156, R9, R156, RZ, 0x3c, !PT ;  /* 0x0000009c099c7212 */ /* 0x000fe400078e3cff */
[----:B--2---:R-:W-:-:S13]  /*b160*/  ISETP.NE.AND P2, PT, R0, RZ, PT ;  /* 0x000000ff0000720c */ /* 0x004fda0003f45270 */
[----:B------:R-:W-:Y:S05]  /*b170*/  @P2 BRA `(.L_x_493) ;  /* 0x0000000000302947 */ /* 0x000fea0003800000 */
[----:B------:R-:W-:Y:S05]  /*b180*/  @!P0 BRA `(.L_x_494) ;  /* 0x0000000000048947 */ /* 0x000fea0003800000 */
[----:B------:R-:W-:Y:S01]  /*b190*/  BPT.TRAP 0x1 ;  /* 0x000000040000795c */ /* 0x000fe20000300000 */
.L_x_494:
[----:B------:R-:W-:Y:S01]  /*b1a0*/  IMAD R0, R152, 0x8, R2 ;  /* 0x0000000898007824 */ /* 0x000fe200078e0202 */
[----:B------:R-:W-:-:S04]  /*b1b0*/  SHF.L.U32 R3, R156, 0x1f, RZ ;  /* 0x0000001f9c037819 */ /* 0x000fc800000006ff */
[----:B------:R0:W1:Y:S01]  /*b1c0*/  SYNCS.PHASECHK.TRANS64.TRYWAIT P3, [R0+URZ+0x30830], R3 ;  /* 0x03083003000075a7 */ /* 0x000062000806017f */
[----:B------:R-:W-:Y:S05]  /*b1d0*/  @!P0 BRA `(.L_x_495) ;  /* 0x0000000000048947 */ /* 0x000fea0003800000 */
[----:B------:R-:W-:Y:S01]  /*b1e0*/  BPT.TRAP 0x1 ;  /* 0x000000040000795c */ /* 0x000fe20000300000 */
.L_x_495:
[----:B------:R-:W-:Y:S04]  /*b1f0*/  BSSY B0, `(.L_x_493) ;  /* 0x0000004000007945 */ /* 0x000fe80003800000 */
[----:B-1----:R-:W-:Y:S05]  /*b200*/  @P3 BRA `(.L_x_496) ;  /* 0x0000000000083947 */ /* 0x002fea0003800000 */
[----:B------:R-:W1:Y:S02]  /*b210*/  SYNCS.PHASECHK.TRANS64.TRYWAIT P3, [R0+URZ+0x30830], R3 ;  /* 0x03083003000075a7 */ /* 0x000e64000806017f */
[----:B-1----:R-:W-:Y:S05]  /*b220*/  @!P3 BRA `(.L_x_497) ;  /* 0x000000bc0020b947 */ /* 0x002fea0003800000 */
.L_x_496:
[----:B------:R-:W-:Y:S05]  /*b230*/  BSYNC B0 ;  /* 0x0000000000007941 */ /* 0x000fea0003800000 */
.L_x_493:
[----:B01----:R-:W2:Y:S04]  /*b240*/  LDL R3, [R1+0x40] ;  /* 0x0000400001037983 */ /* 0x003ea80000100800 */
[----:B------:R-:W3:Y:S01]  /*b250*/  LDL.64 R24, [R1+0x10] ;  /* 0x0000100001187983 */ /* 0x000ee20000100a00 */
[----:B------:R-:W-:Y:S05]  /*b260*/  WARPSYNC.ALL ;  /* 0x0000000000007948 */ /* 0x000fea0003800000 */
[----:B------:R-:W-:Y:S01]  /*b270*/  IMAD.MOV.U32 R11, RZ, RZ, 0x40000040 ;  /* 0x40000040ff0b7424 */ /* 0x000fe200078e00ff */
[----:B------:R-:W0:Y:S04]  /*b280*/  S2R R0, SR_TID.X ;  /* 0x0000000000007919 */ /* 0x000e280000002100 */
[----:B------:R-:W-:-:S02]  /*b290*/  R2UR UR7, R11 ;  /* 0x000000000b0772ca */ /* 0x000fc400000e0000 */
[----:B------:R-:W-:Y:S01]  /*b2a0*/  R2UR UR19, R11 ;  /* 0x000000000b1372ca */ /* 0x000fe200000e0000 */
[----:B------:R-:W-:-:S05]  /*b2b0*/  IMAD.MOV.U32 R15, RZ, RZ, 0x40000040 ;  /* 0x40000040ff0f7424 */ /* 0x000fca00078e00ff */
[----:B------:R-:W-:Y:S02]  /*b2c0*/  R2UR UR15, R15 ;  /* 0x000000000f0f72ca */ /* 0x000fe400000e0000 */
[----:B0-----:R-:W-:-:S05]  /*b2d0*/  SHF.R.U32.HI R0, RZ, 0x7, R0 ;  /* 0x00000007ff007819 */ /* 0x001fca0000011600 */
[----:B------:R-:W-:Y:S02]  /*b2e0*/  VIADD R0, R0, 0x8 ;  /* 0x0000000800007836 */ /* 0x000fe40000000000 */
[----:B------:R-:W-:Y:S02]  /*b2f0*/  IMAD.MOV.U32 R13, RZ, RZ, 0x40000040 ;  /* 0x40000040ff0d7424 */ /* 0x000fe400078e00ff */
[----:B--2---:R-:W-:-:S04]  /*b300*/  IMAD R10, R152, 0x600, R3 ;  /* 0x00000600980a7824 */ /* 0x004fc800078e0203 */
[C---:B------:R-:W-:Y:S01]  /*b310*/  VIADD R12, R10.reuse, 0x2 ;  /* 0x000000020a0c7836 */ /* 0x040fe20000000000 */
[C---:B------:R-:W-:Y:S01]  /*b320*/  R2UR UR6, R10.reuse ;  /* 0x000000000a0672ca */ /* 0x040fe200000e0000 */
[C---:B------:R-:W-:Y:S02]  /*b330*/  VIADD R14, R10.reuse, 0x4 ;  /* 0x000000040a0e7836 */ /* 0x040fe40000000000 */
[----:B------:R-:W-:-:S05]  /*b340*/  VIADD R10, R10, 0x6 ;  /* 0x000000060a0a7836 */ /* 0x000fca0000000000 */
[----:B------:R-:W-:Y:S02]  /*b350*/  R2UR UR18, R10 ;  /* 0x000000000a1272ca */ /* 0x000fe400000e0000 */
[----:B------:R-:W2:Y:S01]  /*b360*/  LDL.64 R10, [R1+0x28] ;  /* 0x00002800010a7983 */ /* 0x000ea20000100a00 */
[----:B------:R-:W-:-:S03]  /*b370*/  R2UR UR14, R14 ;  /* 0x000000000e0e72ca */ /* 0x000fc600000e0000 */
[----:B------:R-:W4:Y:S01]  /*b380*/  LDL.64 R14, [R1+0x20] ;  /* 0x00002000010e7983 */ /* 0x000f220000100a00 */
[----:B---3--:R-:W-:Y:S02]  /*b390*/  R2UR UR4, R24 ;  /* 0x00000000180472ca */ /* 0x008fe400000e0000 */
[----:B------:R-:W-:Y:S01]  /*b3a0*/  R2UR UR5, R25 ;  /* 0x00000000190572ca */ /* 0x000fe200000e0000 */
[----:B------:R0:W-:Y:S06]  /*b3b0*/  BAR.SYNC.DEFER_BLOCKING R0, 0x100 ;  /* 0x000400000000751d */ /* 0x0001ec0000010000 */
[----:B------:R-:W-:-:S06]  /*b3c0*/  WARPGROUP.ARRIVE ;  /* 0x00000000000079c5 */ /* 0x000fcc0000000000 */
[----:B------:R-:W-:Y:S01]  /*b3d0*/  HGMMA.64x192x16.F32.BF16 R24, gdesc[UR4], RZ, !UPT, gsb0 ;  /* 0x02e00000041879f0 */ /* 0x000fe2000c0018ff */
[----:B------:R-:W-:Y:S02]  /*b3e0*/  R2UR UR10, R12 ;  /* 0x000000000c0a72ca */ /* 0x000fe400000e0000 */
[----:B------:R-:W-:Y:S02]  /*b3f0*/  R2UR UR11, R13 ;  /* 0x000000000d0b72ca */ /* 0x000fe400000e0000 */
[----:B------:R-:W3:Y:S01]  /*b400*/  LDL.64 R12, [R1+0x18] ;  /* 0x00001800010c7983 */ /* 0x000ee20000100a00 */
[----:B------:R-:W-:Y:S02]  /*b410*/  WARPGROUP.DEPBAR.LE gsb0, 0x0 ;  /* 0x00008000000079c5 */ /* 0x000fe40000010000 */
[----:B------:R-:W-:Y:S01]  /*b420*/  WARPGROUP.ARRIVE ;  /* 0x00000000000079c5 */ /* 0x000fe20000000000 */
[----:B--2---:R-:W-:Y:S02]  /*b430*/  R2UR UR8, R10 ;  /* 0x000000000a0872ca */ /* 0x004fe400000e0000 */
[----:B------:R-:W-:-:S13]  /*b440*/  R2UR UR9, R11 ;  /* 0x000000000b0972ca */ /* 0x000fda00000e0000 */
[----:B------:R-:W-:Y:S01]  /*b450*/  HGMMA.64x192x16.F32.BF16 R24, gdesc[UR8], R24, gsb0 ;  /* 0x02e00000081879f0 */ /* 0x000fe20008001818 */
[----:B----4-:R-:W-:Y:S02]  /*b460*/  R2UR UR12, R14 ;  /* 0x000000000e0c72ca */ /* 0x010fe400000e0000 */
[----:B------:R-:W-:Y:S02]  /*b470*/  R2UR UR13, R15 ;  /* 0x000000000f0d72ca */ /* 0x000fe400000e0000 */
[----:B---3--:R-:W-:Y:S02]  /*b480*/  R2UR UR16, R12 ;  /* 0x000000000c1072ca */ /* 0x008fe400000e0000 */
[----:B------:R-:W-:Y:S01]  /*b490*/  R2UR UR17, R13 ;  /* 0x000000000d1172ca */ /* 0x000fe200000e0000 */
[----:B------:R-:W-:Y:S02]  /*b4a0*/  WARPGROUP.DEPBAR.LE gsb0, 0x0 ;  /* 0x00008000000079c5 */ /* 0x000fe40000010000 */
[----:B------:R-:W-:-:S10]  /*b4b0*/  WARPGROUP.ARRIVE ;  /* 0x00000000000079c5 */ /* 0x000fd40000000000 */
        /* <DEDUP_REMOVED lines=8> */
.L_x_499:
[----:B------:R-:W-:Y:S01]  /*b540*/  SHF.L.U32 R0, R9, 0x1f, RZ ;  /* 0x0000001f09007819 */ /* 0x000fe200000006ff */
[----:B------:R-:W-:-:S04]  /*b550*/  IMAD R3, R7, 0x8, R2 ;  /* 0x0000000807037824 */ /* 0x000fc800078e0202 */
[----:B------:R0:W1:Y:S01]  /*b560*/  SYNCS.PHASECHK.TRANS64.TRYWAIT P2, [R3+URZ+0x30850], R0 ;  /* 0x03085000030075a7 */ /* 0x000062000804017f */
[----:B------:R-:W-:Y:S05]  /*b570*/  @!P0 BRA `(.L_x_500) ;  /* 0x0000000000048947 */ /* 0x000fea0003800000 */
[----:B------:R-:W-:Y:S01]  /*b580*/  BPT.TRAP 0x1 ;  /* 0x000000040000795c */ /* 0x000fe20000300000 */
.L_x_500:
[----:B------:R-:W-:Y:S04]  /*b590*/  BSSY B0, `(.L_x_498) ;  /* 0x0000004000007945 */ /* 0x000fe80003800000 */
[----:B-1----:R-:W-:Y:S05]  /*b5a0*/  @P2 BRA `(.L_x_501) ;  /* 0x0000000000082947 */ /* 0x002fea0003800000 */
[----:B------:R-:W1:Y:S02]  /*b5b0*/  SYNCS.PHASECHK.TRANS64.TRYWAIT P2, [R3+URZ+0x30850], R0 ;  /* 0x03085000030075a7 */ /* 0x000e64000804017f */
[----:B-1----:R-:W-:Y:S05]  /*b5c0*/  @!P2 BRA `(.L_x_502) ;  /* 0x000000b8004ca947 */ /* 0x002fea0003800000 */
.L_x_501:
[----:B------:R-:W-:Y:S05]  /*b5d0*/  BSYNC B0 ;  /* 0x0000000000007941 */ /* 0x000fea0003800000 */
.L_x_498:
[----:B01----:R-:W-:Y:S01]  /*b5e0*/  FMNMX.FTZ R0, R24, R6, !PT ;  /* 0x0000000618007209 */ /* 0x003fe20007810000 */
[----:B------:R-:W-:Y:S05]  /*b5f0*/  WARPSYNC.ALL ;  /* 0x0000000000007948 */ /* 0x000fea0003800000 */
[----:B------:R-:W-:Y:S01]  /*b600*/  FMNMX.FTZ R0, R25, R0, !PT ;  /* 0x0000000019007209 */ /* 0x000fe20007810000 */
[----:B------:R-:W-:-:S03]  /*b610*/  ULDC UR4, c[0x0][0x988] ;  /* 0x0002620000047ab9 */ /* 0x000fc60000000800 */
[----:B------:R-:W-:-:S04]  /*b620*/  FMNMX.FTZ R0, R28, R0, !PT ;  /* 0x000000001c007209 */ /* 0x000fc80007810000 */
        /* <DEDUP_REMOVED lines=44> */
[----:B------:R-:W-:-:S05]  /*b8f0*/  FMNMX.FTZ R0, R117, R0, !PT ;  /* 0x0000000075007209 */ /* 0x000fca0007810000 */
[----:B------:R-:W0:Y:S02]  /*b900*/  SHFL.BFLY PT, R3, R0, 0x2, 0x1f ;  /* 0x0c401f0000037f89 */ /* 0x000e2400000e0000 */
[----:B0-----:R-:W-:-:S05]  /*b910*/  FMNMX.FTZ R3, R0, R3, !PT ;  /* 0x0000000300037209 */ /* 0x001fca0007810000 */
[----:B------:R-:W0:Y:S02]  /*b920*/  SHFL.BFLY PT, R0, R3, 0x1, 0x1f ;  /* 0x0c201f0003007f89 */ /* 0x000e2400000e0000 */
[----:B0-----:R-:W-:Y:S01]  /*b930*/  FMNMX.FTZ R3, R3, R0, !PT ;  /* 0x0000000003037209 */ /* 0x001fe20007810000 */
[----:B------:R-:W-:-:S04]  /*b940*/  IMAD.U32 R0, RZ, RZ, UR4 ;  /* 0x00000004ff007e24 */ /* 0x000fc8000f8e00ff */
[C---:B------:R-:W-:Y:S01]  /*b950*/  FMUL.FTZ R11, R3.reuse, R0 ;  /* 0x00000000030b7220 */ /* 0x040fe20000410000 */
[----:B------:R-:W-:-:S03]  /*b960*/  FADD.FTZ R6, -R3, R6 ;  /* 0x0000000603067221 */ /* 0x000fc60000010100 */
[-CC-:B------:R-:W-:Y:S01]  /*b970*/  FFMA.FTZ R24, R24, R0.reuse, -R11.reuse ;  /* 0x0000000018187223 */ /* 0x180fe2000001080b */
[-C--:B------:R-:W-:Y:S01]  /*b980*/  FMUL.FTZ R6, R6, R0.reuse ;  /* 0x0000000006067220 */ /* 0x080fe20000410000 */
[-CC-:B------:R-:W-:Y:S01]  /*b990*/  FFMA.FTZ R25, R25, R0.reuse, -R11.reuse ;  /* 0x0000000019197223 */ /* 0x180fe2000001080b */
[-CC-:B------:R-:W-:Y:S01]  /*b9a0*/  FFMA.FTZ R28, R28, R0.reuse, -R11.reuse ;  /* 0x000000001c1c7223 */ /* 0x180fe2000001080b */
[-CC-:B------:R-:W-:Y:S01]  /*b9b0*/  FFMA.FTZ R29, R29, R0.reuse, -R11.reuse ;  /* 0x000000001d1d7223 */ /* 0x180fe2000001080b */
[----:B------:R-:W-:Y:S01]  /*b9c0*/  MUFU.EX2 R9, R6 ;  /* 0x0000000600097308 */ /* 0x000fe20000000800 */
[-CC-:B------:R-:W-:Y:S01]  /*b9d0*/  FFMA.FTZ R21, R61, R0.reuse, -R11.reuse ;  /* 0x000000003d157223 */ /* 0x180fe2000001080b */
[-CC-:B------:R-:W-:Y:S01]  /*b9e0*/  FFMA.FTZ R32, R32, R0.reuse, -R11.reuse ;  /* 0x0000000020207223 */ /* 0x180fe2000001080b */
[----:B------:R-:W2:Y:S01]  /*b9f0*/  LDL R61, [R1+0x38] ;  /* 0x00003800013d7983 */ /* 0x000ea20000100800 */
[-CC-:B------:R-:W-:Y:S01]  /*ba00*/  FFMA.FTZ R33, R33, R0.reuse, -R11.reuse ;  /* 0x0000000021217223 */ /* 0x180fe2000001080b */
[-CC-:B------:R-:W-:Y:S01]  /*ba10*/  FFMA.FTZ R36, R36, R0.reuse, -R11.reuse ;  /* 0x0000000024247223 */ /* 0x180fe2000001080b */
[-CC-:B------:R-:W-:Y:S01]  /*ba20*/  FFMA.FTZ R37, R37, R0.reuse, -R11.reuse ;  /* 0x0000000025257223 */ /* 0x180fe2000001080b */
[-CC-:B------:R-:W-:Y:S01]  /*ba30*/  FFMA.FTZ R40, R40, R0.reuse, -R11.reuse ;  /* 0x0000000028287223 */ /* 0x180fe2000001080b */
[----:B------:R-:W0:Y:S01]  /*ba40*/  MUFU.EX2 R24, R24 ;  /* 0x0000001800187308 */ /* 0x000e220000000800 */
[-CC-:B------:R-:W-:Y:S01]  /*ba50*/  FFMA.FTZ R41, R41, R0.reuse, -R11.reuse ;  /* 0x0000000029297223 */ /* 0x180fe2000001080b */
[-CC-:B------:R-:W-:Y:S01]  /*ba60*/  FFMA.FTZ R44, R44, R0.reuse, -R11.reuse ;  /* 0x000000002c2c7223 */ /* 0x180fe2000001080b */
[-CC-:B------:R-:W-:Y:S01]  /*ba70*/  FFMA.FTZ R45, R45, R0.reuse, -R11.reuse ;  /* 0x000000002d2d7223 */ /* 0x180fe2000001080b */
[-CC-:B------:R-:W-:Y:S01]  /*ba80*/  FFMA.FTZ R48, R48, R0.reuse, -R11.reuse ;  /* 0x0000000030307223 */ /* 0x180fe2000001080b */
[-CC-:B------:R-:W-:Y:S01]  /*ba90*/  FFMA.FTZ R49, R49, R0.reuse, -R11.reuse ;  /* 0x0000000031317223 */ /* 0x180fe2000001080b */
[-CC-:B------:R-:W-:Y:S01]  /*baa0*/  FFMA.FTZ R52, R52, R0.reuse, -R11.reuse ;  /* 0x0000000034347223 */ /* 0x180fe2000001080b */
[-CC-:B------:R-:W-:Y:S01]  /*bab0*/  FFMA.FTZ R53, R53, R0.reuse, -R11.reuse ;  /* 0x0000000035357223 */ /* 0x180fe2000001080b */
[----:B------:R-:W1:Y:S01]  /*bac0*/  MUFU.EX2 R25, R25 ;  /* 0x0000001900197308 */ /* 0x000e620000000800 */
[-CC-:B------:R-:W-:Y:S01]  /*bad0*/  FFMA.FTZ R56, R56, R0.reuse, -R11.reuse ;  /* 0x0000000038387223 */ /* 0x180fe2000001080b */
[-CC-:B------:R-:W-:Y:S01]  /*bae0*/  FFMA.FTZ R57, R57, R0.reuse, -R11.reuse ;  /* 0x0000000039397223 */ /* 0x180fe2000001080b */
[----:B------:R-:W-:-:S05]  /*baf0*/  FFMA.FTZ R60, R60, R0, -R11 ;  /* 0x000000003c3c7223 */ /* 0x000fca000001080b */
[----:B------:R-:W3:Y:S01]  /*bb00*/  MUFU.EX2 R28, R28 ;  /* 0x0000001c001c7308 */ /* 0x000ee20000000800 */
[----:B0-----:R-:W-:-:S07]  /*bb10*/  FFMA.FTZ R6, R9, R4, R24 ;  /* 0x0000000409067223 */ /* 0x001fce0000010018 */
[----:B------:R-:W0:Y:S01]  /*bb20*/  MUFU.EX2 R10, R29 ;  /* 0x0000001d000a7308 */ /* 0x000e220000000800 */
[----:B-1----:R-:W-:-:S04]  /*bb30*/  FADD.FTZ R6, R25, R6 ;  /* 0x0000000619067221 */ /* 0x002fc80000010000 */
[----:B---3--:R-:W-:-:S04]  /*bb40*/  FADD.FTZ R6, R28, R6 ;  /* 0x000000061c067221 */ /* 0x008fc80000010000 */
[C---:B0-----:R-:W-:Y:S01]  /*bb50*/  FADD.FTZ R29, R10.reuse, R6 ;  /* 0x000000060a1d7221 */ /* 0x041fe20000010000 */
[----:B------:R-:W-:Y:S02]  /*bb60*/  F2FP.BF16.F32.PACK_AB R6, R10, R28 ;  /* 0x0000001c0a06723e */ /* 0x000fe400000010ff */
        /* <DEDUP_REMOVED lines=47> */
[----:B------:R-:W-:Y:S01]  /*be60*/  FMNMX.FTZ R10, R119, R10, !PT ;  /* 0x0000000a770a7209 */ /* 0x000fe20007810000 */
[-CC-:B------:R-:W-:Y:S01]  /*be70*/  FFMA.FTZ R64, R64, R0.reuse, -R11.reuse ;  /* 0x0000000040407223 */ /* 0x180fe2000001080b */
        /* <DEDUP_REMOVED lines=26> */
[----:B------:R-:W-:-:S02]  /*c020*/  FFMA.FTZ R117, R117, R0, -R11 ;  /* 0x0000000075757223 */ /* 0x000fc4000001080b */
[----:B------:R-:W0:Y:S02]  /*c030*/  SHFL.BFLY PT, R11, R10, 0x2, 0x1f ;  /* 0x0c401f000a0b7f89 */ /* 0x000e2400000e0000 */
[----:B0-----:R-:W-:-:S05]  /*c040*/  FMNMX.FTZ R10, R10, R11, !PT ;  /* 0x0000000b0a0a7209 */ /* 0x001fca0007810000 */
[----:B------:R-:W0:Y:S02]  /*c050*/  SHFL.BFLY PT, R11, R10, 0x1, 0x1f ;  /* 0x0c201f000a0b7f89 */ /* 0x000e2400000e0000 */
[----:B0-----:R-:W-:-:S05]  /*c060*/  FMNMX.FTZ R10, R10, R11, !PT ;  /* 0x0000000b0a0a7209 */ /* 0x001fca0007810000 */
[----:B------:R-:W-:-:S04]  /*c070*/  FMUL.FTZ R11, R10, R0 ;  /* 0x000000000a0b7220 */ /* 0x000fc80000410000 */
        /* <DEDUP_REMOVED lines=47> */
[----:B------:R-:W-:Y:S01]  /*c370*/  FFMA.FTZ R119, R119, R0, -R11 ;  /* 0x0000000077777223 */ /* 0x000fe2000001080b */
[----:B------:R-:W-:-:S05]  /*c380*/  VIADD R11, R2, 0x400 ;  /* 0x00000400020b7836 */ /* 0x000fca0000000000 */
[----:B------:R-:W-:-:S04]  /*c390*/  SHF.R.U32.HI R11, RZ, 0x4, R11 ;  /* 0x00000004ff0b7819 */ /* 0x000fc8000001160b */
[----:B------:R-:W-:-:S05]  /*c3a0*/  LOP3.LUT R11, R11, 0x3fff, RZ, 0xc0, !PT ;  /* 0x00003fff0b0b7812 */ /* 0x000fca00078ec0ff */
[----:B------:R-:W-:-:S04]  /*c3b0*/  IMAD R12, R7, 0x600, R11 ;  /* 0x00000600070c7824 */ /* 0x000fc800078e020b */
[----:B------:R-:W-:-:S05]  /*c3c0*/  VIADD R14, R12, 0x80 ;  /* 0x000000800c0e7836 */ /* 0x000fca0000000000 */
[----:B------:R-:W-:Y:S01]  /*c3d0*/  R2UR UR10, R14 ;  /* 0x000000000e0a72ca */ /* 0x000fe200000e0000 */
        /* <DEDUP_REMOVED lines=12> */
[----:B------:R-:W-:Y:S02]  /*c4a0*/  VIADD R14, R12, 0x400 ;  /* 0x000004000c0e7836 */ /* 0x000fe40000000000 */
[----:B--2---:R-:W-:-:S03]  /*c4b0*/  VIADD R11, R61, 0x1e800 ;  /* 0x0001e8003d0b7836 */ /* 0x004fc60000000000 */
[----:B------:R-:W-:Y:S01]  /*c4c0*/  R2UR UR42, R14 ;  /* 0x000000000e2a72ca */ /* 0x000fe200000e0000 */
[C---:B------:R-:W-:Y:S01]  /*c4d0*/  VIADD R14, R12.reuse, 0x480 ;  /* 0x000004800c0e7836 */ /* 0x040fe20000000000 */
[----:B------:R-:W-:Y:S02]  /*c4e0*/  SHF.R.U32.HI R11, RZ, 0x4, R11 ;  /* 0x00000004ff0b7819 */ /* 0x000fe4000001160b */
[----:B------:R-:W-:Y:S02]  /*c4f0*/  R2UR UR6, R12 ;  /* 0x000000000c0672ca */ /* 0x000fe400000e0000 */
[----:B------:R-:W-:Y:S01]  /*c500*/  R2UR UR46, R14 ;  /* 0x000000000e2e72ca */ /* 0x000fe200000e0000 */
[C---:B------:R-:W-:Y:S02]  /*c510*/  VIADD R14, R12.reuse, 0x500 ;  /* 0x000005000c0e7836 */ /* 0x040fe40000000000 */
[----:B------:R-:W-:Y:S01]  /*c520*/  VIADD R12, R12, 0x580 ;  /* 0x000005800c0c7836 */ /* 0x000fe20000000000 */
[----:B------:R-:W-:Y:S01]  /*c530*/  LOP3.LUT R11, R11, 0x3fff, RZ, 0xc0, !PT ;  /* 0x00003fff0b0b7812 */ /* 0x000fe200078ec0ff */
[----:B------:R-:W-:-:S03]  /*c540*/  IMAD.MOV.U32 R13, RZ, RZ, 0x40000040 ;  /* 0x40000040ff0d7424 */ /* 0x000fc600078e00ff */
[----:B------:R-:W-:Y:S02]  /*c550*/  R2UR UR54, R12 ;  /* 0x000000000c3672ca */ /* 0x000fe400000e0000 */
[----:B------:R-:W-:Y:S02]  /*c560*/  LOP3.LUT R12, R11, 0x10000, RZ, 0xfc, !PT ;  /* 0x000100000b0c7812 */ /* 0x000fe400078efcff */
[C---:B------:R-:W-:Y:S02]  /*c570*/  R2UR UR7, R13.reuse ;  /* 0x000000000d0772ca */ /* 0x040fe400000e0000 */
[----:B------:R-:W-:Y:S02]  /*c580*/  R2UR UR4, R12 ;  /* 0x000000000c0472ca */ /* 0x000fe400000e0000 */
[----:B------:R-:W-:Y:S01]  /*c590*/  R2UR UR5, R13 ;  /* 0x000000000d0572ca */ /* 0x000fe200000e0000 */
[----:B------:R-:W-:-:S12]  /*c5a0*/  WARPGROUP.ARRIVE ;  /* 0x00000000000079c5 */ /* 0x000fd80000000000 */
[----:B------:R-:W-:Y:S01]  /*c5b0*/  HGMMA.64x64x16.F32.BF16 R120, gdesc[UR4].tnspB, R120, gsb0 ;  /* 0x40e00000047879f0 */ /* 0x000fe20008001878 */
[----:B------:R-:W-:Y:S01]  /*c5c0*/  IMAD.MOV.U32 R15, RZ, RZ, 0x40000040 ;  /* 0x40000040ff0f7424 */ /* 0x000fe200078e00ff */
[----:B------:R-:W-:Y:S01]  /*c5d0*/  R2UR UR50, R14 ;  /* 0x000000000e3272ca */ /* 0x000fe200000e0000 */
[----:B------:R-:W-:-:S03]  /*c5e0*/  VIADD R14, R12, 0x2 ;  /* 0x000000020c0e7836 */ /* 0x000fc60000000000 */
[C---:B------:R-:W-:Y:S02]  /*c5f0*/  R2UR UR11, R15.reuse ;  /* 0x000000000f0b72ca */ /* 0x040fe400000e0000 */
[C---:B------:R-:W-:Y:S02]  /*c600*/  R2UR UR15, R15.reuse ;  /* 0x000000000f0f72ca */ /* 0x040fe400000e0000 */
[C---:B------:R-:W-:Y:S02]  /*c610*/  R2UR UR19, R15.reuse ;  /* 0x000000000f1372ca */ /* 0x040fe400000e0000 */
[C---:B------:R-:W-:Y:S02]  /*c620*/  R2UR UR23, R15.reuse ;  /* 0x000000000f1772ca */ /* 0x040fe400000e0000 */
[C---:B------:R-:W-:Y:S02]  /*c630*/  R2UR UR27, R15.reuse ;  /* 0x000000000f1b72ca */ /* 0x040fe400000e0000 */
[----:B------:R-:W-:-:S02]  /*c640*/  R2UR UR31, R15 ;  /* 0x000000000f1f72ca */ /* 0x000fc400000e0000 */
[C---:B------:R-:W-:Y:S02]  /*c650*/  R2UR UR35, R15.reuse ;  /* 0x000000000f2372ca */ /* 0x040fe400000e0000 */
[C---:B------:R-:W-:Y:S02]  /*c660*/  R2UR UR43, R15.reuse ;  /* 0x000000000f2b72ca */ /* 0x040fe400000e0000 */
[C---:B------:R-:W-:Y:S02]  /*c670*/  R2UR UR47, R15.reuse ;  /* 0x000000000f2f72ca */ /* 0x040fe400000e0000 */
[----:B------:R-:W-:Y:S01]  /*c680*/  R2UR UR51, R15 ;  /* 0x000000000f3372ca */ /* 0x000fe200000e0000 */
[----:B------:R-:W-:Y:S01]  /*c690*/  IMAD.MOV.U32 R15, RZ, RZ, 0x40000040 ;  /* 0x40000040ff0f7424 */ /* 0x000fe200078e00ff */
[----:B------:R-:W-:-:S04]  /*c6a0*/  R2UR UR8, R14 ;  /* 0x000000000e0872ca */ /* 0x000fc800000e0000 */
[----:B------:R-:W-:Y:S01]  /*c6b0*/  R2UR UR9, R15 ;  /* 0x000000000f0972ca */ /* 0x000fe200000e0000 */
[----:B------:R-:W-:Y:S02]  /*c6c0*/  WARPGROUP.DEPBAR.LE gsb0, 0x0 ;  /* 0x00008000000079c5 */ /* 0x000fe40000010000 */
[----:B------:R-:W-:-:S10]  /*c6d0*/  WARPGROUP.ARRIVE ;  /* 0x00000000000079c5 */ /* 0x000fd40000000000 */
[----:B------:R-:W-:Y:S01]  /*c6e0*/  HGMMA.64x64x16.F32.BF16 R120, gdesc[UR8].tnspB, R120, gsb0 ;  /* 0x40e00000087879f0 */ /* 0x000fe20008001878 */
[----:B------:R-:W-:Y:S02]  /*c6f0*/  VIADD R14, R12, 0x4 ;  /* 0x000000040c0e7836 */ /* 0x000fe40000000000 */
[----:B------:R-:W-:-:S03]  /*c700*/  IMAD.MOV.U32 R15, RZ, RZ, 0x40000040 ;  /* 0x40000040ff0f7424 */ /* 0x000fc600078e00ff */
[----:B------:R-:W-:Y:S02]  /*c710*/  R2UR UR12, R14 ;  /* 0x000000000e0c72ca */ /* 0x000fe400000e0000 */
        /* <DEDUP_REMOVED lines=25> */
[----:B------:R-:W-:Y:S01]  /*c8b0*/  IMAD.MOV.U32 R15, RZ, RZ, 0x40000040 ;  /* 0x40000040ff0f7424 */ /* 0x000fe200078e00ff */
[----:B------:R-:W-:-:S04]  /*c8c0*/  IADD3 R14, R12, 0x604, RZ ;  /* 0x000006040c0e7810 */ /* 0x000fc80007ffe0ff */
        /* <DEDUP_REMOVED lines=33> */
[----:B------:R-:W-:Y:S01]  /*cae0*/  R2UR UR55, R13 ;  /* 0x000000000d3772ca */ /* 0x000fe200000e0000 */
[----:B------:R-:W-:Y:S02]  /*caf0*/  VIADD R12, R12, 0xc06 ;  /* 0x00000c060c0c7836 */ /* 0x000fe40000000000 */
[----:B------:R-:W-:-:S03]  /*cb00*/  IMAD.MOV.U32 R13, RZ, RZ, 0x40000040 ;  /* 0x40000040ff0d7424 */ /* 0x000fc600078e00ff */
[----:B------:R-:W-:Y:S02]  /*cb10*/  R2UR UR52, R12 ;  /* 0x000000000c3472ca */ /* 0x000fe400000e0000 */
[----:B------:R-:W-:Y:S01]  /*cb20*/  R2UR UR53, R13 ;  /* 0x000000000d3572ca */ /* 0x000fe200000e0000 */
[----:B------:R-:W0:Y:S01]  /*cb30*/  S2R R61, SR_TID.X ;  /* 0x00000000003d7919 */ /* 0x000e220000002100 */
[----:B------:R-:W-:-:S04]  /*cb40*/  FADD.FTZ R5, -R10, R5 ;  /* 0x000000050a057221 */ /* 0x000fc80000010100 */
[----:B------:R-:W-:Y:S01]  /*cb50*/  FMUL.FTZ R5, R5, R0 ;  /* 0x0000000005057220 */ /* 0x000fe20000410000 */
[----:B------:R-:W-:Y:S02]  /*cb60*/  WARPGROUP.DEPBAR.LE gsb0, 0x0 ;  /* 0x00008000000079c5 */ /* 0x000fe40000010000 */
[----:B------:R-:W-:-:S06]  /*cb70*/  WARPGROUP.ARRIVE ;  /* 0x00000000000079c5 */ /* 0x000fcc0000000000 */
[----:B------:R-:W-:Y:S01]  /*cb80*/  HGMMA.64x64x16.F32.BF16 R120, gdesc[UR52].tnspB, R120, gsb0 ;  /* 0x40e00000347879f0 */ /* 0x000fe20008001878 */
[----:B------:R-:W-:Y:S01]  /*cb90*/  MUFU.EX2 R11, R5 ;  /* 0x00000005000b7308 */ /* 0x000fe20000000800 */
[----:B------:R-:W-:Y:S02]  /*cba0*/  F2FP.BF16.F32.PACK_AB R4, R25, R24 ;  /* 0x000000181904723e */ /* 0x000fe400000010ff */
[----:B0-----:R-:W-:-:S05]  /*cbb0*/  SHF.R.U32.HI R24, RZ, 0x7, R61 ;  /* 0x00000007ff187819 */ /* 0x001fca000001163d */
[----:B------:R-:W0:Y:S01]  /*cbc0*/  MUFU.EX2 R5, R26 ;  /* 0x0000001a00057308 */ /* 0x000e220000000800 */
[----:B------:R-:W-:-:S07]  /*cbd0*/  @!P1 IMAD R14, R152, 0x8, R2 ;  /* 0x00000008980e9824 */ /* 0x000fce00078e0202 */
[----:B------:R-:W1:Y:S08]  /*cbe0*/  MUFU.EX2 R27, R27 ;  /* 0x0000001b001b7308 */ /* 0x000e700000000800 */
[----:B------:R-:W-:Y:S08]  /*cbf0*/  MUFU.EX2 R30, R30 ;  /* 0x0000001e001e7308 */ /* 0x000ff00000000800 */
[----:B------:R-:W2:Y:S01]  /*cc00*/  MUFU.EX2 R31, R31 ;  /* 0x0000001f001f7308 */ /* 0x000ea20000000800 */
[----:B------:R-:W-:Y:S01]  /*cc10*/  @!P1 IMAD R13, R7, 0x8, R2 ;  /* 0x00000008070d9824 */ /* 0x000fe200078e0202 */
[----:B------:R-:W-:Y:S01]  /*cc20*/  ISETP.GE.U32.AND P2, PT, R61, 0x180, PT ;  /* 0x000001803d00780c */ /* 0x000fe20003f46070 */
[----:B------:R-:W-:-:S02]  /*cc30*/  VIADD R12, R24, 0x9 ;  /* 0x00000009180c7836 */ /* 0x000fc40000000000 */
[----:B0-----:R-:W-:Y:S01]  /*cc40*/  FFMA.FTZ R20, R11, R20, R5 ;  /* 0x000000140b147223 */ /* 0x001fe20000010005 */
[----:B------:R-:W-:Y:S01]  /*cc50*/  @!P1 VIADD R14, R14, 0x30840 ;  /* 0x000308400e0e9836 */ /* 0x000fe20000000000 */
[----:B------:R-:W3:Y:S01]  /*cc60*/  LDL R61, [R1+0x4] ;  /* 0x00000400013d7983 */ /* 0x000ee20000100800 */
[----:B------:R-:W-:Y:S01]  /*cc70*/  @!P1 VIADD R13, R13, 0x30860 ;  /* 0x000308600d0d9836 */ /* 0x000fe20000000000 */
[----:B------:R-:W-:Y:S02]  /*cc80*/  SEL R12, R12, 0x9, !P2 ;  /* 0x000000090c0c7807 */ /* 0x000fe40005000000 */
[----:B------:R-:W-:Y:S02]  /*cc90*/  @!P1 PRMT R14, RZ, 0x654, R14 ;  /* 0x00000654ff0e9816 */ /* 0x000fe4000000000e */
[----:B-1----:R-:W-:Y:S02]  /*cca0*/  F2FP.BF16.F32.PACK_AB R5, R27, R5 ;  /* 0x000000051b05723e */ /* 0x002fe400000010ff */
[----:B------:R-:W-:-:S02]  /*ccb0*/  @!P1 PRMT R13, RZ, 0x654, R13 ;  /* 0x00000654ff0d9816 */ /* 0x000fc4000000000d */
[----:B--2---:R-:W-:Y:S01]  /*ccc0*/  F2FP.BF16.F32.PACK_AB R7, R31, R30 ;  /* 0x0000001e1f07723e */ /* 0x004fe200000010ff */
[----:B------:R-:W-:Y:S02]  /*ccd0*/  WARPGROUP.DEPBAR.LE gsb0, 0x0 ;  /* 0x00008000000079c5 */ /* 0x000fe40000010000 */
[----:B------:R0:W-:Y:S06]  /*cce0*/  BAR.ARV R12, 0x100 ;  /* 0x0004000c0000751d */ /* 0x0001ec0000002000 */
[----:B------:R-:W-:Y:S01]  /*ccf0*/  @!P1 SYNCS.ARRIVE.TRANS64.RED.A1T0 RZ, [R14+URZ], RZ ;  /* 0x000000ff0eff99a7 */ /* 0x000fe2000810043f */
[----:B------:R1:W-:Y:S01]  /*cd00*/  @!P1 SYNCS.ARRIVE.TRANS64.RED.A1T0 RZ, [R13+URZ], RZ ;  /* 0x000000ff0dff99a7 */ /* 0x0003e2000810043f */
[----:B------:R2:W-:Y:S02]  /*cd10*/  STSM.16.M88.4 [R157+0x1e800], R4 ;  /* 0x01e800049d007844 */ /* 0x0005e40000000200 */
[----:B--2---:R2:W-:Y:S02]  /*cd20*/  MUFU.EX2 R6, R36 ;  /* 0x0000002400067308 */ /* 0x0045e40000000800 */
[----:B--2---:R-:W2:Y:S06]  /*cd30*/  LDL R36, [R1+0x48] ;  /* 0x0000480001247983 */ /* 0x004eac0000100800 */
[----:B------:R4:W-:Y:S02]  /*cd40*/  MUFU.EX2 R4, R33 ;  /* 0x0000002100047308 */ /* 0x0009e40000000800 */
[----:B----4-:R-:W4:Y:S06]  /*cd50*/  LDL R33, [R1+0x8] ;  /* 0x0000080001217983 */ /* 0x010f2c0000100800 */
[----:B------:R-:W5:Y:S01]  /*cd60*/  MUFU.EX2 R32, R32 ;  /* 0x0000002000207308 */ /* 0x000f620000000800 */
[----:B0-----:R-:W-:-:S07]  /*cd70*/  FADD.FTZ R12, R27, R20 ;  /* 0x000000141b0c7221 */ /* 0x001fce0000010000 */
[----:B------:R-:W0:Y:S01]  /*cd80*/  MUFU.EX2 R5, R34 ;  /* 0x0000002200057308 */ /* 0x000e220000000800 */
[----:B------:R-:W-:-:S07]  /*cd90*/  FADD.FTZ R12, R30, R12 ;  /* 0x0000000c1e0c7221 */ /* 0x000fce0000010000 */
[----:B------:R-:W0:Y:S01]  /*cda0*/  MUFU.EX2 R35, R35 ;  /* 0x0000002300237308 */ /* 0x000e220000000800 */
[----:B-----5:R-:W-:-:S07]  /*cdb0*/  FADD.FTZ R29, R32, R29 ;  /* 0x0000001d201d7221 */ /* 0x020fce0000010000 */
[----:B------:R-:W5:Y:S01]  /*cdc0*/  MUFU.EX2 R7, R37 ;  /* 0x0000002500077308 */ /* 0x000f620000000800 */
[----:B------:R-:W-:Y:S01]  /*cdd0*/  FADD.FTZ R12, R31, R12 ;  /* 0x0000000c1f0c7221 */ /* 0x000fe20000010000 */
[----:B------:R-:W-:-:S06]  /*cde0*/  FADD.FTZ R29, R4, R29 ;  /* 0x0000001d041d7221 */ /* 0x000fcc0000010000 */
[----:B------:R-:W5:Y:S08]  /*cdf0*/  MUFU.EX2 R38, R38 ;  /* 0x0000002600267308 */ /* 0x000f700000000800 */
[----:B-1----:R-:W1:Y:S01]  /*ce00*/  MUFU.EX2 R13, R40 ;  /* 0x00000028000d7308 */ /* 0x002e620000000800 */
[----:B0-----:R-:W-:Y:S01]  /*ce10*/  FADD.FTZ R12, R5, R12 ;  /* 0x0000000c050c7221 */ /* 0x001fe20000010000 */
[----:B------:R-:W-:-:S06]  /*ce20*/  FADD.FTZ R29, R6, R29 ;  /* 0x0000001d061d7221 */ /* 0x000fcc0000010000 */
[----:B------:R-:W0:Y:S01]  /*ce30*/  MUFU.EX2 R15, R41 ;  /* 0x00000029000f7308 */ /* 0x000e220000000800 */
[----:B------:R-:W-:Y:S01]  /*ce40*/  FADD.FTZ R12, R35, R12 ;  /* 0x0000000c230c7221 */ /* 0x000fe20000010000 */
[----:B-----5:R-:W-:-:S06]  /*ce50*/  FADD.FTZ R29, R7, R29 ;  /* 0x0000001d071d7221 */ /* 0x020fcc0000010000 */
[----:B------:R-:W5:Y:S01]  /*ce60*/  MUFU.EX2 R44, R44 ;  /* 0x0000002c002c7308 */ /* 0x000f620000000800 */
[----:B------:R-:W-:Y:S01]  /*ce70*/  F2FP.BF16.F32.PACK_AB R6, R7, R6 ;  /* 0x000000060706723e */ /* 0x000fe200000010ff */
[----:B------:R-:W-:Y:S01]  /*ce80*/  FADD.FTZ R7, R38, R12 ;  /* 0x0000000c26077221 */ /* 0x000fe20000010000 */
[----:B-1----:R-:W-:-:S05]  /*ce90*/  FADD.FTZ R12, R13, R29 ;  /* 0x0000001d0d0c7221 */ /* 0x002fca0000010000 */
[----:B------:R-:W1:Y:S01]  /*cea0*/  MUFU.EX2 R14, R45 ;  /* 0x0000002d000e7308 */ /* 0x000e620000000800 */
[----:B0-----:R-:W-:-:S07]  /*ceb0*/  FADD.FTZ R30, R15, R12 ;  /* 0x0000000c0f1e7221 */ /* 0x001fce0000010000 */
[----:B------:R-:W0:Y:S01]  /*cec0*/  MUFU.EX2 R48, R48 ;  /* 0x0000003000307308 */ /* 0x000e220000000800 */
[----:B------:R-:W-:Y:S01]  /*ced0*/  F2FP.BF16.F32.PACK_AB R12, R15, R13 ;  /* 0x0000000d0f0c723e */ /* 0x000fe200000010ff */
[----:B-----5:R-:W-:-:S06]  /*cee0*/  FADD.FTZ R15, R44, R30 ;  /* 0x0000001e2c0f7221 */ /* 0x020fcc0000010000 */
[----:B------:R-:W5:Y:S01]  /*cef0*/  MUFU.EX2 R24, R49 ;  /* 0x0000003100187308 */ /* 0x000f620000000800 */
[----:B-1----:R-:W-:-:S07]  /*cf00*/  FADD.FTZ R15, R14, R15 ;  /* 0x0000000f0e0f7221 */ /* 0x002fce0000010000 */
[----:B------:R-:W1:Y:S01]  /*cf10*/  MUFU.EX2 R52, R52 ;  /* 0x0000003400347308 */ /* 0x000e620000000800 */
[----:B0-----:R-:W-:-:S07]  /*cf20*/  FADD.FTZ R15, R48, R15 ;  /* 0x0000000f300f7221 */ /* 0x001fce0000010000 */
[----:B------:R-:W0:Y:S08]  /*cf30*/  MUFU.EX2 R26, R53 ;  /* 0x00000035001a7308 */ /* 0x000e300000000800 */
[----:B------:R-:W0:Y:S01]  /*cf40*/  MUFU.EX2 R39, R39 ;  /* 0x0000002700277308 */ /* 0x000e220000000800 */
[----:B-----5:R-:W-:-:S07]  /*cf50*/  FADD.FTZ R15, R24, R15 ;  /* 0x0000000f180f7221 */ /* 0x020fce0000010000 */
[----:B------:R-:W5:Y:S01]  /*cf60*/  MUFU.EX2 R56, R56 ;  /* 0x0000003800387308 */ /* 0x000f620000000800 */
[----:B-1----:R-:W-:-:S07]  /*cf70*/  FADD.FTZ R15, R52, R15 ;  /* 0x0000000f340f7221 */ /* 0x002fce0000010000 */
[----:B------:R-:W1:Y:S01]  /*cf80*/  MUFU.EX2 R28, R57 ;  /* 0x00000039001c7308 */ /* 0x000e620000000800 */
[----:B0-----:R-:W-:Y:S01]  /*cf90*/  FADD.FTZ R15, R26, R15 ;  /* 0x0000000f1a0f7221 */ /* 0x001fe20000010000 */
[----:B------:R-:W-:Y:S01]  /*cfa0*/  FADD.FTZ R29, R39, R7 ;  /* 0x00000007271d7221 */ /* 0x000fe20000010000 */
[----:B------:R-:W-:Y:S02]  /*cfb0*/  F2FP.BF16.F32.PACK_AB R4, R4, R32 ;  /* 0x000000200404723e */ /* 0x000fe400000010ff */
[----:B------:R-:W-:Y:S01]  /*cfc0*/  F2FP.BF16.F32.PACK_AB R5, R35, R5 ;  /* 0x000000052305723e */ /* 0x000fe200000010ff */
[----:B------:R-:W3:Y:S01]  /*cfd0*/  LDL R32, [R1+0x50] ;  /* 0x0000500001207983 */ /* 0x000ee20000100800 */
[----:B------:R-:W-:Y:S01]  /*cfe0*/  F2FP.BF16.F32.PACK_AB R7, R39, R38 ;  /* 0x000000262707723e */ /* 0x000fe200000010ff */
[----:B-----5:R-:W-:-:S04]  /*cff0*/  FADD.FTZ R15, R56, R15 ;  /* 0x0000000f380f7221 */ /* 0x020fc80000010000 */
[C---:B-1----:R-:W-:Y:S01]  /*d000*/  FADD.FTZ R15, R28.reuse, R15 ;  /* 0x0000000f1c0f7221 */ /* 0x042fe20000010000 */
[----:B------:R-:W0:Y:S08]  /*d010*/  MUFU.EX2 R42, R42 ;  /* 0x0000002a002a7308 */ /* 0x000e300000000800 */
[----:B------:R-:W1:Y:S01]  /*d020*/  MUFU.EX2 R43, R43 ;  /* 0x0000002b002b7308 */ /* 0x000e620000000800 */
[----:B--2---:R2:W-:Y:S02]  /*d030*/  STSM.16.M88.4 [R36], R4 ;  /* 0x0000000424007844 */ /* 0x0045e40000000200 */
[----:B--2---:R-:W-:-:S02]  /*d040*/  F2FP.BF16.F32.PACK_AB R4, R28, R56 ;  /* 0x000000381c04723e */ /* 0x004fc400000010ff */
[----:B------:R-:W2:Y:S03]  /*d050*/  LDL R28, [R1+0x4c] ;  /* 0x00004c00011c7983 */ /* 0x000ea60000100800 */
[----:B------:R-:W5:Y:S01]  /*d060*/  MUFU.EX2 R46, R46 ;  /* 0x0000002e002e7308 */ /* 0x000f620000000800 */
[----:B0-----:R-:W-:-:S07]  /*d070*/  FADD.FTZ R13, R42, R29 ;  /* 0x0000001d2a0d7221 */ /* 0x001fce0000010000 */
[----:B------:R-:W0:Y:S01]  /*d080*/  MUFU.EX2 R47, R47 ;  /* 0x0000002f002f7308 */ /* 0x000e220000000800 */
[----:B-1----:R-:W-:-:S07]  /*d090*/  FADD.FTZ R13, R43, R13 ;  /* 0x0000000d2b0d7221 */ /* 0x002fce0000010000 */
[----:B------:R-:W1:Y:S01]  /*d0a0*/  MUFU.EX2 R25, R50 ;  /* 0x0000003200197308 */ /* 0x000e620000000800 */
[----:B-----5:R-:W-:-:S07]  /*d0b0*/  FADD.FTZ R13, R46, R13 ;  /* 0x0000000d2e0d7221 */ /* 0x020fce0000010000 */
        /* <DEDUP_REMOVED lines=8> */
[----:B------:R-:W0:Y:S08]  /*d140*/  MUFU.EX2 R60, R60 ;  /* 0x0000003c003c7308 */ /* 0x000e300000000800 */
[----:B------:R-:W4:Y:S01]  /*d150*/  MUFU.EX2 R59, R59 ;  /* 0x0000003b003b7308 */ /* 0x000f220000000800 */
[----:B-1----:R-:W-:-:S07]  /*d160*/  FADD.FTZ R13, R55, R13 ;  /* 0x0000000d370d7221 */ /* 0x002fce0000010000 */
[----:B------:R-:W1:Y:S08]  /*d170*/  MUFU.EX2 R21, R21 ;  /* 0x0000001500157308 */ /* 0x000e700000000800 */
[----:B------:R-:W1:Y:S01]  /*d180*/  MUFU.EX2 R62, R62 ;  /* 0x0000003e003e7308 */ /* 0x000e620000000800 */
[----:B-----5:R-:W-:-:S07]  /*d190*/  FADD.FTZ R13, R58, R13 ;  /* 0x0000000d3a0d7221 */ /* 0x020fce0000010000 */
[----:B------:R-:W5:Y:S08]  /*d1a0*/  MUFU.EX2 R64, R64 ;  /* 0x0000004000407308 */ /* 0x000f700000000800 */
[----:B------:R-:W5:Y:S01]  /*d1b0*/  MUFU.EX2 R63, R63 ;  /* 0x0000003f003f7308 */ /* 0x000f620000000800 */
[----:B0-----:R-:W-:Y:S01]  /*d1c0*/  FADD.FTZ R30, R60, R15 ;  /* 0x0000000f3c1e7221 */ /* 0x001fe20000010000 */
[----:B----4-:R-:W-:-:S06]  /*d1d0*/  FADD.FTZ R15, R59, R13 ;  /* 0x0000000d3b0f7221 */ /* 0x010fcc0000010000 */
[----:B------:R-:W0:Y:S08]  /*d1e0*/  MUFU.EX2 R20, R65 ;  /* 0x0000004100147308 */ /* 0x000e300000000800 */
[----:B------:R-:W4:Y:S01]  /*d1f0*/  MUFU.EX2 R66, R66 ;  /* 0x0000004200427308 */ /* 0x000f220000000800 */
[----:B-1----:R-:W-:Y:S01]  /*d200*/  FADD.FTZ R30, R21, R30 ;  /* 0x0000001e151e7221 */ /* 0x002fe20000010000 */
[----:B------:R-:W-:-:S06]  /*d210*/  FADD.FTZ R31, R62, R15 ;  /* 0x0000000f3e1f7221 */ /* 0x000fcc0000010000 */
[----:B------:R-:W1:Y:S08]  /*d220*/  MUFU.EX2 R68, R68 ;  /* 0x0000004400447308 */ /* 0x000e700000000800 */
[----:B------:R-:W3:Y:S01]  /*d230*/  MUFU.EX2 R67, R67 ;  /* 0x0000004300437308 */ /* 0x000ee20000000800 */
[----:B-----5:R-:W-:Y:S01]  /*d240*/  FADD.FTZ R30, R64, R30 ;  /* 0x0000001e401e7221 */ /* 0x020fe20000010000 */
[----:B------:R-:W-:-:S06]  /*d250*/  FADD.FTZ R31, R63, R31 ;  /* 0x0000001f3f1f7221 */ /* 0x000fcc0000010000 */
[----:B------:R-:W5:Y:S08]  /*d260*/  MUFU.EX2 R69, R69 ;  /* 0x0000004500457308 */ /* 0x000f700000000800 */
[----:B------:R-:W5:Y:S01]  /*d270*/  MUFU.EX2 R70, R70 ;  /* 0x0000004600467308 */ /* 0x000f620000000800 */
[----:B0-----:R-:W-:Y:S01]  /*d280*/  FADD.FTZ R30, R20, R30 ;  /* 0x0000001e141e7221 */ /* 0x001fe20000010000 */
[----:B----4-:R-:W-:-:S06]  /*d290*/  FADD.FTZ R31, R66, R31 ;  /* 0x0000001f421f7221 */ /* 0x010fcc0000010000 */
[----:B------:R-:W0:Y:S08]  /*d2a0*/  MUFU.EX2 R72, R72 ;  /* 0x0000004800487308 */ /* 0x000e300000000800 */
[----:B------:R-:W4:Y:S01]  /*d2b0*/  MUFU.EX2 R71, R71 ;  /* 0x0000004700477308 */ /* 0x000f220000000800 */
[----:B-1----:R-:W-:Y:S01]  /*d2c0*/  FADD.FTZ R30, R68, R30 ;  /* 0x0000001e441e7221 */ /* 0x002fe20000010000 */
[----:B---3--:R-:W-:-:S06]  /*d2d0*/  FADD.FTZ R31, R67, R31 ;  /* 0x0000001f431f7221 */ /* 0x008fcc0000010000 */
        /* <DEDUP_REMOVED lines=12> */
[----:B------:R-:W-:Y:S01]  /*d3a0*/  MUFU.EX2 R80, R80 ;  /* 0x0000005000507308 */ /* 0x000fe20000000800 */
[----:B------:R-:W-:-:S07]  /*d3b0*/  F2FP.BF16.F32.PACK_AB R13, R43, R42 ;  /* 0x0000002a2b0d723e */ /* 0x000fce00000010ff */
[----:B------:R-:W1:Y:S01]  /*d3c0*/  MUFU.EX2 R79, R79 ;  /* 0x0000004f004f7308 */ /* 0x000e620000000800 */
[----:B------:R-:W-:Y:S02]  /*d3d0*/  F2FP.BF16.F32.PACK_AB R14, R14, R44 ;  /* 0x0000002c0e0e723e */ /* 0x000fe400000010ff */
[----:B------:R-:W-:-:S05]  /*d3e0*/  F2FP.BF16.F32.PACK_AB R15, R47, R46 ;  /* 0x0000002e2f0f723e */ /* 0x000fca00000010ff */
[----:B------:R-:W3:Y:S01]  /*d3f0*/  MUFU.EX2 R81, R81 ;  /* 0x0000005100517308 */ /* 0x000ee20000000800 */
[----:B-----5:R-:W-:Y:S01]  /*d400*/  FADD.FTZ R30, R76, R30 ;  /* 0x0000001e4c1e7221 */ /* 0x020fe20000010000 */
[----:B------:R-:W-:-:S06]  /*d410*/  FADD.FTZ R31, R75, R31 ;  /* 0x0000001f4b1f7221 */ /* 0x000fcc0000010000 */
[----:B------:R-:W5:Y:S01]  /*d420*/  MUFU.EX2 R82, R82 ;  /* 0x0000005200527308 */ /* 0x000f620000000800 */
[----:B------:R-:W-:Y:S01]  /*d430*/  F2FP.BF16.F32.PACK_AB R24, R24, R48 ;  /* 0x000000301818723e */ /* 0x000fe200000010ff */
[----:B------:R0:W-:Y:S01]  /*d440*/  STSM.16.M88.4 [R33], R12 ;  /* 0x0000000c21007844 */ /* 0x0001e20000000200 */
[----:B------:R-:W-:Y:S02]  /*d450*/  F2FP.BF16.F32.PACK_AB R25, R51, R25 ;  /* 0x000000193319723e */ /* 0x000fe400000010ff */
[----:B------:R-:W-:-:S03]  /*d460*/  F2FP.BF16.F32.PACK_AB R26, R26, R52 ;  /* 0x000000341a1a723e */ /* 0x000fc600000010ff */
[----:B------:R-:W5:Y:S01]  /*d470*/  MUFU.EX2 R84, R84 ;  /* 0x0000005400547308 */ /* 0x000f620000000800 */
[----:B------:R-:W-:-:S07]  /*d480*/  F2FP.BF16.F32.PACK_AB R27, R55, R27 ;  /* 0x0000001b371b723e */ /* 0x000fce00000010ff */
[----:B------:R-:W5:Y:S01]  /*d490*/  MUFU.EX2 R83, R83 ;  /* 0x0000005300537308 */ /* 0x000f620000000800 */
[----:B0-----:R-:W-:Y:S01]  /*d4a0*/  FADD.FTZ R13, R77, R30 ;  /* 0x0000001e4d0d7221 */ /* 0x001fe20000010000 */
[----:B----4-:R-:W-:Y:S01]  /*d4b0*/  FADD.FTZ R14, R78, R31 ;  /* 0x0000001f4e0e7221 */ /* 0x010fe20000010000 */
[----:B------:R0:W-:Y:S05]  /*d4c0*/  STSM.16.M88.4 [R61], R24 ;  /* 0x000000183d007844 */ /* 0x0001ea0000000200 */
[----:B------:R-:W4:Y:S01]  /*d4d0*/  MUFU.EX2 R85, R85 ;  /* 0x0000005500557308 */ /* 0x000f220000000800 */
[----:B-1----:R-:W-:-:S07]  /*d4e0*/  FADD.FTZ R15, R79, R14 ;  /* 0x0000000e4f0f7221 */ /* 0x002fce0000010000 */
[----:B------:R-:W1:Y:S01]  /*d4f0*/  MUFU.EX2 R86, R86 ;  /* 0x0000005600567308 */ /* 0x000e620000000800 */
[----:B------:R-:W-:Y:S01]  /*d500*/  F2FP.BF16.F32.PACK_AB R6, R21, R60 ;  /* 0x0000003c1506723e */ /* 0x000fe200000010ff */
[----:B0-----:R-:W-:-:S06]  /*d510*/  FADD.FTZ R24, R80, R13 ;  /* 0x0000000d50187221 */ /* 0x001fcc0000010000 */
[----:B------:R-:W0:Y:S01]  /*d520*/  MUFU.EX2 R88, R88 ;  /* 0x0000005800587308 */ /* 0x000e220000000800 */
[----:B------:R-:W-:Y:S01]  /*d530*/  F2FP.BF16.F32.PACK_AB R12, R20, R64 ;  /* 0x00000040140c723e */ /* 0x000fe200000010ff */
[----:B---3--:R-:W-:Y:S01]  /*d540*/  FADD.FTZ R21, R81, R24 ;  /* 0x0000001851157221 */ /* 0x008fe20000010000 */
[----:B-----5:R-:W-:-:S05]  /*d550*/  FADD.FTZ R20, R82, R15 ;  /* 0x0000000f52147221 */ /* 0x020fca0000010000 */
[----:B------:R-:W3:Y:S01]  /*d560*/  MUFU.EX2 R87, R87 ;  /* 0x0000005700577308 */ /* 0x000ee20000000800 */
[----:B------:R-:W-:Y:S01]  /*d570*/  FADD.FTZ R24, R84, R21 ;  /* 0x0000001554187221 */ /* 0x000fe20000010000 */
[----:B------:R-:W-:-:S06]  /*d580*/  FADD.FTZ R21, R83, R20 ;  /* 0x0000001453157221 */ /* 0x000fcc0000010000 */
[----:B------:R-:W5:Y:S08]  /*d590*/  MUFU.EX2 R89, R89 ;  /* 0x0000005900597308 */ /* 0x000f700000000800 */
[----:B------:R-:W2:Y:S01]  /*d5a0*/  MUFU.EX2 R90, R90 ;  /* 0x0000005a005a7308 */ /* 0x000ea20000000800 */
[----:B----4-:R-:W-:Y:S01]  /*d5b0*/  FADD.FTZ R25, R85, R24 ;  /* 0x0000001855197221 */ /* 0x010fe20000010000 */
[----:B-1----:R-:W-:-:S06]  /*d5c0*/  FADD.FTZ R20, R86, R21 ;  /* 0x0000001556147221 */ /* 0x002fcc0000010000 */
[----:B------:R-:W1:Y:S01]  /*d5d0*/  MUFU.EX2 R92, R92 ;  /* 0x0000005c005c7308 */ /* 0x000e620000000800 */
[----:B------:R-:W-:-:S07]  /*d5e0*/  F2FP.BF16.F32.PACK_AB R5, R59, R58 ;  /* 0x0000003a3b05723e */ /* 0x000fce00000010ff */
[----:B------:R-:W4:Y:S01]  /*d5f0*/  MUFU.EX2 R29, R91 ;  /* 0x0000005b001d7308 */ /* 0x000f220000000800 */
[----:B------:R-:W-:Y:S01]  /*d600*/  F2FP.BF16.F32.PACK_AB R7, R63, R62 ;  /* 0x0000003e3f07723e */ /* 0x000fe200000010ff */
[----:B0-----:R-:W-:-:S06]  /*d610*/  FADD.FTZ R26, R88, R25 ;  /* 0x00000019581a7221 */ /* 0x001fcc0000010000 */
[----:B------:R-:W0:Y:S01]  /*d620*/  MUFU.EX2 R93, R93 ;  /* 0x0000005d005d7308 */ /* 0x000e220000000800 */
[----:B---3--:R-:W-:-:S07]  /*d630*/  FADD.FTZ R21, R87, R20 ;  /* 0x0000001457157221 */ /* 0x008fce0000010000 */
[----:B------:R-:W3:Y:S01]  /*d640*/  MUFU.EX2 R91, R94 ;  /* 0x0000005e005b7308 */ /* 0x000ee20000000800 */
[----:B------:R2:W-:Y:S01]  /*d650*/  STSM.16.M88.4 [R157+0x24800], R4 ;  /* 0x024800049d007844 */ /* 0x0005e20000000200 */
[----:B-----5:R-:W-:-:S06]  /*d660*/  FADD.FTZ R27, R89, R26 ;  /* 0x0000001a591b7221 */ /* 0x020fcc0000010000 */
[----:B------:R-:W5:Y:S08]  /*d670*/  MUFU.EX2 R96, R96 ;  /* 0x0000006000607308 */ /* 0x000f700000000800 */
[----:B------:R-:W5:Y:S01]  /*d680*/  MUFU.EX2 R95, R95 ;  /* 0x0000005f005f7308 */ /* 0x000f620000000800 */
[----:B--2---:R-:W-:Y:S01]  /*d690*/  FADD.FTZ R4, R90, R21 ;  /* 0x000000155a047221 */ /* 0x004fe20000010000 */
[----:B-1----:R-:W-:-:S06]  /*d6a0*/  FADD.FTZ R6, R92, R27 ;  /* 0x0000001b5c067221 */ /* 0x002fcc0000010000 */
[----:B------:R-:W1:Y:S01]  /*d6b0*/  MUFU.EX2 R98, R98 ;  /* 0x0000006200627308 */ /* 0x000e620000000800 */
[----:B----4-:R-:W-:Y:S01]  /*d6c0*/  FADD.FTZ R4, R29, R4 ;  /* 0x000000041d047221 */ /* 0x010fe20000010000 */
[----:B0-----:R-:W-:-:S06]  /*d6d0*/  FADD.FTZ R5, R93, R6 ;  /* 0x000000065d057221 */ /* 0x001fcc0000010000 */
[----:B------:R-:W0:Y:S01]  /*d6e0*/  MUFU.EX2 R97, R97 ;  /* 0x0000006100617308 */ /* 0x000e220000000800 */
[----:B---3--:R-:W-:-:S07]  /*d6f0*/  FADD.FTZ R4, R91, R4 ;  /* 0x000000045b047221 */ /* 0x008fce0000010000 */
[----:B------:R-:W2:Y:S01]  /*d700*/  MUFU.EX2 R99, R99 ;  /* 0x0000006300637308 */ /* 0x000ea20000000800 */
[----:B-----5:R-:W-:Y:S01]  /*d710*/  FADD.FTZ R6, R96, R5 ;  /* 0x0000000560067221 */ /* 0x020fe20000010000 */
[----:B------:R-:W-:-:S06]  /*d720*/  FADD.FTZ R5, R95, R4 ;  /* 0x000000045f057221 */ /* 0x000fcc0000010000 */
[----:B------:R-:W3:Y:S08]  /*d730*/  MUFU.EX2 R100, R100 ;  /* 0x0000006400647308 */ /* 0x000ef00000000800 */
[----:B------:R-:W4:Y:S01]  /*d740*/  MUFU.EX2 R102, R102 ;  /* 0x0000006600667308 */ /* 0x000f220000000800 */
[----:B-1----:R-:W-:-:S07]  /*d750*/  FADD.FTZ R4, R98, R5 ;  /* 0x0000000562047221 */ /* 0x002fce0000010000 */
[----:B------:R-:W1:Y:S08]  /*d760*/  MUFU.EX2 R101, R101 ;  /* 0x0000006500657308 */ /* 0x000e700000000800 */
[----:B------:R-:W5:Y:S01]  /*d770*/  MUFU.EX2 R103, R103 ;  /* 0x0000006700677308 */ /* 0x000f620000000800 */
[----:B0-----:R-:W-:Y:S01]  /*d780*/  FADD.FTZ R7, R97, R6 ;  /* 0x0000000661077221 */ /* 0x001fe20000010000 */
[----:B--2---:R-:W-:-:S06]  /*d790*/  FADD.FTZ R5, R99, R4 ;  /* 0x0000000463057221 */ /* 0x004fcc0000010000 */
[----:B------:R-:W0:Y:S08]  /*d7a0*/  MUFU.EX2 R104, R104 ;  /* 0x0000006800687308 */ /* 0x000e300000000800 */
[----:B------:R-:W2:Y:S01]  /*d7b0*/  MUFU.EX2 R106, R106 ;  /* 0x0000006a006a7308 */ /* 0x000ea20000000800 */
[----:B---3--:R-:W-:Y:S01]  /*d7c0*/  FADD.FTZ R6, R100, R7 ;  /* 0x0000000764067221 */ /* 0x008fe20000010000 */
[----:B----4-:R-:W-:-:S06]  /*d7d0*/  FADD.FTZ R4, R102, R5 ;  /* 0x0000000566047221 */ /* 0x010fcc0000010000 */
[----:B------:R-:W3:Y:S08]  /*d7e0*/  MUFU.EX2 R105, R105 ;  /* 0x0000006900697308 */ /* 0x000ef00000000800 */
[----:B------:R-:W4:Y:S01]  /*d7f0*/  MUFU.EX2 R107, R107 ;  /* 0x0000006b006b7308 */ /* 0x000f220000000800 */
[----:B-1----:R-:W-:Y:S01]  /*d800*/  FADD.FTZ R7, R101, R6 ;  /* 0x0000000665077221 */ /* 0x002fe20000010000 */
[----:B-----5:R-:W-:-:S06]  /*d810*/  FADD.FTZ R5, R103, R4 ;  /* 0x0000000467057221 */ /* 0x020fcc0000010000 */
        /* <DEDUP_REMOVED lines=14> */
[----:B0-----:R-:W-:-:S07]  /*d900*/  FADD.FTZ R7, R109, R6 ;  /* 0x000000066d077221 */ /* 0x001fce0000010000 */
[----:B------:R-:W-:Y:S08]  /*d910*/  MUFU.EX2 R116, R116 ;  /* 0x0000007400747308 */ /* 0x000ff00000000800 */
[----:B------:R-:W0:Y:S08]  /*d920*/  MUFU.EX2 R117, R117 ;  /* 0x0000007500757308 */ /* 0x000e300000000800 */
[----:B------:R-:W-:Y:S08]  /*d930*/  MUFU.EX2 R118, R118 ;  /* 0x0000007600767308 */ /* 0x000ff00000000800 */
[----:B------:R-:W0:Y:S01]  /*d940*/  MUFU.EX2 R119, R119 ;  /* 0x0000007700777308 */ /* 0x000e220000000800 */
[----:B--2---:R-:W-:Y:S01]  /*d950*/  FADD.FTZ R5, R111, R4 ;  /* 0x000000046f057221 */ /* 0x004fe20000010000 */
[----:B------:R-:W-:Y:S01]  /*d960*/  F2FP.BF16.F32.PACK_AB R13, R67, R66 ;  /* 0x00000042430d723e */ /* 0x000fe200000010ff */
[----:B---3--:R-:W-:Y:S01]  /*d970*/  FADD.FTZ R6, R112, R7 ;  /* 0x0000000770067221 */ /* 0x008fe20000010000 */
[----:B------:R-:W-:Y:S01]  /*d980*/  F2FP.BF16.F32.PACK_AB R14, R69, R68 ;  /* 0x00000044450e723e */ /* 0x000fe200000010ff */
[----:B----4-:R-:W-:Y:S01]  /*d990*/  FADD.FTZ R5, R114, R5 ;  /* 0x0000000572057221 */ /* 0x010fe20000010000 */
        /* <DEDUP_REMOVED lines=9> */
[----:B------:R-:W-:Y:S02]  /*da30*/  F2FP.BF16.F32.PACK_AB R83, R87, R86 ;  /* 0x000000565753723e */ /* 0x000fe400000010ff */
[----:B------:R-:W-:Y:S02]  /*da40*/  F2FP.BF16.F32.PACK_AB R89, R29, R90 ;  /* 0x0000005a1d59723e */ /* 0x000fe400000010ff */
[----:B------:R-:W-:Y:S01]  /*da50*/  F2FP.BF16.F32.PACK_AB R96, R97, R96 ;  /* 0x000000606160723e */ /* 0x000fe200000010ff */
[----:B-1----:R-:W-:Y:S01]  /*da60*/  FADD.FTZ R7, R113, R6 ;  /* 0x0000000671077221 */ /* 0x002fe20000010000 */
[----:B------:R-:W-:-:S02]  /*da70*/  F2FP.BF16.F32.PACK_AB R90, R93, R92 ;  /* 0x0000005c5d5a723e */ /* 0x000fc400000010ff */
[----:B------:R-:W-:Y:S02]  /*da80*/  F2FP.BF16.F32.PACK_AB R91, R95, R91 ;  /* 0x0000005b5f5b723e */ /* 0x000fe400000010ff */
[----:B------:R-:W-:Y:S02]  /*da90*/  F2FP.BF16.F32.PACK_AB R97, R99, R98 ;  /* 0x000000626361723e */ /* 0x000fe400000010ff */
[----:B------:R-:W-:Y:S01]  /*daa0*/  F2FP.BF16.F32.PACK_AB R104, R105, R104 ;  /* 0x000000686968723e */ /* 0x000fe200000010ff */
[----:B------:R1:W-:Y:S01]  /*dab0*/  STSM.16.M88.4 [R32], R12 ;  /* 0x0000000c20007844 */ /* 0x0003e20000000200 */
[----:B------:R-:W-:Y:S01]  /*dac0*/  F2FP.BF16.F32.PACK_AB R98, R101, R100 ;  /* 0x000000646562723e */ /* 0x000fe200000010ff */
[----:B-----5:R-:W-:Y:S01]  /*dad0*/  FADD.FTZ R5, R115, R5 ;  /* 0x0000000573057221 */ /* 0x020fe20000010000 */
[----:B------:R-:W-:Y:S02]  /*dae0*/  F2FP.BF16.F32.PACK_AB R99, R103, R102 ;  /* 0x000000666763723e */ /* 0x000fe400000010ff */
[----:B------:R-:W-:-:S02]  /*daf0*/  F2FP.BF16.F32.PACK_AB R105, R107, R106 ;  /* 0x0000006a6b69723e */ /* 0x000fc400000010ff */
[----:B------:R-:W-:Y:S01]  /*db00*/  F2FP.BF16.F32.PACK_AB R112, R113, R112 ;  /* 0x000000707170723e */ /* 0x000fe200000010ff */
[----:B------:R1:W-:Y:S01]  /*db10*/  STSM.16.M88.4 [R33+0x6000], R24 ;  /* 0x0060001821007844 */ /* 0x0003e20000000200 */
[----:B------:R-:W-:Y:S02]  /*db20*/  F2FP.BF16.F32.PACK_AB R106, R109, R108 ;  /* 0x0000006c6d6a723e */ /* 0x000fe400000010ff */
[----:B------:R-:W-:Y:S02]  /*db30*/  F2FP.BF16.F32.PACK_AB R107, R111, R110 ;  /* 0x0000006e6f6b723e */ /* 0x000fe400000010ff */
[----:B------:R-:W-:Y:S01]  /*db40*/  F2FP.BF16.F32.PACK_AB R113, R115, R114 ;  /* 0x000000727371723e */ /* 0x000fe200000010ff */
[----:B------:R1:W-:Y:S01]  /*db50*/  STSM.16.M88.4 [R61+0x6000], R80 ;  /* 0x006000503d007844 */ /* 0x0003e20000000200 */
[----:B0-----:R-:W-:Y:S02]  /*db60*/  F2FP.BF16.F32.PACK_AB R114, R117, R116 ;  /* 0x000000747572723e */ /* 0x001fe400000010ff */
[----:B------:R-:W-:Y:S01]  /*db70*/  F2FP.BF16.F32.PACK_AB R115, R119, R118 ;  /* 0x000000767773723e */ /* 0x000fe200000010ff */
[----:B------:R1:W-:Y:S04]  /*db80*/  STSM.16.M88.4 [R157+0x2a800], R88 ;  /* 0x02a800589d007844 */ /* 0x0003e80000000200 */
[----:B------:R1:W-:Y:S04]  /*db90*/  STSM.16.M88.4 [R28], R96 ;  /* 0x000000601c007844 */ /* 0x0003e80000000200 */
[----:B------:R1:W-:Y:S04]  /*dba0*/  STSM.16.M88.4 [R33+0xc000], R104 ;  /* 0x00c0006821007844 */ /* 0x0003e80000000200 */
[----:B------:R1:W-:Y:S01]  /*dbb0*/  STSM.16.M88.4 [R61+0xc000], R112 ;  /* 0x00c000703d007844 */ /* 0x0003e20000000200 */
[----:B------:R-:W-:Y:S01]  /*dbc0*/  @!PT LDS RZ, [RZ] ;  /* 0x00000000fffff984 */ /* 0x000fe20000000800 */
[----:B------:R-:W-:Y:S01]  /*dbd0*/  @!PT LDS RZ, [RZ] ;  /* 0x00000000fffff984 */ /* 0x000fe20000000800 */
[----:B------:R-:W-:Y:S01]  /*dbe0*/  @!PT LDS RZ, [RZ] ;  /* 0x00000000fffff984 */ /* 0x000fe20000000800 */
[----:B------:R-:W-:Y:S01]  /*dbf0*/  @!PT LDS RZ, [RZ] ;  /* 0x00000000fffff984 */ /* 0x000fe20000000800 */
[----:B------:R0:W-:Y:S06]  /*dc00*/  MEMBAR.ALL.CTA ;  /* 0x0000000000007992 */ /* 0x0001ec0000008000 */
[----:B0-----:R-:W0:Y:S01]  /*dc10*/  FENCE.VIEW.ASYNC.S ;  /* 0x00000000000073c6 */ /* 0x001e220000000000 */
[----:B------:R-:W-:Y:S01]  /*dc20*/  ISETP.GT.AND P2, PT, R8, RZ, PT ;  /* 0x000000ff0800720c */ /* 0x000fe20003f44270 */
[----:B------:R-:W-:Y:S01]  /*dc30*/  FADD.FTZ R5, R118, R5 ;  /* 0x0000000576057221 */ /* 0x000fe20000010000 */
[----:B------:R-:W-:Y:S01]  /*dc40*/  FADD.FTZ R4, R116, R7 ;  /* 0x0000000774047221 */ /* 0x000fe20000010000 */
[-C--:B------:R-:W-:Y:S01]  /*dc50*/  FMUL.FTZ R120, R120, R9.reuse ;  /* 0x0000000978787220 */ /* 0x080fe20000410000 */
[-C--:B------:R-:W-:Y:S01]  /*dc60*/  FMUL.FTZ R121, R121, R9.reuse ;  /* 0x0000000979797220 */ /* 0x080fe20000410000 */
[----:B------:R-:W-:Y:S01]  /*dc70*/  FADD.FTZ R20, R119, R5 ;  /* 0x0000000577147221 */ /* 0x000fe20000010000 */
        /* <DEDUP_REMOVED lines=14> */
[----:B------:R-:W-:Y:S01]  /*dd60*/  FADD.FTZ R4, R117, R4 ;  /* 0x0000000475047221 */ /* 0x000fe20000010000 */
[----:B------:R-:W-:-:S02]  /*dd70*/  VIADD R8, R8, 0xffffffff ;  /* 0xffffffff08087836 */ /* 0x000fc40000000000 */
        /* <DEDUP_REMOVED lines=16> */
[----:B------:R-:W-:-:S02]  /*de80*/  IMAD.MOV.U32 R9, RZ, RZ, R156 ;  /* 0x000000ffff097224 */ /* 0x000fc400078e009c */
[----:B------:R-:W-:Y:S02]  /*de90*/  IMAD.MOV.U32 R7, RZ, RZ, R152 ;  /* 0x000000ffff077224 */ /* 0x000fe400078e0098 */
[----:B------:R-:W-:Y:S02]  /*dea0*/  IMAD.MOV.U32 R5, RZ, RZ, R10 ;  /* 0x000000ffff057224 */ /* 0x000fe400078e000a */
[----:B------:R-:W-:Y:S01]  /*deb0*/  IMAD.MOV.U32 R6, RZ, RZ, R3 ;  /* 0x000000ffff067224 */ /* 0x000fe200078e0003 */
[----:B0-----:R-:W-:Y:S01]  /*dec0*/  NOP ;  /* 0x0000000000007918 */ /* 0x001fe20000000000 */
[----:B-1----:R-:W-:Y:S05]  /*ded0*/  @P2 BRA `(.L_x_503) ;  /* 0xffffffd000842947 */ /* 0x002fea000383ffff */
.L_x_492:
[----:B------:R-:W-:Y:S05]  /*dee0*/  WARPSYNC.ALL ;  /* 0x0000000000007948 */ /* 0x000fea0003800000 */
[----:B------:R-:W-:Y:S06]  /*def0*/  BAR.ARV 0x8, 0x200 ;  /* 0x0208000000007b1d */ /* 0x000fec0000002000 */
[----:B------:R-:W-:Y:S05]  /*df00*/  @!P0 BRA `(.L_x_504) ;  /* 0x0000000000048947 */ /* 0x000fea0003800000 */
[----:B------:R-:W-:Y:S01]  /*df10*/  BPT.TRAP 0x1 ;  /* 0x000000040000795c */ /* 0x000fe20000300000 */
.L_x_504:
[----:B------:R-:W-:Y:S01]  /*df20*/  IMAD R12, R152, 0x8, R2 ;  /* 0x00000008980c7824 */ /* 0x000fe200078e0202 */
[----:B------:R-:W-:-:S04]  /*df30*/  SHF.L.U32 R5, R156, 0x1f, RZ ;  /* 0x0000001f9c057819 */ /* 0x000fc800000006ff */
[----:B------:R0:W1:Y:S01]  /*df40*/  SYNCS.PHASECHK.TRANS64.TRYWAIT P2, [R12+URZ+0x30850], R5 ;  /* 0x030850050c0075a7 */ /* 0x000062000804017f */
[----:B------:R-:W-:Y:S05]  /*df50*/  @!P0 BRA `(.L_x_505) ;  /* 0x0000000000048947 */ /* 0x000fea0003800000 */
[----:B------:R-:W-:Y:S01]  /*df60*/  BPT.TRAP 0x1 ;  /* 0x000000040000795c */ /* 0x000fe20000300000 */
.L_x_505:
[----:B------:R-:W2:Y:S01]  /*df70*/  LDL.LU R6, [R1+0x38] ;  /* 0x0000380001067983 */ /* 0x000ea20000300800 */
[----:B------:R-:W-:-:S05]  /*df80*/  VIADD R2, R2, 0x400 ;  /* 0x0000040002027836 */ /* 0x000fca0000000000 */
[----:B------:R-:W-:-:S04]  /*df90*/  SHF.R.U32.HI R2, RZ, 0x4, R2 ;  /* 0x00000004ff027819 */ /* 0x000fc80000011602 */
[----:B------:R-:W-:Y:S01]  /*dfa0*/  LOP3.LUT R9, R2, 0x3fff, RZ, 0xc0, !PT ;  /* 0x00003fff02097812 */ /* 0x000fe200078ec0ff */
[----:B--2---:R-:W-:-:S05]  /*dfb0*/  VIADD R6, R6, 0x1e800 ;  /* 0x0001e80006067836 */ /* 0x004fca0000000000 */
[----:B------:R-:W-:-:S04]  /*dfc0*/  SHF.R.U32.HI R6, RZ, 0x4, R6 ;  /* 0x00000004ff067819 */ /* 0x000fc80000011606 */
[----:B------:R-:W-:Y:S01]  /*dfd0*/  LOP3.LUT R6, R6, 0x3fff, RZ, 0xc0, !PT ;  /* 0x00003fff06067812 */ /* 0x000fe200078ec0ff */
[----:B-1----:R-:W-:Y:S06]  /*dfe0*/  @P2 BRA `(.L_x_506) ;  /* 0x0000000000082947 */ /* 0x002fec0003800000 */
[----:B------:R-:W1:Y:S02]  /*dff0*/  SYNCS.PHASECHK.TRANS64.TRYWAIT P0, [R12+URZ+0x30850], R5 ;  /* 0x030850050c0075a7 */ /* 0x000e64000800017f */
[----:B-1----:R-:W-:Y:S05]  /*e000*/  @!P0 BRA `(.L_x_507) ;  /* 0x0000008c00d08947 */ /* 0x002fea0003800000 */
.L_x_506:
[----:B------:R-:W-:Y:S01]  /*e010*/  IMAD R8, R152, 0x600, R9 ;  /* 0x0000060098087824 */ /* 0x000fe200078e0209 */
[----:B------:R-:W-:Y:S01]  /*e020*/  LOP3.LUT R6, R6, 0x10000, RZ, 0xfc, !PT ;  /* 0x0001000006067812 */ /* 0x000fe200078efcff */
[----:B------:R-:W-:Y:S01]  /*e030*/  IMAD.MOV.U32 R7, RZ, RZ, 0x40000040 ;  /* 0x40000040ff077424 */ /* 0x000fe200078e00ff */
[----:B------:R-:W2:Y:S01]  /*e040*/  LDL.LU R21, [R1+0x5c] ;  /* 0x00005c0001157983 */ /* 0x000ea20000300800 */
[----:B------:R-:W-:Y:S01]  /*e050*/  IMAD.MOV.U32 R9, RZ, RZ, 0x40000040 ;  /* 0x40000040ff097424 */ /* 0x000fe200078e00ff */
[----:B------:R-:W-:Y:S05]  /*e060*/  WARPSYNC.ALL ;  /* 0x0000000000007948 */ /* 0x000fea0003800000 */
[C---:B------:R-:W-:Y:S01]  /*e070*/  R2UR UR4, R6.reuse ;  /* 0x00000000060472ca */ /* 0x040fe200000e0000 */
[----:B------:R-:W-:Y:S01]  /*e080*/  WARPGROUP.ARRIVE ;  /* 0x00000000000079c5 */ /* 0x000fe20000000000 */
[----:B------:R-:W-:Y:S01]  /*e090*/  R2UR UR5, R7 ;  /* 0x00000000070572ca */ /* 0x000fe200000e0000 */
[----:B------:R-:W-:Y:S01]  /*e0a0*/  VIADD R24, R6, 0x2 ;  /* 0x0000000206187836 */ /* 0x000fe20000000000 */
[C---:B------:R-:W-:Y:S01]  /*e0b0*/  R2UR UR6, R8.reuse ;  /* 0x00000000080672ca */ /* 0x040fe200000e0000 */
[----:B------:R-:W-:Y:S01]  /*e0c0*/  VIADD R14, R8, 0x80 ;  /* 0x00000080080e7836 */ /* 0x000fe20000000000 */
[----:B------:R-:W-:Y:S01]  /*e0d0*/  R2UR UR7, R9 ;  /* 0x00000000090772ca */ /* 0x000fe200000e0000 */
[----:B------:R-:W-:Y:S01]  /*e0e0*/  IMAD.MOV.U32 R25, RZ, RZ, 0x40000040 ;  /* 0x40000040ff197424 */ /* 0x000fe200078e00ff */
[----:B------:R-:W3:Y:S01]  /*e0f0*/  SHFL.BFLY PT, R11, R20, 0x2, 0x1f ;  /* 0x0c401f00140b7f89 */ /* 0x000ee200000e0000 */
[----:B------:R-:W-:-:S02]  /*e100*/  IMAD.MOV.U32 R15, RZ, RZ, 0x40000040 ;  /* 0x40000040ff0f7424 */ /* 0x000fc400078e00ff */
[----:B------:R-:W-:Y:S01]  /*e110*/  IMAD.MOV.U32 R7, RZ, RZ, 0x40000040 ;  /* 0x40000040ff077424 */ /* 0x000fe200078e00ff */
[----:B01----:R-:W0:Y:S01]  /*e120*/  SHFL.BFLY PT, R5, R4, 0x2, 0x1f ;  /* 0x0c401f0004057f89 */ /* 0x003e2200000e0000 */
[----:B------:R-:W-:Y:S02]  /*e130*/  IMAD.MOV.U32 R9, RZ, RZ, 0x40000040 ;  /* 0x40000040ff097424 */ /* 0x000fe400078e00ff */
[----:B------:R-:W-:Y:S02]  /*e140*/  IMAD.MOV.U32 R27, RZ, RZ, RZ ;  /* 0x000000ffff1b7224 */ /* 0x000fe400078e00ff */
[----:B------:R-:W-:Y:S02]  /*e150*/  VIADD R152, R152, 0x1 ;  /* 0x0000000198987836 */ /* 0x000fe40000000000 */
[----:B------:R-:W-:Y:S01]  /*e160*/  HGMMA.64x64x16.F32.BF16 R120, gdesc[UR4].tnspB, R120, gsb0 ;  /* 0x40e00000047879f0 */ /* 0x000fe20008001878 */
[----:B------:R-:W-:Y:S01]  /*e170*/  R2UR UR4, R24 ;  /* 0x00000000180472ca */ /* 0x000fe200000e0000 */
[----:B------:R-:W-:Y:S01]  /*e180*/  VIADD R24, R6, 0x4 ;  /* 0x0000000406187836 */ /* 0x000fe20000000000 */
[----:B------:R-:W-:Y:S01]  /*e190*/  R2UR UR5, R25 ;  /* 0x00000000190572ca */ /* 0x000fe200000e0000 */
[----:B------:R-:W-:Y:S01]  /*e1a0*/  IMAD.MOV.U32 R25, RZ, RZ, 0x40000040 ;  /* 0x40000040ff197424 */ /* 0x000fe200078e00ff */
[----:B------:R-:W-:Y:S01]  /*e1b0*/  R2UR UR6, R14 ;  /* 0x000000000e0672ca */ /* 0x000fe200000e0000 */
[----:B------:R-:W-:Y:S01]  /*e1c0*/  VIADD R14, R8, 0x100 ;  /* 0x00000100080e7836 */ /* 0x000fe20000000000 */
[----:B------:R-:W-:Y:S01]  /*e1d0*/  R2UR UR7, R15 ;  /* 0x000000000f0772ca */ /* 0x000fe200000e0000 */
[----:B------:R-:W-:Y:S01]  /*e1e0*/  IMAD.MOV.U32 R15, RZ, RZ, 0x40000040 ;  /* 0x40000040ff0f7424 */ /* 0x000fe200078e00ff */
[----:B------:R-:W-:Y:S01]  /*e1f0*/  ISETP.NE.AND P0, PT, R152, 0x2, PT ;  /* 0x000000029800780c */ /* 0x000fe20003f05270 */
[----:B------:R-:W-:-:S02]  /*e200*/  IMAD.MOV.U32 R31, RZ, RZ, -0x800000 ;  /* 0xff800000ff1f7424 */ /* 0x000fc400078e00ff */
[----:B------:R-:W-:Y:S02]  /*e210*/  IMAD.MOV.U32 R36, RZ, RZ, -0x800000 ;  /* 0xff800000ff247424 */ /* 0x000fe400078e00ff */
[----:B---3--:R-:W-:Y:S01]  /*e220*/  FADD.FTZ R11, R11, R20 ;  /* 0x000000140b0b7221 */ /* 0x008fe20000010000 */
[----:B------:R-:W-:Y:S01]  /*e230*/  SEL R152, R152, RZ, P0 ;  /* 0x000000ff98987207 */ /* 0x000fe20000000000 */
[----:B0-----:R-:W-:-:S03]  /*e240*/  FADD.FTZ R5, R5, R4 ;  /* 0x0000000405057221 */ /* 0x001fc60000010000 */
[----:B------:R-:W0:Y:S04]  /*e250*/  SHFL.BFLY PT, R4, R11, 0x1, 0x1f ;  /* 0x0c201f000b047f89 */ /* 0x000e2800000e0000 */
[----:B------:R-:W1:Y:S01]  /*e260*/  SHFL.BFLY PT, R2, R5, 0x1, 0x1f ;  /* 0x0c201f0005027f89 */ /* 0x000e6200000e0000 */
[----:B0-----:R-:W-:-:S05]  /*e270*/  FADD.FTZ R13, R11, R4 ;  /* 0x000000040b0d7221 */ /* 0x001fca0000010000 */
[----:B------:R-:W-:Y:S01]  /*e280*/  FSETP.NE.FTZ.AND P3, PT, R13, RZ, PT ;  /* 0x000000ff0d00720b */ /* 0x000fe20003f75000 */
[----:B------:R-:W-:Y:S02]  /*e290*/  WARPGROUP.DEPBAR.LE gsb0, 0x0 ;  /* 0x00008000000079c5 */ /* 0x000fe40000010000 */
[----:B------:R-:W-:-:S06]  /*e2a0*/  WARPGROUP.ARRIVE ;  /* 0x00000000000079c5 */ /* 0x000fcc0000000000 */
        /* <DEDUP_REMOVED lines=9> */
[----:B------:R-:W-:Y:S02]  /*e340*/  WARPGROUP.DEPBAR.LE gsb0, 0x0 ;  /* 0x00008000000079c5 */ /* 0x000fe40000010000 */
[----:B------:R-:W-:-:S09]  /*e350*/  WARPGROUP.ARRIVE ;  /* 0x00000000000079c5 */ /* 0x000fd20000000000 */
[----:B------:R-:W-:Y:S01]  /*e360*/  HGMMA.64x64x16.F32.BF16 R120, gdesc[UR4].tnspB, R120, gsb0 ;  /* 0x40e00000047879f0 */ /* 0x000fe20008001878 */
[----:B------:R-:W-:Y:S02]  /*e370*/  R2UR UR4, R24 ;  /* 0x00000000180472ca */ /* 0x000fe400000e0000 */
[----:B------:R-:W-:Y:S01]  /*e380*/  R2UR UR5, R25 ;  /* 0x00000000190572ca */ /* 0x000fe200000e0000 */
[----:B------:R-:W-:Y:S01]  /*e390*/  IMAD.MOV.U32 R25, RZ, RZ, 0x40000040 ;  /* 0x40000040ff197424 */ /* 0x000fe200078e00ff */
[----:B------:R-:W-:Y:S01]  /*e3a0*/  R2UR UR6, R14 ;  /* 0x000000000e0672ca */ /* 0x000fe200000e0000 */
[----:B------:R-:W-:Y:S01]  /*e3b0*/  VIADD R14, R8, 0x200 ;  /* 0x00000200080e7836 */ /* 0x000fe20000000000 */
[----:B------:R-:W-:Y:S01]  /*e3c0*/  R2UR UR7, R15 ;  /* 0x000000000f0772ca */ /* 0x000fe200000e0000 */
[----:B------:R-:W-:Y:S01]  /*e3d0*/  IMAD.MOV.U32 R15, RZ, RZ, 0x40000040 ;  /* 0x40000040ff0f7424 */ /* 0x000fe200078e00ff */
[----:B------:R-:W-:Y:S01]  /*e3e0*/  IADD3 R24, R6, 0x600, RZ ;  /* 0x0000060006187810 */ /* 0x000fe20007ffe0ff */
[----:B------:R-:W-:-:S02]  /*e3f0*/  WARPGROUP.DEPBAR.LE gsb0, 0x0 ;  /* 0x00008000000079c5 */ /* 0x000fc40000010000 */
[----:B------:R-:W-:-:S08]  /*e400*/  WARPGROUP.ARRIVE ;  /* 0x00000000000079c5 */ /* 0x000fd00000000000 */
        /* <DEDUP_REMOVED lines=8> */
[----:B------:R-:W-:Y:S02]  /*e490*/  IMAD.MOV.U32 R15, RZ, RZ, 0x40000040 ;  /* 0x40000040ff0f7424 */ /* 0x000fe400078e00ff */
[----:B--2---:R-:W-:-:S05]  /*e4a0*/  VIADD R21, R21, 0x1 ;  /* 0x0000000115157836 */ /* 0x004fca0000000000 */
[----:B------:R0:W-:Y:S01]  /*e4b0*/  STL [R1+0x5c], R21 ;  /* 0x00005c1501007387 */ /* 0x0001e20000100800 */
        /* <DEDUP_REMOVED lines=55> */
[----:B------:R-:W-:-:S02]  /*e830*/  VIADD R6, R6, 0xc06 ;  /* 0x00000c0606067836 */ /* 0x000fc40000000000 */
[----:B------:R-:W-:Y:S01]  /*e840*/  VIADD R8, R8, 0x580 ;  /* 0x0000058008087836 */ /* 0x000fe20000000000 */
[----:B------:R-:W-:Y:S02]  /*e850*/  WARPGROUP.DEPBAR.LE gsb0, 0x0 ;  /* 0x00008000000079c5 */ /* 0x000fe40000010000 */
[----:B------:R-:W-:-:S06]  /*e860*/  WARPGROUP.ARRIVE ;  /* 0x00000000000079c5 */ /* 0x000fcc0000000000 */
[----:B------:R-:W-:Y:S01]  /*e870*/  HGMMA.64x64x16.F32.BF16 R120, gdesc[UR4].tnspB, R120, gsb0 ;  /* 0x40e00000047879f0 */ /* 0x000fe20008001878 */
[----:B------:R-:W-:Y:S02]  /*e880*/  R2UR UR4, R24 ;  /* 0x00000000180472ca */ /* 0x000fe400000e0000 */
[----:B------:R-:W-:Y:S02]  /*e890*/  R2UR UR5, R25 ;  /* 0x00000000190572ca */ /* 0x000fe400000e0000 */
[----:B------:R-:W-:Y:S02]  /*e8a0*/  R2UR UR6, R14 ;  /* 0x000000000e0672ca */ /* 0x000fe400000e0000 */
[----:B------:R-:W-:Y:S01]  /*e8b0*/  R2UR UR7, R15 ;  /* 0x000000000f0772ca */ /* 0x000fe200000e0000 */
[----:B------:R-:W-:Y:S02]  /*e8c0*/  WARPGROUP.DEPBAR.LE gsb0, 0x0 ;  /* 0x00008000000079c5 */ /* 0x000fe40000010000 */
[----:B------:R-:W-:-:S10]  /*e8d0*/  WARPGROUP.ARRIVE ;  /* 0x00000000000079c5 */ /* 0x000fd40000000000 */
[----:B------:R-:W-:Y:S01]  /*e8e0*/  HGMMA.64x64x16.F32.BF16 R120, gdesc[UR4].tnspB, R120, gsb0 ;  /* 0x40e00000047879f0 */ /* 0x000fe20008001878 */
[----:B------:R-:W-:Y:S01]  /*e8f0*/  R2UR UR4, R6 ;  /* 0x00000000060472ca */ /* 0x000fe200000e0000 */
[----:B------:R-:W-:Y:S01]  /*e900*/  IMAD.MOV.U32 R6, RZ, RZ, RZ ;  /* 0x000000ffff067224 */ /* 0x000fe200078e00ff */
[----:B------:R-:W-:Y:S02]  /*e910*/  R2UR UR5, R7 ;  /* 0x00000000070572ca */ /* 0x000fe400000e0000 */
[----:B------:R-:W-:Y:S01]  /*e920*/  R2UR UR6, R8 ;  /* 0x00000000080672ca */ /* 0x000fe200000e0000 */
[----:B------:R-:W2:Y:S01]  /*e930*/  @P3 MUFU.LG2 R7, R13 ;  /* 0x0000000d00073308 */ /* 0x000ea20000000c00 */
[----:B------:R-:W-:Y:S01]  /*e940*/  R2UR UR7, R9 ;  /* 0x00000000090772ca */ /* 0x000fe200000e0000 */
[----:B-1----:R-:W-:Y:S01]  /*e950*/  FADD.FTZ R9, R5, R2 ;  /* 0x0000000205097221 */ /* 0x002fe20000010000 */
[----:B------:R-:W-:Y:S01]  /*e960*/  @!P1 VIADD R8, R12, 0x30860 ;  /* 0x000308600c089836 */ /* 0x000fe20000000000 */
[----:B------:R-:W-:-:S03]  /*e970*/  SEL R5, RZ, 0x1, P0 ;  /* 0x00000001ff057807 */ /* 0x000fc60000000000 */
[----:B------:R-:W-:Y:S01]  /*e980*/  FSETP.NE.FTZ.AND P2, PT, R9, RZ, PT ;  /* 0x000000ff0900720b */ /* 0x000fe20003f55000 */
[----:B------:R-:W-:Y:S01]  /*e990*/  @P3 MUFU.RCP R6, R13 ;  /* 0x0000000d00063308 */ /* 0x000fe20000001000 */
[----:B------:R-:W-:Y:S02]  /*e9a0*/  LOP3.LUT R156, R156, R5, RZ, 0x3c, !PT ;  /* 0x000000059c9c7212 */ /* 0x000fe400078e3cff */
[----:B------:R-:W-:Y:S01]  /*e9b0*/  @!P1 PRMT R8, RZ, 0x654, R8 ;  /* 0x00000654ff089816 */ /* 0x000fe20000000008 */
[----:B--2---:R-:W-:-:S08]  /*e9c0*/  @P3 FMUL.FTZ R7, R7, 0.69314718246459960938 ;  /* 0x3f31721807073820 */ /* 0x004fd00000410000 */
[----:B------:R-:W1:Y:S01]  /*e9d0*/  @P2 MUFU.LG2 R4, R9 ;  /* 0x0000000900042308 */ /* 0x000e620000000c00 */
[C---:B------:R-:W-:Y:S01]  /*e9e0*/  @P2 FMUL.FTZ R2, R0.reuse, 0.69314718246459960938 ;  /* 0x3f31721800022820 */ /* 0x040fe20000410000 */
[----:B------:R-:W-:-:S04]  /*e9f0*/  @P3 FMUL.FTZ R0, R0, 0.69314718246459960938 ;  /* 0x3f31721800003820 */ /* 0x000fc80000410000 */
[----:B------:R-:W-:Y:S02]  /*ea00*/  @P3 FFMA.FTZ R31, R0, R10, R7 ;  /* 0x0000000a001f3223 */ /* 0x000fe40000010007 */
[----:B------:R-:W2:Y:S01]  /*ea10*/  @P2 MUFU.RCP R27, R9 ;  /* 0x00000009001b2308 */ /* 0x000ea20000001000 */
[----:B-1----:R-:W-:-:S04]  /*ea20*/  @P2 FMUL.FTZ R5, R4, 0.69314718246459960938 ;  /* 0x3f31721804052820 */ /* 0x002fc80000410000 */
[----:B------:R-:W-:Y:S01]  /*ea30*/  @P2 FFMA.FTZ R36, R2, R3, R5 ;  /* 0x0000000302242223 */ /* 0x000fe20000010005 */
[----:B------:R-:W-:Y:S02]  /*ea40*/  WARPGROUP.DEPBAR.LE gsb0, 0x0 ;  /* 0x00008000000079c5 */ /* 0x000fe40000010000 */
[----:B------:R-:W-:-:S06]  /*ea50*/  WARPGROUP.ARRIVE ;  /* 0x00000000000079c5 */ /* 0x000fcc0000000000 */
[----:B------:R-:W-:Y:S03]  /*ea60*/  HGMMA.64x64x16.F32.BF16 R120, gdesc[UR4].tnspB, R120, gsb0 ;  /* 0x40e00000047879f0 */ /* 0x000fe60008001878 */
[----:B------:R-:W-:Y:S02]  /*ea70*/  WARPGROUP.DEPBAR.LE gsb0, 0x0 ;  /* 0x00008000000079c5 */ /* 0x000fe40000010000 */
[----:B------:R0:W-:Y:S01]  /*ea80*/  @!P1 SYNCS.ARRIVE.TRANS64.RED.A1T0 RZ, [R8+URZ], RZ ;  /* 0x000000ff08ff99a7 */ /* 0x0001e2000810043f */
        /* <DEDUP_REMOVED lines=16> */
[----:B------:R-:W-:Y:S01]  /*eb90*/  PLOP3.LUT P1, PT, PT, PT, PT, 0x8, 0x0 ;  /* 0x000000000000781c */ /* 0x000fe20003f2e170 */
        /* <DEDUP_REMOVED lines=15> */
[----:B0-----:R-:W-:-:S07]  /*ec90*/  FMUL.FTZ R151, R151, R6 ;  /* 0x0000000697977220 */ /* 0x001fce0000410000 */
.L_x_456:
[----:B------:R-:W2:Y:S01]  /*eca0*/  LDL R65, [R1+0x54] ;  /* 0x0000540001417983 */ /* 0x000ea20000100800 */
[----:B------:R-:W-:Y:S05]  /*ecb0*/  WARPSYNC.ALL ;  /* 0x0000000000007948 */ /* 0x000fea0003800000 */
[----:B------:R-:W0:Y:S01]  /*ecc0*/  S2R R2, SR_TID.X ;  /* 0x0000000000027919 */ /* 0x000e220000002100 */
[----:B------:R-:W1:Y:S01]  /*ecd0*/  S2UR UR5, SR_CgaCtaId ;  /* 0x00000000000579c3 */ /* 0x000e620000008800 */
[----:B------:R-:W-:Y:S01]  /*ece0*/  UMOV UR4, 0x400 ;  /* 0x0000040000047882 */ /* 0x000fe20000000000 */
[----:B------:R-:W-:Y:S01]  /*ecf0*/  BSSY B0, `(.L_x_508) ;  /* 0x000018c000007945 */ /* 0x000fe20003800000 */
[----:B-1----:R-:W-:Y:S01]  /*ed00*/  ULEA UR4, UR5, UR4, 0x18 ;  /* 0x0000000405047291 */ /* 0x002fe2000f8ec03f */
[----:B0-----:R-:W-:-:S05]  /*ed10*/  IADD3 R66, R2, -0x80, RZ ;  /* 0xffffff8002427810 */ /* 0x001fca0007ffe0ff */
[----:B------:R-:W-:Y:S01]  /*ed20*/  IMAD.U32 R2, RZ, RZ, UR4 ;  /* 0x00000004ff027e24 */ /* 0x000fe2000f8e00ff */
[----:B------:R-:W-:Y:S01]  /*ed30*/  BAR.SYNC.DEFER_BLOCKING 0x5, 0x200 ;  /* 0x0148000000007b1d */ /* 0x000fe20000010000 */
[----:B------:R-:W-:-:S04]  /*ed40*/  SHF.R.S32.HI R3, RZ, 0x1f, R66 ;  /* 0x0000001fff037819 */ /* 0x000fc80000011442 */
[----:B------:R-:W-:-:S04]  /*ed50*/  LEA.HI R30, R3, R66, RZ, 0x3 ;  /* 0x00000042031e7211 */ /* 0x000fc800078f18ff */
[----:B------:R-:W-:Y:S02]  /*ed60*/  LOP3.LUT R3, R30, 0xfffffff8, RZ, 0xc0, !PT ;  /* 0xfffffff81e037812 */ /* 0x000fe400078ec0ff */
[----:B------:R-:W-:-:S03]  /*ed70*/  SHF.R.S32.HI R30, RZ, 0x3, R30 ;  /* 0x00000003ff1e7819 */ /* 0x000fc6000001141e */
[----:B------:R-:W-:-:S04]  /*ed80*/  IMAD.IADD R3, R66, 0x1, -R3 ;  /* 0x0000000142037824 */ /* 0x000fc800078e0a03 */
[----:B------:R-:W-:Y:S01]  /*ed90*/  IMAD.SHL.U32 R29, R3, 0x8, RZ ;  /* 0x00000008031d7824 */ /* 0x000fe200078e00ff */
[----:B------:R0:W1:Y:S04]  /*eda0*/  LDS.128 R32, [R2+0x308d0] ;  /* 0x0308d00002207984 */ /* 0x0000680000000c00 */
[----:B------:R-:W-:Y:S01]  /*edb0*/  SHF.R.S32.HI R28, RZ, 0x1f, R29 ;  /* 0x0000001fff1c7819 */ /* 0x000fe2000001141d */
[----:B------:R-:W-:Y:S06]  /*edc0*/  BAR.ARV 0x4, 0x200 ;  /* 0x0108000000007b1d */ /* 0x000fec0000002000 */
[----:B--2--5:R-:W-:Y:S01]  /*edd0*/  SHF.R.S32.HI R24, RZ, 0x1f, R65 ;  /* 0x0000001fff187819 */ /* 0x024fe20000011441 */
[----:B------:R-:W-:-:S03]  /*ede0*/  IMAD.SHL.U32 R62, R65, 0x4, RZ ;  /* 0x00000004413e7824 */ /* 0x000fc600078e00ff */
[----:B------:R-:W-:Y:S01]  /*edf0*/  SHF.L.U64.HI R64, R65, 0x2, R24 ;  /* 0x0000000241407819 */ /* 0x000fe20000010218 */
[----:B01----:R-:W-:Y:S06]  /*ee00*/  @P1 BRA `(.L_x_509) ;  /* 0x0000000c00a01947 */ /* 0x003fec0003800000 */
[----:B------:R-:W2:Y:S01]  /*ee10*/  LDL R4, [R1+0x78] ;  /* 0x0000780001047983 */ /* 0x000ea20000100800 */
[----:B------:R-:W0:Y:S01]  /*ee20*/  S2R R5, SR_SWINHI ;  /* 0x0000000000057919 */ /* 0x000e220000002f00 */
[----:B------:R-:W-:Y:S05]  /*ee30*/  WARPSYNC.ALL ;  /* 0x0000000000007948 */ /* 0x000fea0003800000 */
[----:B------:R-:W-:Y:S01]  /*ee40*/  F2FP.BF16.F32.PACK_AB R12, R12, R59 ;  /* 0x0000003b0c0c723e */ /* 0x000fe200000010ff */
[----:B------:R-:W-:Y:S01]  /*ee50*/  ULDC.64 UR4, c[0x0][0xc00] ;  /* 0x0003000000047ab9 */ /* 0x000fe20000000a00 */
[----:B------:R-:W-:Y:S01]  /*ee60*/  F2FP.BF16.F32.PACK_AB R13, R13, R60 ;  /* 0x0000003c0d0d723e */ /* 0x000fe200000010ff */
[----:B------:R-:W3:Y:S01]  /*ee70*/  LDL R67, [R1+0x74] ;  /* 0x0000740001437983 */ /* 0x000ee20000100800 */
[----:B------:R-:W-:-:S03]  /*ee80*/  F2FP.BF16.F32.PACK_AB R14, R14, R57 ;  /* 0x000000390e0e723e */ /* 0x000fc600000010ff */
[----:B------:R-:W3:Y:S01]  /*ee90*/  LDL R66, [R1+0x60] ;  /* 0x0000600001427983 */ /* 0x000ee20000100800 */
[----:B------:R-:W-:Y:S02]  /*eea0*/  MOV R20, R2 ;  /* 0x0000000200147202 */ /* 0x000fe40000000f00 */
[----:B0-----:R-:W-:Y:S02]  /*eeb0*/  MOV R21, R5 ;  /* 0x0000000500157202 */ /* 0x001fe40000000f00 */
[----:B------:R-:W-:Y:S01]  /*eec0*/  F2FP.BF16.F32.PACK_AB R15, R15, R58 ;  /* 0x0000003a0f0f723e */ /* 0x000fe200000010ff */
[----:B------:R-:W-:Y:S01]  /*eed0*/  BAR.SYNC.DEFER_BLOCKING 0x1, 0x180 ;  /* 0x0046000000007b1d */ /* 0x000fe20000010000 */
[----:B--2---:R-:W-:-:S03]  /*eee0*/  IMAD.WIDE R10, R4, 0x2, R20 ;  /* 0x00000002040a7825 */ /* 0x004fc600078e0214 */
[C---:B------:R-:W-:Y:S02]  /*eef0*/  LOP3.LUT R9, R10.reuse, 0x380, RZ, 0xc0, !PT ;  /* 0x000003800a097812 */ /* 0x040fe400078ec0ff */
[C---:B------:R-:W-:Y:S02]  /*ef00*/  IADD3 R25, P2, R10.reuse, 0x20, RZ ;  /* 0x000000200a197810 */ /* 0x040fe40007f5e0ff */
[C---:B------:R-:W-:Y:S02]  /*ef10*/  IADD3 R63, P0, R10.reuse, 0x60, RZ ;  /* 0x000000600a3f7810 */ /* 0x040fe40007f1e0ff */
[----:B------:R-:W-:Y:S02]  /*ef20*/  IADD3 R61, P1, R10, 0x40, RZ ;  /* 0x000000400a3d7810 */ /* 0x000fe40007f3e0ff */
[----:B------:R-:W-:Y:S02]  /*ef30*/  SHF.R.U64 R9, R9, 0x3, RZ ;  /* 0x0000000309097819 */ /* 0x000fe400000012ff */
[----:B------:R-:W-:-:S02]  /*ef40*/  LOP3.LUT R4, R25, 0x380, RZ, 0xc0, !PT ;  /* 0x0000038019047812 */ /* 0x000fc400078ec0ff */
[----:B------:R-:W-:Y:S02]  /*ef50*/  LOP3.LUT R6, R61, 0x380, RZ, 0xc0, !PT ;  /* 0x000003803d067812 */ /* 0x000fe400078ec0ff */
[----:B------:R-:W-:Y:S02]  /*ef60*/  LOP3.LUT R32, R63, 0x380, RZ, 0xc0, !PT ;  /* 0x000003803f207812 */ /* 0x000fe400078ec0ff */
[----:B------:R-:W-:Y:S02]  /*ef70*/  LOP3.LUT R10, R9, R10, RZ, 0x3c, !PT ;  /* 0x0000000a090a7212 */ /* 0x000fe400078e3cff */
[----:B------:R-:W-:Y:S02]  /*ef80*/  SHF.R.U64 R4, R4, 0x3, RZ ;  /* 0x0000000304047819 */ /* 0x000fe400000012ff */
[----:B------:R-:W-:Y:S02]  /*ef90*/  SHF.R.U64 R6, R6, 0x3, RZ ;  /* 0x0000000306067819 */ /* 0x000fe400000012ff */
[----:B------:R-:W-:-:S02]  /*efa0*/  SHF.R.U64 R32, R32, 0x3, RZ ;  /* 0x0000000320207819 */ /* 0x000fc400000012ff */
[----:B------:R-:W-:Y:S01]  /*efb0*/  MOV R10, R10 ;  /* 0x0000000a000a7202 */ /* 0x000fe20000000f00 */
[--C-:B------:R-:W-:Y:S01]  /*efc0*/  IMAD.X R5, RZ, RZ, R11.reuse, P0 ;  /* 0x000000ffff057224 */ /* 0x100fe200000e060b */
[----:B------:R-:W-:Y:S01]  /*efd0*/  LOP3.LUT R8, R4, R25, RZ, 0x3c, !PT ;  /* 0x0000001904087212 */ /* 0x000fe200078e3cff */
[--C-:B------:R-:W-:Y:S01]  /*efe0*/  IMAD.X R7, RZ, RZ, R11.reuse, P1 ;  /* 0x000000ffff077224 */ /* 0x100fe200008e060b */
[----:B------:R-:W-:Y:S01]  /*eff0*/  LOP3.LUT R6, R6, R61, RZ, 0x3c, !PT ;  /* 0x0000003d06067212 */ /* 0x000fe200078e3cff */
[----:B------:R-:W-:Y:S01]  /*f000*/  IMAD.X R9, RZ, RZ, R11, P2 ;  /* 0x000000ffff097224 */ /* 0x000fe200010e060b */
[----:B------:R-:W-:Y:S01]  /*f010*/  LOP3.LUT R4, R32, R63, RZ, 0x3c, !PT ;  /* 0x0000003f20047212 */ /* 0x000fe200078e3cff */
[----:B------:R0:W-:Y:S01]  /*f020*/  STSM.16.M88.4 [R10], R12 ;  /* 0x0000000c0a007844 */ /* 0x0001e20000000200 */
[----:B------:R-:W-:Y:S02]  /*f030*/  MOV R32, R6 ;  /* 0x0000000600207202 */ /* 0x000fe40000000f00 */
[----:B------:R-:W-:-:S02]  /*f040*/  MOV R25, R4 ;  /* 0x0000000400197202 */ /* 0x000fc40000000f00 */
[----:B------:R-:W-:Y:S02]  /*f050*/  ISETP.NE.U32.AND P0, PT, RZ, UR4, PT ;  /* 0x00000004ff007c0c */ /* 0x000fe4000bf05070 */
[----:B------:R-:W-:Y:S02]  /*f060*/  MOV R57, R8 ;  /* 0x0000000800397202 */ /* 0x000fe40000000f00 */
[----:B------:R-:W-:Y:S02]  /*f070*/  F2FP.BF16.F32.PACK_AB R4, R55, R56 ;  /* 0x000000383704723e */ /* 0x000fe400000010ff */
[----:B------:R-:W-:Y:S02]  /*f080*/  F2FP.BF16.F32.PACK_AB R5, R53, R54 ;  /* 0x000000363505723e */ /* 0x000fe400000010ff */
[----:B------:R-:W-:Y:S02]  /*f090*/  F2FP.BF16.F32.PACK_AB R6, R51, R52 ;  /* 0x000000343306723e */ /* 0x000fe400000010ff */
[----:B0-----:R-:W-:-:S02]  /*f0a0*/  F2FP.BF16.F32.PACK_AB R12, R26, R39 ;  /* 0x000000271a0c723e */ /* 0x001fc400000010ff */
[----:B------:R-:W-:Y:S02]  /*f0b0*/  IADD3 R26, P1, R62, UR4, RZ ;  /* 0x000000043e1a7c10 */ /* 0x000fe4000ff3e0ff */
        /* <DEDUP_REMOVED lines=8> */
[----:B------:R-:W-:Y:S01]  /*f140*/  ISETP.NE.AND.EX P0, PT, RZ, UR5, PT, P0 ;  /* 0x00000005ff007c0c */ /* 0x000fe2000bf05300 */
[----:B------:R0:W-:Y:S01]  /*f150*/  STSM.16.M88.4 [R57], R4 ;  /* 0x0000000439007844 */ /* 0x0001e20000000200 */
[----:B------:R-:W-:Y:S01]  /*f160*/  IADD3.X R27, R64, UR5, RZ, P1, !PT ;  /* 0x00000005401b7c10 */ /* 0x000fe20008ffe4ff */
[----:B------:R-:W-:Y:S01]  /*f170*/  ULDC.64 UR4, c[0x0][0xc08] ;  /* 0x0003020000047ab9 */ /* 0x000fe20000000a00 */
[----:B------:R-:W-:Y:S01]  /*f180*/  IMAD.MOV.U32 R38, RZ, RZ, RZ ;  /* 0x000000ffff267224 */ /* 0x000fe200078e00ff */
[----:B------:R1:W-:Y:S01]  /*f190*/  STSM.16.M88.4 [R32], R8 ;  /* 0x0000000820007844 */ /* 0x0003e20000000200 */
[----:B------:R-:W-:Y:S01]  /*f1a0*/  ISETP.NE.U32.AND P1, PT, RZ, UR4, PT ;  /* 0x00000004ff007c0c */ /* 0x000fe2000bf25070 */
[----:B------:R-:W2:Y:S02]  /*f1b0*/  LDC R0, c[0x0][0xbe8] ;  /* 0x0002fa00ff007b82 */ /* 0x000ea40000000800 */
[----:B------:R3:W-:Y:S06]  /*f1c0*/  STSM.16.M88.4 [R25], R12 ;  /* 0x0000000c19007844 */ /* 0x0007ec0000000200 */
[----:B------:R-:W-:Y:S01]  /*f1d0*/  BAR.SYNC.DEFER_BLOCKING 0x1, 0x180 ;  /* 0x0046000000007b1d */ /* 0x000fe20000010000 */
[----:B------:R-:W-:-:S13]  /*f1e0*/  ISETP.NE.AND.EX P1, PT, RZ, UR5, PT, P1 ;  /* 0x00000005ff007c0c */ /* 0x000fda000bf25310 */
[----:B0-----:R-:W-:Y:S01]  /*f1f0*/  @P1 IADD3 R4, P3, R62, UR4, RZ ;  /* 0x000000043e041c10 */ /* 0x001fe2000ff7e0ff */
[----:B------:R-:W-:Y:S02]  /*f200*/  ULDC UR4, c[0x0][0xa88] ;  /* 0x0002a20000047ab9 */ /* 0x000fe40000000800 */
[----:B-1----:R-:W-:Y:S01]  /*f210*/  IMAD.U32 R9, RZ, RZ, UR4 ;  /* 0x00000004ff097e24 */ /* 0x002fe2000f8e00ff */
[----:B------:R-:W-:Y:S01]  /*f220*/  @P1 IADD3.X R5, R64, UR5, RZ, P3, !PT ;  /* 0x0000000540051c10 */ /* 0x000fe20009ffe4ff */
[----:B------:R0:W5:Y:S04]  /*f230*/  @P0 LDG.E R38, desc[UR56][R26.64] ;  /* 0x000000381a260981 */ /* 0x000168000c1e1900 */
[----:B------:R0:W5:Y:S01]  /*f240*/  @P1 LDG.E R9, desc[UR56][R4.64] ;  /* 0x0000003804091981 */ /* 0x000162000c1e1900 */
[----:B--2---:R-:W-:-:S13]  /*f250*/  ISETP.NE.AND P2, PT, R0, 0x1, PT ;  /* 0x000000010000780c */ /* 0x004fda0003f45270 */
[----:B------:R-:W1:Y:S08]  /*f260*/  @P2 LDC R6, c[0x0][0xbec] ;  /* 0x0002fb00ff062b82 */ /* 0x000e700000000800 */
[----:B------:R-:W2:Y:S01]  /*f270*/  @P2 LDC R37, c[0x0][0xbf0] ;  /* 0x0002fc00ff252b82 */ /* 0x000ea20000000800 */
[----:B---3--:R-:W-:Y:S01]  /*f280*/  IMAD R15, R66, 0xc0, R67 ;  /* 0x000000c0420f7824 */ /* 0x008fe200078e0243 */
[----:B0-----:R-:W-:Y:S06]  /*f290*/  @P1 BRA `(.L_x_510) ;  /* 0x0000000000101947 */ /* 0x001fec0003800000 */
[----:B------:R-:W-:Y:S05]  /*f2a0*/  @!P0 BRA `(.L_x_510) ;  /* 0x00000000000c8947 */ /* 0x000fea0003800000 */
[----:B------:R-:W3:Y:S04]  /*f2b0*/  LDG.E R4, desc[UR56][R26.64] ;  /* 0x000000381a047981 */ /* 0x000ee8000c1e1900 */
[----:B-----5:R-:W3:Y:S02]  /*f2c0*/  LDG.E R9, desc[UR56][R26.64+0x4] ;  /* 0x000004381a097981 */ /* 0x020ee4000c1e1900 */
[----:B---3--:R-:W-:-:S07]  /*f2d0*/  IMAD.IADD R9, R9, 0x1, -R4 ;  /* 0x0000000109097824 */ /* 0x008fce00078e0a04 */
.L_x_510:
[----:B------:R-:W3:Y:S01]  /*f2e0*/  LDL R14, [R1+0x6c] ;  /* 0x00006c00010e7983 */ /* 0x000ee20000100800 */
[----:B-1----:R-:W-:Y:S01]  /*f2f0*/  @P2 IMAD.HI.U32 R4, R15, R6, RZ ;  /* 0x000000060f042227 */ /* 0x002fe200078e00ff */
[----:B------:R-:W-:Y:S02]  /*f300*/  ULDC.64 UR4, c[0x0][0xb90] ;  /* 0x0002e40000047ab9 */ /* 0x000fe40000000a00 */
[----:B------:R-:W4:Y:S01]  /*f310*/  LDL.LU R44, [R1+0x58] ;  /* 0x00005800012c7983 */ /* 0x000f220000300800 */
[----:B-----5:R-:W-:Y:S01]  /*f320*/  SHF.R.S32.HI R39, RZ, 0x1f, R38 ;  /* 0x0000001fff277819 */ /* 0x020fe20000011426 */
[----:B------:R-:W-:Y:S01]  /*f330*/  IMAD.MOV.U32 R7, RZ, RZ, R15 ;  /* 0x000000ffff077224 */ /* 0x000fe200078e000f */
[----:B--2---:R-:W-:Y:S01]  /*f340*/  @P2 SHF.R.U32.HI R7, RZ, R37, R4 ;  /* 0x00000025ff072219 */ /* 0x004fe20000011604 */
[----:B------:R-:W0:Y:S01]  /*f350*/  S2R R12, SR_TID.X ;  /* 0x00000000000c7919 */ /* 0x000e220000002100 */
[----:B------:R-:W-:Y:S02]  /*f360*/  SEL R32, R24, RZ, !P0 ;  /* 0x000000ff18207207 */ /* 0x000fe40004000000 */
[----:B------:R-:W-:Y:S01]  /*f370*/  SEL R43, R65, RZ, !P0 ;  /* 0x000000ff412b7207 */ /* 0x000fe20004000000 */
[----:B------:R-:W-:-:S02]  /*f380*/  IMAD.MOV R13, RZ, RZ, -R7 ;  /* 0x000000ffff0d7224 */ /* 0x000fc400078e0a07 */
[----:B0-----:R-:W-:-:S05]  /*f390*/  VIADD R25, R12, 0xffffff80 ;  /* 0xffffff800c197836 */ /* 0x001fca0000000000 */
[----:B------:R-:W-:-:S04]  /*f3a0*/  SHF.R.S32.HI R12, RZ, 0x1f, R25 ;  /* 0x0000001fff0c7819 */ /* 0x000fc80000011419 */
[----:B------:R-:W-:-:S04]  /*f3b0*/  LEA.HI R12, R12, R25, RZ, 0x7 ;  /* 0x000000190c0c7211 */ /* 0x000fc800078f38ff */
[----:B------:R-:W-:-:S05]  /*f3c0*/  LOP3.LUT R12, R12, 0xffffff80, RZ, 0xc0, !PT ;  /* 0xffffff800c0c7812 */ /* 0x000fca00078ec0ff */
[----:B------:R-:W-:Y:S01]  /*f3d0*/  IMAD.IADD R12, R25, 0x1, -R12 ;  /* 0x00000001190c7824 */ /* 0x000fe200078e0a0c */
[----:B----4-:R-:W-:Y:S01]  /*f3e0*/  SHF.R.S32.HI R42, RZ, 0x1f, R44 ;  /* 0x0000001fff2a7819 */ /* 0x010fe2000001142c */
[----:B------:R-:W-:-:S04]  /*f3f0*/  IMAD.WIDE.U32 R4, R44, UR4, R38 ;  /* 0x000000042c047c25 */ /* 0x000fc8000f8e0026 */
[----:B------:R-:W-:-:S04]  /*f400*/  IMAD R6, R42, UR4, RZ ;  /* 0x000000042a067c24 */ /* 0x000fc8000f8e02ff */
[----:B------:R-:W-:Y:S01]  /*f410*/  IMAD R11, R44, UR5, R6 ;  /* 0x000000052c0b7c24 */ /* 0x000fe2000f8e0206 */
[----:B------:R-:W-:Y:S02]  /*f420*/  ULDC.64 UR4, c[0x0][0xb98] ;  /* 0x0002e60000047ab9 */ /* 0x000fe40000000a00 */
[----:B------:R-:W-:Y:S02]  /*f430*/  IMAD R8, R32, UR4, RZ ;  /* 0x0000000420087c24 */ /* 0x000fe4000f8e02ff */
[----:B------:R-:W-:Y:S02]  /*f440*/  IMAD.IADD R5, R5, 0x1, R11 ;  /* 0x0000000105057824 */ /* 0x000fe400078e020b */
[----:B------:R-:W-:Y:S01]  /*f450*/  IMAD R11, R0, R13, R15 ;  /* 0x0000000d000b7224 */ /* 0x000fe200078e020f */
[----:B------:R-:W-:Y:S01]  /*f460*/  SHF.R.S32.HI R13, RZ, 0x1f, R7 ;  /* 0x0000001fff0d7819 */ /* 0x000fe20000011407 */
[----:B------:R-:W-:-:S03]  /*f470*/  IMAD.WIDE.U32 R4, R43, UR4, R4 ;  /* 0x000000042b047c25 */ /* 0x000fc6000f8e0004 */
[----:B------:R-:W-:Y:S01]  /*f480*/  SHF.R.S32.HI R6, RZ, 0x1f, R11 ;  /* 0x0000001fff067819 */ /* 0x000fe2000001140b */
[----:B------:R-:W-:Y:S01]  /*f490*/  IMAD R8, R43, UR5, R8 ;  /* 0x000000052b087c24 */ /* 0x000fe2000f8e0208 */
[----:B------:R-:W-:Y:S01]  /*f4a0*/  IADD3 R4, P0, R7, R4, RZ ;  /* 0x0000000407047210 */ /* 0x000fe20007f1e0ff */
[----:B------:R-:W-:Y:S02]  /*f4b0*/  ULDC.64 UR4, c[0x0][0xb88] ;  /* 0x0002e20000047ab9 */ /* 0x000fe40000000a00 */
[----:B------:R-:W-:Y:S01]  /*f4c0*/  IMAD R6, R6, UR4, RZ ;  /* 0x0000000406067c24 */ /* 0x000fe2000f8e02ff */
[----:B------:R-:W-:-:S03]  /*f4d0*/  IADD3.X R5, R13, R5, R8, P0, !PT ;  /* 0x000000050d057210 */ /* 0x000fc600007fe408 */
[C---:B------:R-:W-:Y:S02]  /*f4e0*/  IMAD R7, R11.reuse, UR5, R6 ;  /* 0x000000050b077c24 */ /* 0x040fe4000f8e0206 */
[----:B------:R-:W-:Y:S01]  /*f4f0*/  IMAD.WIDE.U32 R4, R11, UR4, R4 ;  /* 0x000000040b047c25 */ /* 0x000fe2000f8e0004 */
[----:B------:R-:W-:-:S03]  /*f500*/  ULDC.64 UR4, c[0x0][0xb50] ;  /* 0x0002d40000047ab9 */ /* 0x000fc60000000a00 */
[----:B------:R-:W-:Y:S01]  /*f510*/  IMAD.IADD R5, R5, 0x1, R7 ;  /* 0x0000000105057824 */ /* 0x000fe200078e0207 */
[----:B------:R-:W-:Y:S01]  /*f520*/  LEA R8, P0, R4, UR4, 0x2 ;  /* 0x0000000404087c11 */ /* 0x000fe2000f8010ff */
[----:B---3--:R-:W-:-:S03]  /*f530*/  IMAD R11, R66, 0xc0, R14 ;  /* 0x000000c0420b7824 */ /* 0x008fc600078e020e */
[----:B------:R-:W-:Y:S01]  /*f540*/  LEA.HI.X R10, R4, UR5, R5, 0x2, P0 ;  /* 0x00000005040a7c11 */ /* 0x000fe200080f1405 */
[----:B------:R-:W-:Y:S01]  /*f550*/  IMAD R5, R30, 0x40, R29 ;  /* 0x000000401e057824 */ /* 0x000fe200078e021d */
[----:B------:R-:W-:Y:S01]  /*f560*/  SHFL.IDX PT, R6, R8, RZ, 0x1c1f ;  /* 0x001c1fff08067589 */ /* 0x000fe200000e0000 */
[----:B------:R-:W-:Y:S01]  /*f570*/  LOP3.LUT P0, RZ, R12, 0x3, RZ, 0xc0, !PT ;  /* 0x000000030cff7812 */ /* 0x000fe2000780c0ff */
[----:B------:R-:W-:Y:S01]  /*f580*/  ULDC.64 UR4, c[0x0][0xaa0] ;  /* 0x0002a80000047ab9 */ /* 0x000fe20000000a00 */
[----:B------:R-:W-:Y:S01]  /*f590*/  IMAD.WIDE R4, R5, 0x2, R20 ;  /* 0x0000000205047825 */ /* 0x000fe200078e0214 */
[----:B------:R-:W0:Y:S03]  /*f5a0*/  SHFL.IDX PT, R7, R10, RZ, 0x1c1f ;  /* 0x001c1fff0a077589 */ /* 0x000e2600000e0000 */
[----:B------:R-:W-:Y:S01]  /*f5b0*/  IMAD R20, R9, R0, RZ ;  /* 0x0000000009147224 */ /* 0x000fe200078e02ff */
[----:B------:R1:W-:Y:S01]  /*f5c0*/  SHFL.IDX PT, R40, R8, 0x1, 0x1c1f ;  /* 0x003c1f0008287f89 */ /* 0x0003e200000e0000 */
[----:B------:R-:W-:Y:S01]  /*f5d0*/  VIADD R9, R11, 0x8 ;  /* 0x000000080b097836 */ /* 0x000fe20000000000 */
[----:B------:R-:W-:-:S02]  /*f5e0*/  IADD3 R13, P3, R4, 0x1800, RZ ;  /* 0x00001800040d7810 */ /* 0x000fc40007f7e0ff */
[----:B------:R-:W2:Y:S01]  /*f5f0*/  SHFL.IDX PT, R41, R10, 0x1, 0x1c1f ;  /* 0x003c1f000a297f89 */ /* 0x000ea200000e0000 */
[C---:B------:R-:W-:Y:S02]  /*f600*/  IADD3 R25, P4, R4.reuse, 0x3000, RZ ;  /* 0x0000300004197810 */ /* 0x040fe40007f9e0ff */
[-C--:B------:R-:W-:Y:S02]  /*f610*/  ISETP.GE.OR P1, PT, R11, R20.reuse, P0 ;  /* 0x000000140b00720c */ /* 0x080fe40000726670 */
[----:B------:R-:W-:Y:S02]  /*f620*/  ISETP.GE.OR P0, PT, R9, R20, P0 ;  /* 0x000000140900720c */ /* 0x000fe40000706670 */
[----:B------:R-:W-:Y:S02]  /*f630*/  LOP3.LUT R9, R4, 0x380, RZ, 0xc0, !PT ;  /* 0x0000038004097812 */ /* 0x000fe400078ec0ff */
[----:B------:R-:W-:Y:S02]  /*f640*/  LOP3.LUT R12, R13, 0x380, RZ, 0xc0, !PT ;  /* 0x000003800d0c7812 */ /* 0x000fe400078ec0ff */
[----:B------:R-:W-:-:S02]  /*f650*/  LOP3.LUT R24, R25, 0x380, RZ, 0xc0, !PT ;  /* 0x0000038019187812 */ /* 0x000fc400078ec0ff */
[----:B------:R-:W-:Y:S02]  /*f660*/  SHF.R.U64 R9, R9, 0x3, RZ ;  /* 0x0000000309097819 */ /* 0x000fe400000012ff */
[----:B------:R-:W-:Y:S01]  /*f670*/  SHF.R.U64 R12, R12, 0x3, RZ ;  /* 0x000000030c0c7819 */ /* 0x000fe200000012ff */
[----:B0-----:R-:W-:Y:S01]  /*f680*/  @!P1 ST.E desc[UR56][R6.64], R36 ;  /* 0x0000002406009985 */ /* 0x001fe2000c101938 */
[----:B------:R-:W-:Y:S02]  /*f690*/  SHF.R.U64 R24, R24, 0x3, RZ ;  /* 0x0000000318187819 */ /* 0x000fe400000012ff */
[----:B-1----:R-:W-:Y:S01]  /*f6a0*/  LOP3.LUT R8, R9, R4, RZ, 0x3c, !PT ;  /* 0x0000000409087212 */ /* 0x002fe200078e3cff */
[--C-:B------:R-:W-:Y:S01]  /*f6b0*/  IMAD.MOV.U32 R9, RZ, RZ, R5.reuse ;  /* 0x000000ffff097224 */ /* 0x100fe200078e0005 */
[----:B------:R-:W-:Y:S01]  /*f6c0*/  LOP3.LUT R12, R12, R13, RZ, 0x3c, !PT ;  /* 0x0000000d0c0c7212 */ /* 0x000fe200078e3cff */
[--C-:B------:R-:W-:Y:S01]  /*f6d0*/  IMAD.X R13, RZ, RZ, R5.reuse, P3 ;  /* 0x000000ffff0d7224 */ /* 0x100fe200018e0605 */
[----:B------:R-:W-:Y:S01]  /*f6e0*/  LOP3.LUT R24, R24, R25, RZ, 0x3c, !PT ;  /* 0x0000001918187212 */ /* 0x000fe200078e3cff */
[----:B------:R-:W-:Y:S01]  /*f6f0*/  IMAD.X R25, RZ, RZ, R5, P4 ;  /* 0x000000ffff197224 */ /* 0x000fe200020e0605 */
[----:B--2---:R0:W-:Y:S04]  /*f700*/  @!P0 ST.E desc[UR56][R40.64], R31 ;  /* 0x0000001f28008985 */ /* 0x0041e8000c101938 */
[----:B------:R-:W2:Y:S04]  /*f710*/  LD.E.128 R8, desc[UR56][R8.64] ;  /* 0x0000003808087980 */ /* 0x000ea8000c101d00 */
[----:B------:R-:W3:Y:S04]  /*f720*/  LD.E.128 R12, desc[UR56][R12.64] ;  /* 0x000000380c0c7980 */ /* 0x000ee8000c101d00 */
[----:B------:R-:W4:Y:S01]  /*f730*/  LD.E.128 R24, desc[UR56][R24.64] ;  /* 0x0000003818187980 */ /* 0x000f22000c101d00 */
[----:B------:R-:W-:Y:S01]  /*f740*/  IADD3 R21, P0, R4, 0x4800, RZ ;  /* 0x0000480004157810 */ /* 0x000fe20007f1e0ff */
[----:B0-----:R-:W0:Y:S03]  /*f750*/  @P2 LDC R41, c[0x0][0xbec] ;  /* 0x0002fb00ff292b82 */ /* 0x001e260000000800 */
[----:B------:R-:W-:Y:S01]  /*f760*/  LOP3.LUT R4, R21, 0x380, RZ, 0xc0, !PT ;  /* 0x0000038015047812 */ /* 0x000fe200078ec0ff */
[----:B------:R-:W-:-:S03]  /*f770*/  IMAD.WIDE.U32 R36, R38, UR4, RZ ;  /* 0x0000000426247c25 */ /* 0x000fc6000f8e00ff */
[----:B------:R-:W-:Y:S01]  /*f780*/  SHF.R.U64 R4, R4, 0x3, RZ ;  /* 0x0000000304047819 */ /* 0x000fe200000012ff */
[----:B------:R-:W1:Y:S01]  /*f790*/  @P2 LDC R40, c[0x0][0xbf0] ;  /* 0x0002fc00ff282b82 */ /* 0x000e620000000800 */
[----:B------:R-:W-:Y:S02]  /*f7a0*/  IMAD R3, R3, 0x30, R30 ;  /* 0x0000003003037824 */ /* 0x000fe400078e021e */
[----:B------:R-:W-:Y:S01]  /*f7b0*/  LOP3.LUT R4, R4, R21, RZ, 0x3c, !PT ;  /* 0x0000001504047212 */ /* 0x000fe200078e3cff */
[----:B------:R-:W-:Y:S02]  /*f7c0*/  IMAD R21, R39, UR4, RZ ;  /* 0x0000000427157c24 */ /* 0x000fe4000f8e02ff */
[----:B------:R-:W-:Y:S02]  /*f7d0*/  IMAD.X R5, RZ, RZ, R5, P0 ;  /* 0x000000ffff057224 */ /* 0x000fe400000e0605 */
[----:B------:R-:W-:Y:S01]  /*f7e0*/  IMAD R21, R38, UR5, R21 ;  /* 0x0000000526157c24 */ /* 0x000fe2000f8e0215 */
[----:B------:R-:W-:Y:S01]  /*f7f0*/  ULDC.64 UR4, c[0x0][0xae8] ;  /* 0x0002ba0000047ab9 */ /* 0x000fe20000000a00 */
[----:B------:R-:W-:-:S02]  /*f800*/  IMAD R38, R66, 0xc0, R3 ;  /* 0x000000c042267824 */ /* 0x000fc400078e0203 */
[----:B------:R-:W-:Y:S01]  /*f810*/  IMAD.IADD R37, R37, 0x1, R21 ;  /* 0x0000000125257824 */ /* 0x000fe200078e0215 */
[----:B------:R-:W5:Y:S01]  /*f820*/  LD.E.128 R4, desc[UR56][R4.64] ;  /* 0x0000003804047980 */ /* 0x000f62000c101d00 */
[----:B------:R-:W-:Y:S02]  /*f830*/  IMAD R21, R42, UR4, RZ ;  /* 0x000000042a157c24 */ /* 0x000fe4000f8e02ff */
[C---:B------:R-:W-:Y:S01]  /*f840*/  IMAD.WIDE.U32 R36, R44.reuse, UR4, R36 ;  /* 0x000000042c247c25 */ /* 0x040fe2000f8e0024 */
[----:B------:R-:W-:Y:S01]  /*f850*/  @!PT LDS RZ, [RZ] ;  /* 0x00000000fffff984 */ /* 0x000fe20000000800 */
[----:B------:R-:W-:Y:S01]  /*f860*/  @!PT LDS RZ, [RZ] ;  /* 0x00000000fffff984 */ /* 0x000fe20000000800 */
[----:B------:R-:W-:Y:S01]  /*f870*/  @!PT LDS RZ, [RZ] ;  /* 0x00000000fffff984 */ /* 0x000fe20000000800 */
[----:B------:R-:W-:Y:S01]  /*f880*/  @!PT LDS RZ, [RZ] ;  /* 0x00000000fffff984 */ /* 0x000fe20000000800 */
[----:B------:R0:W-:Y:S06]  /*f890*/  MEMBAR.ALL.CTA ;  /* 0x0000000000007992 */ /* 0x0001ec0000008000 */
[----:B0-----:R-:W0:Y:S01]  /*f8a0*/  FENCE.VIEW.ASYNC.S ;  /* 0x00000000000073c6 */ /* 0x001e220000000000 */
[----:B------:R-:W-:Y:S01]  /*f8b0*/  IMAD R31, R44, UR5, R21 ;  /* 0x000000052c1f7c24 */ /* 0x000fe2000f8e0215 */
[----:B------:R-:W-:Y:S01]  /*f8c0*/  ULDC.64 UR4, c[0x0][0xaf0] ;  /* 0x0002bc0000047ab9 */ /* 0x000fe20000000a00 */
[----:B------:R-:W-:-:S04]  /*f8d0*/  @P2 IMAD.HI.U32 R21, R38, R41, RZ ;  /* 0x0000002926152227 */ /* 0x000fc800078e00ff */
[----:B------:R-:W-:Y:S01]  /*f8e0*/  IMAD.MOV.U32 R3, RZ, RZ, R38 ;  /* 0x000000ffff037224 */ /* 0x000fe200078e0026 */
[----:B-1----:R-:W-:Y:S01]  /*f8f0*/  @P2 SHF.R.U32.HI R3, RZ, R40, R21 ;  /* 0x00000028ff032219 */ /* 0x002fe20000011615 */
[----:B------:R-:W-:Y:S02]  /*f900*/  IMAD.IADD R37, R37, 0x1, R31 ;  /* 0x0000000125257824 */ /* 0x000fe400078e021f */
[----:B------:R-:W-:Y:S01]  /*f910*/  IMAD R31, R32, UR4, RZ ;  /* 0x00000004201f7c24 */ /* 0x000fe2000f8e02ff */
[----:B------:R-:W-:Y:S01]  /*f920*/  SHF.R.S32.HI R21, RZ, 0x1f, R3 ;  /* 0x0000001fff157819 */ /* 0x000fe20000011403 */
[----:B------:R-:W-:-:S04]  /*f930*/  IMAD.WIDE.U32 R36, R43, UR4, R36 ;  /* 0x000000042b247c25 */ /* 0x000fc8000f8e0024 */
[----:B------:R-:W-:Y:S01]  /*f940*/  IMAD R31, R43, UR5, R31 ;  /* 0x000000052b1f7c24 */ /* 0x000fe2000f8e021f */
[----:B------:R-:W-:Y:S01]  /*f950*/  ULDC.64 UR4, c[0x0][0xae0] ;  /* 0x0002b80000047ab9 */ /* 0x000fe20000000a00 */
[----:B------:R-:W-:Y:S02]  /*f960*/  IMAD.MOV R39, RZ, RZ, -R3 ;  /* 0x000000ffff277224 */ /* 0x000fe400078e0a03 */
[----:B------:R-:W-:Y:S02]  /*f970*/  IMAD R32, R21, UR4, RZ ;  /* 0x0000000415207c24 */ /* 0x000fe4000f8e02ff */
[----:B------:R-:W-:Y:S02]  /*f980*/  IMAD R21, R0, R39, R38 ;  /* 0x0000002700157224 */ /* 0x000fe400078e0226 */
[----:B------:R-:W-:Y:S02]  /*f990*/  IMAD.IADD R37, R37, 0x1, R31 ;  /* 0x0000000125257824 */ /* 0x000fe400078e021f */
        /* <DEDUP_REMOVED lines=9> */
[----:B------:R-:W-:Y:S01]  /*fa30*/  IMAD R41, R66, 0xc0, R30 ;  /* 0x000000c042297824 */ /* 0x000fe200078e021e */
[C---:B------:R-:W-:Y:S01]  /*fa40*/  LEA R32, P0, R36.reuse, UR4, 0x1 ;  /* 0x0000000424207c11 */ /* 0x040fe2000f8008ff */
[----:B------:R-:W-:Y:S01]  /*fa50*/  IMAD.IADD R3, R37, 0x1, R3 ;  /* 0x0000000125037824 */ /* 0x000fe200078e0203 */
[----:B------:R-:W-:Y:S01]  /*fa60*/  ULDC UR4, c[0x0][0xac8] ;  /* 0x0002b20000047ab9 */ /* 0x000fe20000000800 */
[C---:B------:R-:W-:Y:S02]  /*fa70*/  VIADD R21, R41.reuse, 0x60 ;  /* 0x0000006029157836 */ /* 0x040fe40000000000 */
[----:B0-----:R-:W-:Y:S01]  /*fa80*/  SHFL.IDX PT, R38, R32, 0x1, 0x181f ;  /* 0x00381f0020267f89 */ /* 0x001fe200000e0000 */
[----:B------:R-:W-:Y:S01]  /*fa90*/  LEA.HI.X R40, R36, UR5, R3, 0x1, P0 ;  /* 0x0000000524287c11 */ /* 0x000fe200080f0c03 */
[----:B------:R-:W-:Y:S01]  /*faa0*/  VIADD R3, R41, 0x30 ;  /* 0x0000003029037836 */ /* 0x000fe20000000000 */
[----:B------:R-:W-:Y:S01]  /*fab0*/  ISETP.GE.AND P0, PT, R29, UR4, PT ;  /* 0x000000041d007c0c */ /* 0x000fe2000bf06270 */
[----:B------:R-:W0:Y:S01]  /*fac0*/  SHFL.IDX PT, R36, R32, RZ, 0x181f ;  /* 0x00181fff20247589 */ /* 0x000e2200000e0000 */
[----:B------:R-:W-:-:S02]  /*fad0*/  VIADD R0, R2, 0x30820 ;  /* 0x0003082002007836 */ /* 0x000fc40000000000 */
[-C--:B------:R-:W-:Y:S01]  /*fae0*/  ISETP.GE.OR P3, PT, R41, R20.reuse, P0 ;  /* 0x000000142900720c */ /* 0x080fe20000766670 */
[----:B------:R-:W1:Y:S01]  /*faf0*/  SHFL.IDX PT, R31, R40, RZ, 0x181f ;  /* 0x00181fff281f7589 */ /* 0x000e6200000e0000 */
[-C--:B------:R-:W-:Y:S01]  /*fb00*/  ISETP.GE.OR P2, PT, R3, R20.reuse, P0 ;  /* 0x000000140300720c */ /* 0x080fe20000746670 */
[----:B------:R-:W-:Y:S01]  /*fb10*/  VIADD R3, R41, 0x90 ;  /* 0x0000009029037836 */ /* 0x000fe20000000000 */
[-C--:B------:R-:W-:Y:S01]  /*fb20*/  ISETP.GE.OR P1, PT, R21, R20.reuse, P0 ;  /* 0x000000141500720c */ /* 0x080fe20000726670 */
[----:B------:R-:W1:Y:S01]  /*fb30*/  SHFL.IDX PT, R42, R32, 0x2, 0x181f ;  /* 0x00581f00202a7f89 */ /* 0x000e6200000e0000 */
[----:B------:R-:W-:Y:S02]  /*fb40*/  PRMT R0, RZ, 0x654, R0 ;  /* 0x00000654ff007816 */ /* 0x000fe40000000000 */
[----:B------:R-:W-:Y:S01]  /*fb50*/  ISETP.GE.OR P0, PT, R3, R20, P0 ;  /* 0x000000140300720c */ /* 0x000fe20000706670 */
[----:B------:R-:W1:Y:S01]  /*fb60*/  SHFL.IDX PT, R37, R40, 0x1, 0x181f ;  /* 0x00381f0028257f89 */ /* 0x000e6200000e0000 */
[----:B------:R0:W-:Y:S03]  /*fb70*/  SYNCS.ARRIVE.TRANS64.RED.A1T0 RZ, [R0+URZ], RZ ;  /* 0x000000ff00ff79a7 */ /* 0x0001e6000810043f */
[----:B------:R-:W1:Y:S04]  /*fb80*/  SHFL.IDX PT, R39, R40, 0x2, 0x181f ;  /* 0x00581f0028277f89 */ /* 0x000e6800000e0000 */
[----:B------:R-:W2:Y:S01]  /*fb90*/  SHFL.IDX PT, R32, R32, 0x3, 0x181f ;  /* 0x00781f0020207f89 */ /* 0x000ea200000e0000 */
[----:B0-----:R-:W-:-:S03]  /*fba0*/  @!P3 LEA R30, P5, R29, R36, 0x1 ;  /* 0x000000241d1eb211 */ /* 0x001fc600078a08ff */
[----:B------:R-:W0:Y:S01]  /*fbb0*/  SHFL.IDX PT, R40, R40, 0x3, 0x181f ;  /* 0x00781f0028287f89 */ /* 0x000e2200000e0000 */
[C---:B------:R-:W-:Y:S02]  /*fbc0*/  @!P2 LEA R36, P4, R29.reuse, R38, 0x1 ;  /* 0x000000261d24a211 */ /* 0x040fe400078808ff */
[C-C-:B-1----:R-:W-:Y:S02]  /*fbd0*/  @!P3 LEA.HI.X R31, R29.reuse, R31, R28.reuse, 0x1, P5 ;  /* 0x0000001f1d1fb211 */ /* 0x142fe400028f0c1c */
[C---:B------:R-:W-:Y:S02]  /*fbe0*/  @!P1 LEA R38, P5, R29.reuse, R42, 0x1 ;  /* 0x0000002a1d269211 */ /* 0x040fe400078a08ff */
[C-C-:B------:R-:W-:Y:S02]  /*fbf0*/  @!P2 LEA.HI.X R37, R29.reuse, R37, R28.reuse, 0x1, P4 ;  /* 0x000000251d25a211 */ /* 0x140fe400020f0c1c */
[----:B------:R-:W-:Y:S01]  /*fc00*/  @!P1 LEA.HI.X R39, R29, R39, R28, 0x1, P5 ;  /* 0x000000271d279211 */ /* 0x000fe200028f0c1c */
[----:B--2---:R2:W-:Y:S04]  /*fc10*/  @!P3 ST.E.128 desc[UR56][R30.64], R8 ;  /* 0x000000081e00b985 */ /* 0x0045e8000c101d38 */
[----:B---3--:R2:W-:Y:S04]  /*fc20*/  @!P2 ST.E.128 desc[UR56][R36.64], R12 ;  /* 0x0000000c2400a985 */ /* 0x0085e8000c101d38 */
[----:B----4-:R2:W-:Y:S01]  /*fc30*/  @!P1 ST.E.128 desc[UR56][R38.64], R24 ;  /* 0x0000001826009985 */ /* 0x0105e2000c101d38 */
[----:B0-----:R-:W-:Y:S05]  /*fc40*/  @P0 BRA `(.L_x_511) ;  /* 0x0000000800580947 */ /* 0x001fea0003800000 */
[----:B--2---:R-:W-:-:S04]  /*fc50*/  LEA R8, P0, R29, R32, 0x1 ;  /* 0x000000201d087211 */ /* 0x004fc800078008ff */
[----:B------:R-:W-:-:S05]  /*fc60*/  LEA.HI.X R9, R29, R40, R28, 0x1, P0 ;  /* 0x000000281d097211 */ /* 0x000fca00000f0c1c */
[----:B-----5:R3:W-:Y:S01]  /*fc70*/  ST.E.128 desc[UR56][R8.64], R4 ;  /* 0x0000000408007985 */ /* 0x0207e2000c101d38 */
[----:B------:R-:W-:Y:S05]  /*fc80*/  BRA `(.L_x_511) ;  /* 0x0000000800487947 */ /* 0x000fea0003800000 */
.L_x_509:
[----:B------:R-:W-:Y:S01]  /*fc90*/  ULDC.64 UR4, c[0x0][0xc00] ;  /* 0x0003000000047ab9 */ /* 0x000fe20000000a00 */
[----:B------:R-:W-:Y:S01]  /*fca0*/  IMAD.MOV.U32 R0, RZ, RZ, RZ ;  /* 0x000000ffff007224 */ /* 0x000fe200078e00ff */
[----:B------:R-:W-:Y:S01]  /*fcb0*/  ISETP.NE.U32.AND P0, PT, RZ, UR4, PT ;  /* 0x00000004ff007c0c */ /* 0x000fe2000bf05070 */
[----:B------:R-:W0:Y:S01]  /*fcc0*/  LDC R27, c[0x0][0xbe8] ;  /* 0x0002fa00ff1b7b82 */ /* 0x000e220000000800 */
[----:B------:R-:W-:Y:S02]  /*fcd0*/  IADD3 R4, P1, R62, UR4, RZ ;  /* 0x000000043e047c10 */ /* 0x000fe4000ff3e0ff */
[----:B------:R-:W-:Y:S02]  /*fce0*/  ISETP.NE.AND.EX P0, PT, RZ, UR5, PT, P0 ;  /* 0x00000005ff007c0c */ /* 0x000fe4000bf05300 */
[----:B------:R-:W-:Y:S01]  /*fcf0*/  IADD3.X R5, R64, UR5, RZ, P1, !PT ;  /* 0x0000000540057c10 */ /* 0x000fe20008ffe4ff */
[----:B------:R-:W-:Y:S02]  /*fd00*/  ULDC.64 UR4, c[0x0][0xc08] ;  /* 0x0003020000047ab9 */ /* 0x000fe40000000a00 */
[----:B------:R-:W-:-:S04]  /*fd10*/  ISETP.NE.U32.AND P1, PT, RZ, UR4, PT ;  /* 0x00000004ff007c0c */ /* 0x000fc8000bf25070 */
[----:B------:R-:W-:-:S04]  /*fd20*/  ISETP.NE.AND.EX P1, PT, RZ, UR5, PT, P1 ;  /* 0x00000005ff007c0c */ /* 0x000fc8000bf25310 */
[----:B------:R1:W5:Y:S09]  /*fd30*/  @P0 LDG.E R0, desc[UR56][R4.64] ;  /* 0x0000003804000981 */ /* 0x000372000c1e1900 */
[----:B------:R-:W-:Y:S01]  /*fd40*/  @P1 IADD3 R6, P2, R62, UR4, RZ ;  /* 0x000000043e061c10 */ /* 0x000fe2000ff5e0ff */
[----:B------:R-:W-:-:S02]  /*fd50*/  ULDC UR4, c[0x0][0xa88] ;  /* 0x0002a20000047ab9 */ /* 0x000fc40000000800 */
[----:B------:R-:W-:Y:S01]  /*fd60*/  IMAD.U32 R8, RZ, RZ, UR4 ;  /* 0x00000004ff087e24 */ /* 0x000fe2000f8e00ff */
[----:B------:R-:W-:-:S05]  /*fd70*/  @P1 IADD3.X R7, R64, UR5, RZ, P2, !PT ;  /* 0x0000000540071c10 */ /* 0x000fca00097fe4ff */
[----:B------:R1:W5:Y:S01]  /*fd80*/  @P1 LDG.E R8, desc[UR56][R6.64] ;  /* 0x0000003806081981 */ /* 0x000362000c1e1900 */
[----:B0-----:R-:W-:Y:S02]  /*fd90*/  ISETP.NE.AND P2, PT, R27, 0x1, PT ;  /* 0x000000011b00780c */ /* 0x001fe40003f45270 */
[----:B------:R-:W-:-:S11]  /*fda0*/  ISETP.GE.AND P3, PT, R66, 0xc0, PT ;  /* 0x000000c04200780c */ /* 0x000fd60003f66270 */
[----:B------:R-:W0:Y:S01]  /*fdb0*/  @P2 LDC R31, c[0x0][0xbec] ;  /* 0x0002fb00ff1f2b82 */ /* 0x000e220000000800 */
[----:B-1----:R-:W-:Y:S05]  /*fdc0*/  @P1 BRA `(.L_x_512) ;  /* 0x0000000000101947 */ /* 0x002fea0003800000 */
[----:B------:R-:W-:Y:S05]  /*fdd0*/  @!P0 BRA `(.L_x_512) ;  /* 0x00000000000c8947 */ /* 0x000fea0003800000 */
[----:B------:R-:W2:Y:S04]  /*fde0*/  LDG.E R7, desc[UR56][R4.64] ;  /* 0x0000003804077981 */ /* 0x000ea8000c1e1900 */
[----:B-----5:R-:W2:Y:S02]  /*fdf0*/  LDG.E R8, desc[UR56][R4.64+0x4] ;  /* 0x0000043804087981 */ /* 0x020ea4000c1e1900 */
[----:B--2---:R-:W-:-:S07]  /*fe00*/  IMAD.IADD R8, R8, 0x1, -R7 ;  /* 0x0000000108087824 */ /* 0x004fce00078e0a07 */
.L_x_512:
[----:B------:R-:W2:Y:S04]  /*fe10*/  LDL R14, [R1+0x58] ;  /* 0x00005800010e7983 */ /* 0x000ea80000100800 */
[----:B------:R1:W5:Y:S01]  /*fe20*/  LDL R26, [R1+0x60] ;  /* 0x00006000011a7983 */ /* 0x0003620000100800 */
[----:B------:R-:W-:Y:S01]  /*fe30*/  BSSY B1, `(.L_x_513) ;  /* 0x000002e000017945 */ /* 0x000fe20003800000 */
[----:B------:R-:W-:Y:S02]  /*fe40*/  SEL R15, R65, RZ, !P0 ;  /* 0x000000ff410f7207 */ /* 0x000fe40004000000 */
[----:B------:R-:W-:Y:S02]  /*fe50*/  SEL R24, R24, RZ, !P0 ;  /* 0x000000ff18187207 */ /* 0x000fe40004000000 */
[----:B-----5:R-:W-:-:S02]  /*fe60*/  SHF.R.S32.HI R13, RZ, 0x1f, R0 ;  /* 0x0000001fff0d7819 */ /* 0x020fc40000011400 */
[----:B--2---:R-:W-:Y:S01]  /*fe70*/  SHF.R.S32.HI R12, RZ, 0x1f, R14 ;  /* 0x0000001fff0c7819 */ /* 0x004fe2000001140e */
[----:B-1----:R-:W-:Y:S06]  /*fe80*/  @P3 BRA `(.L_x_514) ;  /* 0x0000000000a03947 */ /* 0x002fec0003800000 */
[----:B------:R-:W1:Y:S01]  /*fe90*/  S2R R4, SR_TID.X ;  /* 0x0000000000047919 */ /* 0x000e620000002100 */
[----:B------:R-:W2:Y:S02]  /*fea0*/  LDC R11, c[0x0][0xbe8] ;  /* 0x0002fa00ff0b7b82 */ /* 0x000ea40000000800 */
[----:B--2---:R-:W-:Y:S02]  /*feb0*/  IMAD R5, R8, R11, RZ ;  /* 0x0000000b08057224 */ /* 0x004fe400078e02ff */
[----:B-1----:R-:W-:-:S04]  /*fec0*/  IMAD R4, R26, 0xc0, R4 ;  /* 0x000000c01a047824 */ /* 0x002fc800078e0204 */
[----:B------:R-:W-:-:S05]  /*fed0*/  VIADD R10, R4, 0xffffff80 ;  /* 0xffffff80040a7836 */ /* 0x000fca0000000000 */
[----:B------:R-:W-:-:S13]  /*fee0*/  ISETP.GE.AND P0, PT, R10, R5, PT ;  /* 0x000000050a00720c */ /* 0x000fda0003f06270 */
[----:B------:R-:W-:Y:S05]  /*fef0*/  @P0 BRA `(.L_x_514) ;  /* 0x0000000000840947 */ /* 0x000fea0003800000 */
[----:B------:R-:W-:Y:S01]  /*ff00*/  ISETP.NE.AND P0, PT, R11, 0x1, PT ;  /* 0x000000010b00780c */ /* 0x000fe20003f05270 */
[----:B------:R-:W-:Y:S01]  /*ff10*/  ULDC.64 UR4, c[0x0][0xb90] ;  /* 0x0002e40000047ab9 */ /* 0x000fe20000000a00 */
[----:B------:R-:W-:Y:S01]  /*ff20*/  MOV R4, R0 ;  /* 0x0000000000047202 */ /* 0x000fe20000000f00 */
[----:B------:R-:W-:Y:S02]  /*ff30*/  IMAD R9, R12, UR4, RZ ;  /* 0x000000040c097c24 */ /* 0x000fe4000f8e02ff */
[----:B------:R-:W-:Y:S02]  /*ff40*/  IMAD.MOV.U32 R5, RZ, RZ, R13 ;  /* 0x000000ffff057224 */ /* 0x000fe400078e000d */
[----:B------:R-:W-:Y:S02]  /*ff50*/  IMAD.MOV.U32 R7, RZ, RZ, R10 ;  /* 0x000000ffff077224 */ /* 0x000fe400078e000a */
[----:B------:R-:W-:-:S04]  /*ff60*/  IMAD.WIDE.U32 R4, R14, UR4, R4 ;  /* 0x000000040e047c25 */ /* 0x000fc8000f8e0004 */
[----:B------:R-:W1:Y:S01]  /*ff70*/  @P0 LDC R21, c[0x0][0xbec] ;  /* 0x0002fb00ff150b82 */ /* 0x000e620000000800 */
[----:B------:R-:W-:Y:S01]  /*ff80*/  IMAD R9, R14, UR5, R9 ;  /* 0x000000050e097c24 */ /* 0x000fe2000f8e0209 */
[----:B------:R-:W-:-:S03]  /*ff90*/  ULDC.64 UR4, c[0x0][0xb98] ;  /* 0x0002e60000047ab9 */ /* 0x000fc60000000a00 */
[----:B------:R-:W-:-:S03]  /*ffa0*/  IMAD.IADD R5, R5, 0x1, R9 ;  /* 0x0000000105057824 */ /* 0x000fc600078e0209 */
[----:B------:R-:W2:Y:S01]  /*ffb0*/  @P0 LDC R25, c[0x0][0xbf0] ;  /* 0x0002fc00ff190b82 */ /* 0x000ea20000000800 */
[----:B------:R-:W-:-:S04]  /*ffc0*/  IMAD.WIDE.U32 R4, R15, UR4, R4 ;  /* 0x000000040f047c25 */ /* 0x000fc8000f8e0004 */
[----:B-1----:R-:W-:-:S05]  /*ffd0*/  @P0 IMAD.HI.U32 R6, R10, R21, RZ ;  /* 0x000000150a060227 */ /* 0x002fca00078e00ff */
[----:B--2---:R-:W-:Y:S01]  /*ffe0*/  @P0 SHF.R.U32.HI R7, RZ, R25, R6 ;  /* 0x00000019ff070219 */ /* 0x004fe20000011606 */
[----:B------:R-:W-:-:S03]  /*fff0*/  IMAD R6, R24, UR4, RZ ;  /* 0x0000000418067c24 */ /* 0x000fc6000f8e02ff */
[----:B------:R-:W-:Y:S01]  /*10000*/  IADD3 R4, P0, R7, R4, RZ ;  /* 0x0000000407047210 */ /* 0x000fe20007f1e0ff */
[----:B------:R-:W-:-:S04]  /*10010*/  IMAD.MOV R9, RZ, RZ, -R7 ;  /* 0x000000ffff097224 */ /* 0x000fc800078e0a07 */
[----:B------:R-:W-:Y:S01]  /*10020*/  IMAD R9, R11, R9, R10 ;  /* 0x000000090b097224 */ /* 0x000fe200078e020a */
[----:B------:R-:W-:Y:S01]  /*10030*/  SHF.R.S32.HI R11, RZ, 0x1f, R7 ;  /* 0x0000001fff0b7819 */ /* 0x000fe20000011407 */
[----:B------:R-:W-:Y:S01]  /*10040*/  IMAD R10, R15, UR5, R6 ;  /* 0x000000050f0a7c24 */ /* 0x000fe2000f8e0206 */
[----:B------:R-:W-:Y:S02]  /*10050*/  ULDC.64 UR4, c[0x0][0xb88] ;  /* 0x0002e20000047ab9 */ /* 0x000fe40000000a00 */
[----:B------:R-:W-:Y:S02]  /*10060*/  SHF.R.S32.HI R6, RZ, 0x1f, R9 ;  /* 0x0000001fff067819 */ /* 0x000fe40000011409 */
[----:B------:R-:W-:-:S03]  /*10070*/  IADD3.X R5, R11, R5, R10, P0, !PT ;  /* 0x000000050b057210 */ /* 0x000fc600007fe40a */
[----:B------:R-:W-:Y:S02]  /*10080*/  IMAD R6, R6, UR4, RZ ;  /* 0x0000000406067c24 */ /* 0x000fe4000f8e02ff */
[----:B------:R-:W-:-:S04]  /*10090*/  IMAD.WIDE.U32 R4, R9, UR4, R4 ;  /* 0x0000000409047c25 */ /* 0x000fc8000f8e0004 */
[----:B------:R-:W-:Y:S01]  /*100a0*/  IMAD R7, R9, UR5, R6 ;  /* 0x0000000509077c24 */ /* 0x000fe2000f8e0206 */
[----:B------:R-:W-:Y:S02]  /*100b0*/  ULDC.64 UR4, c[0x0][0xb50] ;  /* 0x0002d40000047ab9 */ /* 0x000fe40000000a00 */
[----:B------:R-:W-:Y:S01]  /*100c0*/  LEA R6, P0, R4, UR4, 0x2 ;  /* 0x0000000404067c11 */ /* 0x000fe2000f8010ff */
[----:B------:R-:W-:-:S05]  /*100d0*/  IMAD.IADD R5, R5, 0x1, R7 ;  /* 0x0000000105057824 */ /* 0x000fca00078e0207 */
[----:B------:R-:W-:Y:S01]  /*100e0*/  LEA.HI.X R7, R4, UR5, R5, 0x2, P0 ;  /* 0x0000000504077c11 */ /* 0x000fe200080f1405 */
[----:B------:R-:W-:-:S05]  /*100f0*/  IMAD.MOV.U32 R5, RZ, RZ, -0x800000 ;  /* 0xff800000ff057424 */ /* 0x000fca00078e00ff */
[----:B------:R1:W-:Y:S02]  /*10100*/  STG.E desc[UR56][R6.64], R5 ;  /* 0x0000000506007986 */ /* 0x0003e4000c101938 */
.L_x_514:
[----:B------:R-:W-:Y:S05]  /*10110*/  BSYNC B1 ;  /* 0x0000000000017941 */ /* 0x000fea0003800000 */
.L_x_513:
[----:B------:R-:W2:Y:S01]  /*10120*/  @P2 LDC R9, c[0x0][0xbf0] ;  /* 0x0002fc00ff092b82 */ /* 0x000ea20000000800 */
[----:B------:R-:W-:Y:S01]  /*10130*/  ULDC.64 UR4, c[0x0][0xaa0] ;  /* 0x0002a80000047ab9 */ /* 0x000fe20000000a00 */
[----:B------:R-:W-:Y:S01]  /*10140*/  IMAD R3, R3, 0x30, R30 ;  /* 0x0000003003037824 */ /* 0x000fe200078e021e */
[----:B------:R-:W-:Y:S01]  /*10150*/  ULDC.64 UR6, c[0x0][0xa80] ;  /* 0x0002a00000067ab9 */ /* 0x000fe20000000a00 */
[----:B-1----:R-:W-:Y:S02]  /*10160*/  IMAD R5, R13, UR4, RZ ;  /* 0x000000040d057c24 */ /* 0x002fe4000f8e02ff */
[----:B------:R-:W-:Y:S02]  /*10170*/  IMAD R10, R26, 0xc0, R3 ;  /* 0x000000c01a0a7824 */ /* 0x000fe400078e0203 */
[C---:B------:R-:W-:Y:S02]  /*10180*/  IMAD R7, R0.reuse, UR5, R5 ;  /* 0x0000000500077c24 */ /* 0x040fe4000f8e0205 */
[----:B------:R-:W-:Y:S01]  /*10190*/  IMAD.WIDE.U32 R4, R0, UR4, RZ ;  /* 0x0000000400047c25 */ /* 0x000fe2000f8e00ff */
[----:B------:R-:W-:-:S03]  /*101a0*/  ULDC.64 UR4, c[0x0][0xae8] ;  /* 0x0002ba0000047ab9 */ /* 0x000fc60000000a00 */
[----:B------:R-:W-:Y:S02]  /*101b0*/  IMAD R0, R12, UR4, RZ ;  /* 0x000000040c007c24 */ /* 0x000fe4000f8e02ff */
[----:B------:R-:W-:Y:S02]  /*101c0*/  IMAD.IADD R5, R5, 0x1, R7 ;  /* 0x0000000105057824 */ /* 0x000fe400078e0207 */
[----:B------:R-:W-:Y:S02]  /*101d0*/  IMAD R7, R14, UR5, R0 ;  /* 0x000000050e077c24 */ /* 0x000fe4000f8e0200 */
[----:B0-----:R-:W-:-:S04]  /*101e0*/  @P2 IMAD.HI.U32 R0, R10, R31, RZ ;  /* 0x0000001f0a002227 */ /* 0x001fc800078e00ff */
[----:B------:R-:W-:Y:S01]  /*101f0*/  IMAD.MOV.U32 R3, RZ, RZ, R10 ;  /* 0x000000ffff037224 */ /* 0x000fe200078e000a */
[----:B--2---:R-:W-:Y:S01]  /*10200*/  @P2 SHF.R.U32.HI R3, RZ, R9, R0 ;  /* 0x00000009ff032219 */ /* 0x004fe20000011600 */
[----:B------:R-:W-:Y:S01]  /*10210*/  IMAD.WIDE.U32 R4, R14, UR4, R4 ;  /* 0x000000040e047c25 */ /* 0x000fe2000f8e0004 */
[----:B------:R-:W-:Y:S02]  /*10220*/  ULDC.64 UR4, c[0x0][0xaf0] ;  /* 0x0002bc0000047ab9 */ /* 0x000fe40000000a00 */
[----:B------:R-:W-:Y:S01]  /*10230*/  SHF.R.S32.HI R0, RZ, 0x1f, R3 ;  /* 0x0000001fff007819 */ /* 0x000fe20000011403 */
[----:B------:R-:W-:Y:S02]  /*10240*/  IMAD.IADD R5, R5, 0x1, R7 ;  /* 0x0000000105057824 */ /* 0x000fe400078e0207 */
[----:B------:R-:W-:Y:S02]  /*10250*/  IMAD R6, R24, UR4, RZ ;  /* 0x0000000418067c24 */ /* 0x000fe4000f8e02ff */
[----:B------:R-:W-:-:S02]  /*10260*/  IMAD.MOV R21, RZ, RZ, -R3 ;  /* 0x000000ffff157224 */ /* 0x000fc400078e0a03 */
[C---:B------:R-:W-:Y:S02]  /*10270*/  IMAD R7, R15.reuse, UR5, R6 ;  /* 0x000000050f077c24 */ /* 0x040fe4000f8e0206 */
[----:B------:R-:W-:Y:S01]  /*10280*/  IMAD.WIDE.U32 R4, R15, UR4, R4 ;  /* 0x000000040f047c25 */ /* 0x000fe2000f8e0004 */
[----:B------:R-:W-:-:S03]  /*10290*/  ULDC.64 UR4, c[0x0][0xae0] ;  /* 0x0002b80000047ab9 */ /* 0x000fc60000000a00 */
[----:B------:R-:W-:Y:S02]  /*102a0*/  IMAD R21, R27, R21, R10 ;  /* 0x000000151b157224 */ /* 0x000fe400078e020a */
[----:B------:R-:W-:Y:S02]  /*102b0*/  IMAD R6, R0, UR4, RZ ;  /* 0x0000000400067c24 */ /* 0x000fe4000f8e02ff */
[----:B------:R-:W-:Y:S01]  /*102c0*/  IMAD.IADD R5, R5, 0x1, R7 ;  /* 0x0000000105057824 */ /* 0x000fe200078e0207 */
[----:B------:R-:W-:Y:S01]  /*102d0*/  SHF.R.S32.HI R0, RZ, 0x1f, R21 ;  /* 0x0000001fff007819 */ /* 0x000fe20000011415 */
[C---:B------:R-:W-:Y:S02]  /*102e0*/  IMAD R7, R3.reuse, UR5, R6 ;  /* 0x0000000503077c24 */ /* 0x040fe4000f8e0206 */
[----:B------:R-:W-:Y:S01]  /*102f0*/  IMAD.WIDE.U32 R4, R3, UR4, R4 ;  /* 0x0000000403047c25 */ /* 0x000fe2000f8e0004 */
[----:B------:R-:W-:-:S03]  /*10300*/  ULDC.64 UR4, c[0x0][0xad8] ;  /* 0x0002b60000047ab9 */ /* 0x000fc60000000a00 */
[----:B------:R-:W-:Y:S02]  /*10310*/  IMAD R0, R0, UR4, RZ ;  /* 0x0000000400007c24 */ /* 0x000fe4000f8e02ff */
[----:B------:R-:W-:Y:S02]  /*10320*/  IMAD.IADD R5, R5, 0x1, R7 ;  /* 0x0000000105057824 */ /* 0x000fe400078e0207 */
[C---:B------:R-:W-:Y:S02]  /*10330*/  IMAD R3, R21.reuse, UR5, R0 ;  /* 0x0000000515037c24 */ /* 0x040fe4000f8e0200 */
[----:B------:R-:W-:Y:S01]  /*10340*/  IMAD.WIDE.U32 R20, R21, UR4, R4 ;  /* 0x0000000415147c25 */ /* 0x000fe2000f8e0004 */
[----:B------:R-:W-:Y:S02]  /*10350*/  ULDC UR4, c[0x0][0xac8] ;  /* 0x0002b20000047ab9 */ /* 0x000fe40000000800 */
[----:B------:R-:W-:Y:S01]  /*10360*/  ISETP.GE.AND P0, PT, R29, UR4, PT ;  /* 0x000000041d007c0c */ /* 0x000fe2000bf06270 */
[----:B------:R-:W-:Y:S01]  /*10370*/  IMAD.IADD R3, R21, 0x1, R3 ;  /* 0x0000000115037824 */ /* 0x000fe200078e0203 */
[----:B------:R-:W-:Y:S01]  /*10380*/  LEA R7, P1, R20, UR6, 0x1 ;  /* 0x0000000614077c11 */ /* 0x000fe2000f8208ff */
[----:B------:R-:W-:-:S03]  /*10390*/  UMOV UR4, 0xffffffff ;  /* 0xffffffff00047882 */ /* 0x000fc60000000000 */
[----:B------:R-:W-:Y:S01]  /*103a0*/  LEA.HI.X R20, R20, UR7, R3, 0x1, P1 ;  /* 0x0000000714147c11 */ /* 0x000fe200088f0c03 */
[----:B------:R-:W-:Y:S08]  /*103b0*/  BRA.DIV UR4, `(.L_x_515) ;  /* 0x0000006a04f87947 */ /* 0x000ff0000b800000 */
[----:B------:R-:W0:Y:S01]  /*103c0*/  SHFL.IDX PT, R3, R7, RZ, 0x181f ;  /* 0x00181fff07037589 */ /* 0x000e2200000e0000 */
[----:B------:R-:W-:Y:S02]  /*103d0*/  IMAD R21, R8, R27, RZ ;  /* 0x0000001b08157224 */ /* 0x000fe400078e02ff */
[----:B------:R-:W-:Y:S01]  /*103e0*/  IMAD R24, R26, 0xc0, R30 ;  /* 0x000000c01a187824 */ /* 0x000fe200078e021e */
[----:B------:R-:W1:Y:S03]  /*103f0*/  SHFL.IDX PT, R0, R20, RZ, 0x181f ;  /* 0x00181fff14007589 */ /* 0x000e6600000e0000 */
[C---:B------:R-:W-:Y:S01]  /*10400*/  VIADD R8, R24.reuse, 0x30 ;  /* 0x0000003018087836 */ /* 0x040fe20000000000 */
[----:B------:R-:W2:Y:S01]  /*10410*/  SHFL.IDX PT, R5, R7, 0x1, 0x181f ;  /* 0x00381f0007057f89 */ /* 0x000ea200000e0000 */
[C---:B------:R-:W-:Y:S01]  /*10420*/  ISETP.GE.OR P2, PT, R24.reuse, R21, P0 ;  /* 0x000000151800720c */ /* 0x040fe20000746670 */
[----:B------:R-:W-:-:S02]  /*10430*/  VIADD R10, R24, 0x60 ;  /* 0x00000060180a7836 */ /* 0x000fc40000000000 */
[----:B------:R-:W3:Y:S01]  /*10440*/  SHFL.IDX PT, R14, R7, 0x2, 0x181f ;  /* 0x00581f00070e7f89 */ /* 0x000ee200000e0000 */
[-C--:B------:R-:W-:Y:S02]  /*10450*/  ISETP.GE.OR P3, PT, R8, R21.reuse, P0 ;  /* 0x000000150800720c */ /* 0x080fe40000766670 */
[----:B------:R-:W-:Y:S01]  /*10460*/  ISETP.GE.OR P4, PT, R10, R21, P0 ;  /* 0x000000150a00720c */ /* 0x000fe20000786670 */
[----:B------:R-:W4:Y:S04]  /*10470*/  SHFL.IDX PT, R4, R20, 0x1, 0x181f ;  /* 0x00381f0014047f89 */ /* 0x000f2800000e0000 */
[----:B------:R-:W5:Y:S02]  /*10480*/  SHFL.IDX PT, R6, R20, 0x2, 0x181f ;  /* 0x00581f0014067f89 */ /* 0x000f6400000e0000 */
[----:B0-----:R-:W-:-:S04]  /*10490*/  @!P2 LEA R10, P5, R29, R3, 0x1 ;  /* 0x000000031d0aa211 */ /* 0x001fc800078a08ff */
[C---:B-1----:R-:W-:Y:S02]  /*104a0*/  @!P2 LEA.HI.X R3, R29.reuse, R0, R28, 0x1, P5 ;  /* 0x000000001d03a211 */ /* 0x042fe400028f0c1c */
[----:B------:R0:W1:Y:S01]  /*104b0*/  SHFL.IDX PT, R0, R20, 0x3, 0x181f ;  /* 0x00781f0014007f89 */ /* 0x00006200000e0000 */
[C---:B--2---:R-:W-:Y:S02]  /*104c0*/  @!P3 LEA R8, P1, R29.reuse, R5, 0x1 ;  /* 0x000000051d08b211 */ /* 0x044fe400078208ff */
[----:B------:R-:W-:Y:S01]  /*104d0*/  @!P2 IMAD.MOV.U32 R11, RZ, RZ, R3 ;  /* 0x000000ffff0ba224 */ /* 0x000fe200078e0003 */
[----:B---3--:R-:W-:-:S04]  /*104e0*/  @!P4 LEA R25, P5, R29, R14, 0x1 ;  /* 0x0000000e1d19c211 */ /* 0x008fc800078a08ff */
[----:B------:R0:W-:Y:S01]  /*104f0*/  @!P2 ST.E.128 desc[UR56][R10.64], RZ ;  /* 0x000000ff0a00a985 */ /* 0x0001e2000c101d38 */
[C-C-:B----4-:R-:W-:Y:S01]  /*10500*/  @!P3 LEA.HI.X R9, R29.reuse, R4, R28.reuse, 0x1, P1 ;  /* 0x000000041d09b211 */ /* 0x150fe200008f0c1c */
[----:B------:R-:W-:Y:S02]  /*10510*/  @!P4 IMAD.MOV.U32 R4, RZ, RZ, R25 ;  /* 0x000000ffff04c224 */ /* 0x000fe400078e0019 */
[----:B------:R0:W2:Y:S01]  /*10520*/  SHFL.IDX PT, R14, R7, 0x3, 0x181f ;  /* 0x00781f00070e7f89 */ /* 0x0000a200000e0000 */
[----:B-----5:R-:W-:-:S03]  /*10530*/  @!P4 LEA.HI.X R5, R29, R6, R28, 0x1, P5 ;  /* 0x000000061d05c211 */ /* 0x020fc600028f0c1c */
[----:B------:R0:W-:Y:S04]  /*10540*/  @!P3 ST.E.128 desc[UR56][R8.64], RZ ;  /* 0x000000ff0800b985 */ /* 0x0001e8000c101d38 */
[----:B------:R0:W-:Y:S02]  /*10550*/  @!P4 ST.E.128 desc[UR56][R4.64], RZ ;  /* 0x000000ff0400c985 */ /* 0x0001e4000c101d38 */
.L_x_688:
[----:B------:R-:W-:-:S05]  /*10560*/  VIADD R24, R24, 0x90 ;  /* 0x0000009018187836 */ /* 0x000fca0000000000 */
[----:B------:R-:W-:-:S13]  /*10570*/  ISETP.GE.OR P0, PT, R24, R21, P0 ;  /* 0x000000151800720c */ /* 0x000fda0000706670 */
[----:B--2---:R-:W-:-:S04]  /*10580*/  @!P0 LEA R14, P1, R29, R14, 0x1 ;  /* 0x0000000e1d0e8211 */ /* 0x004fc800078208ff */
[----:B-1----:R-:W-:-:S05]  /*10590*/  @!P0 LEA.HI.X R15, R29, R0, R28, 0x1, P1 ;  /* 0x000000001d0f8211 */ /* 0x002fca00008f0c1c */
[----:B------:R1:W-:Y:S04]  /*105a0*/  @!P0 ST.E.128 desc[UR56][R14.64], RZ ;  /* 0x000000ff0e008985 */ /* 0x0003e8000c101d38 */
.L_x_511:
[----:B------:R-:W-:Y:S05]  /*105b0*/  BSYNC B0 ;  /* 0x0000000000007941 */ /* 0x000fea0003800000 */
.L_x_508:
[----:B------:R-:W-:Y:S02]  /*105c0*/  ULDC UR4, c[0x0][0xc3c] ;  /* 0x00030f0000047ab9 */ /* 0x000fe40000000800 */
[----:B------:R-:W-:-:S13]  /*105d0*/  ISETP.GE.AND P0, PT, R35, UR4, PT ;  /* 0x0000000423007c0c */ /* 0x000fda000bf06270 */
[----:B------:R-:W-:Y:S05]  /*105e0*/  @!P0 BRA `(.L_x_516) ;  /* 0xffffff0800fc8947 */ /* 0x000fea000383ffff */
[----:B------:R-:W-:Y:S05]  /*105f0*/  BRA `(.L_x_396) ;  /* 0x0000006000787947 */ /* 0x000fea0003800000 */
.L_x_394:
[----:B------:R-:W-:-:S08]  /*10600*/  NOP ;  /* 0x0000000000007918 */ /* 0x000fd00000000000 */
[----:B--2---:R-:W0:-:S00]  /*10610*/  USETMAXREG.DEALLOC.CTAPOOL 0x20 ;  /* 0x00000020000079c8 */ /* 0x004e0000080e0500 */
[----:B0-----:R-:W2:Y:S01]  /*10620*/  LDL.LU R2, [R1] ;  /* 0x0000000001027983 */ /* 0x001ea20000300800 */
[----:B------:R-:W-:-:S06]  /*10630*/  LOP3.LUT R0, R0, 0x3, RZ, 0xc0, !PT ;  /* 0x0000000300007812 */ /* 0x000fcc00078ec0ff */
[----:B------:R-:W0:Y:S02]  /*10640*/  SHFL.IDX PT, R0, R0, RZ, 0x1f ;  /* 0x00001fff00007589 */ /* 0x000e2400000e0000 */
[----:B0-----:R-:W-:Y:S01]  /*10650*/  ISETP.NE.AND P0, PT, R0, RZ, PT ;  /* 0x000000ff0000720c */ /* 0x001fe20003f05270 */
[----:B------:R-:W-:Y:S01]  /*10660*/  IMAD.MOV.U32 R0, RZ, RZ, RZ ;  /* 0x000000ffff007224 */ /* 0x000fe200078e00ff */
[----:B--2---:R-:W-:-:S11]  /*10670*/  LOP3.LUT R2, R2, 0xfffffffd, RZ, 0xc0, !PT ;  /* 0xfffffffd02027812 */ /* 0x004fd600078ec0ff */
[----:B------:R-:W-:-:S05]  /*10680*/  @P0 LOP3.LUT R2, R2, 0x2, RZ, 0xfc, !PT ;  /* 0x0000000202020812 */ /* 0x000fca00078efcff */
[----:B------:R0:W-:Y:S01]  /*10690*/  STL [R1], R2 ;  /* 0x0000000201007387 */ /* 0x0001e20000100800 */
[----:B------:R-:W-:Y:S05]  /*106a0*/  @!P0 BRA `(.L_x_517) ;  /* 0x00000000001c8947 */ /* 0x000fea0003800000 */
[----:B------:R-:W1:Y:S08]  /*106b0*/  S2UR UR5, SR_CgaCtaId ;  /* 0x00000000000579c3 */ /* 0x000e700000008800 */
[----:B------:R-:W-:Y:S06]  /*106c0*/  BAR.SYNC.DEFER_BLOCKING 0x5, 0x200 ;  /* 0x0148000000007b1d */ /* 0x000fec0000010000 */
[----:B------:R-:W-:-:S02]  /*106d0*/  UMOV UR4, 0x400 ;  /* 0x0000040000047882 */ /* 0x000fc40000000000 */
[----:B-1----:R-:W-:-:S09]  /*106e0*/  ULEA UR4, UR5, UR4, 0x18 ;  /* 0x0000000405047291 */ /* 0x002fd2000f8ec03f */
[----:B------:R-:W1:Y:S01]  /*106f0*/  LDS.128 R16, [UR4+0x308d0] ;  /* 0x0308d004ff107984 */ /* 0x000e620008000c00 */
[----:B------:R-:W-:Y:S06]  /*10700*/  BAR.ARV 0x4, 0x200 ;  /* 0x0108000000007b1d */ /* 0x000fec0000002000 */
[----:B------:R-:W-:Y:S05]  /*10710*/  BRA `(.L_x_518) ;  /* 0x0000000800007947 */ /* 0x000fea0003800000 */
.L_x_517:
[----:B0-----:R-:W0:Y:S01]  /*10720*/  S2R R2, SR_TID.X ;  /* 0x0000000000027919 */ /* 0x001e220000002100 */
        /* <DEDUP_REMOVED lines=41> */
.L_x_523:
        /* <DEDUP_REMOVED lines=12> */
.L_x_522:
[----:B------:R-:W-:Y:S05]  /*10a80*/  BSYNC B0 ;  /* 0x0000000000007941 */ /* 0x000fea0003800000 */
.L_x_521:
        /* <DEDUP_REMOVED lines=21> */
.L_x_519:
        /* <DEDUP_REMOVED lines=13> */
[----:B------:R-:W-:-:S06]  /*10cb0*/  IADD3 R16, R19, -0x1, RZ ;  /* 0xffffffff13107810 */ /* 0x000fcc0007ffe0ff */
[----:B------:R2:W3:Y:S02]  /*10cc0*/  SHFL.IDX PT, R16, R7, R16, 0x1f ;  /* 0x00001f1007107589 */ /* 0x0004e400000e0000 */
.L_x_524:
        /* <DEDUP_REMOVED lines=23> */
[----:B------:R-:W-:-:S05]  /*10e40*/  @!P1 LOP3.LUT R2, RZ, R0, RZ, 0x33, !PT ;  /* 0x00000000ff029212 */ /* 0x000fca00078e33ff */
[--C-:B------:R-:W-:Y:S02]  /*10e50*/  IMAD.MOV R17, RZ, RZ, -R2.reuse ;  /* 0x000000ffff117224 */ /* 0x100fe400078e0a02 */
[----:B------:R-:W-:Y:S02]  /*10e60*/  IMAD.MOV.U32 R18, RZ, RZ, R2 ;  /* 0x000000ffff127224 */ /* 0x000fe400078e0002 */
[----:B------:R-:W-:Y:S01]  /*10e70*/  IMAD R17, R0, R17, R9 ;  /* 0x0000001100117224 */ /* 0x000fe200078e0209 */
[----:B------:R-:W-:Y:S06]  /*10e80*/  BRA `(.L_x_525) ;  /* 0x00000000000c7947 */ /* 0x000fec0003800000 */
.L_x_520:
[----:B------:R-:W-:Y:S02]  /*10e90*/  IMAD.MOV.U32 R17, RZ, RZ, RZ ;  /* 0x000000ffff117224 */ /* 0x000fe400078e00ff */
[----:B------:R-:W-:Y:S02]  /*10ea0*/  IMAD.U32 R16, RZ, RZ, UR6 ;  /* 0x00000006ff107e24 */ /* 0x000fe4000f8e00ff */
[----:B------:R-:W-:-:S07]  /*10eb0*/  IMAD.MOV.U32 R18, RZ, RZ, RZ ;  /* 0x000000ffff127224 */ /* 0x000fce00078e00ff */
.L_x_525:
[----:B------:R-:W-:-:S13]  /*10ec0*/  ISETP.NE.AND P0, PT, R5, RZ, PT ;  /* 0x000000ff0500720c */ /* 0x000fda0003f05270 */
[----:B------:R-:W0:Y:S01]  /*10ed0*/  @!P0 S2R R3, SR_CgaCtaId ;  /* 0x0000000000038919 */ /* 0x000e220000008800 */
[----:B------:R-:W-:-:S04]  /*10ee0*/  @!P0 MOV R0, 0x400 ;  /* 0x0000040000008802 */ /* 0x000fc80000000f00 */
[----:B0-----:R-:W-:-:S05]  /*10ef0*/  @!P0 LEA R0, R3, R0, 0x18 ;  /* 0x0000000003008211 */ /* 0x001fca00078ec0ff */
[----:B------:R0:W-:Y:S01]  /*10f00*/  @!P0 STS.128 [R0+0x308d0], R16 ;  /* 0x0308d01000008388 */ /* 0x0001e20000000c00 */
[----:B------:R-:W-:Y:S06]  /*10f10*/  BAR.ARV 0x5, 0x200 ;  /* 0x0148000000007b1d */ /* 0x000fec0000002000 */
.L_x_518:
[----:B------:R2:W-:Y:S01]  /*10f20*/  STL [R1+0x24], RZ ;  /* 0x000024ff01007387 */ /* 0x0005e20000100800 */
[----:B------:R-:W-:Y:S01]  /*10f30*/  ULDC UR4, c[0x0][0xc3c] ;  /* 0x00030f0000047ab9 */ /* 0x000fe20000000800 */
[----:B------:R-:W-:Y:S01]  /*10f40*/  IMAD.MOV.U32 R26, RZ, RZ, 0x1 ;  /* 0x00000001ff1a7424 */ /* 0x000fe200078e00ff */
[----:B-1----:R-:W-:Y:S01]  /*10f50*/  ISETP.GE.AND P0, PT, R19, UR4, PT ;  /* 0x0000000413007c0c */ /* 0x002fe2000bf06270 */
[----:B------:R-:W-:-:S12]  /*10f60*/  IMAD.MOV.U32 R23, RZ, RZ, RZ ;  /* 0x000000ffff177224 */ /* 0x000fd800078e00ff */
[----:B--2---:R-:W-:Y:S05]  /*10f70*/  @P0 BRA `(.L_x_526) ;  /* 0x00000054003c0947 */ /* 0x004fea0003800000 */
[----:B------:R-:W1:Y:S01]  /*10f80*/  S2R R5, SR_TID.X ;  /* 0x0000000000057919 */ /* 0x000e620000002100 */
[----:B------:R-:W2:Y:S01]  /*10f90*/  S2UR UR5, SR_CgaCtaId ;  /* 0x00000000000579c3 */ /* 0x000ea20000008800 */
[----:B------:R-:W-:Y:S01]  /*10fa0*/  UMOV UR4, 0x400 ;  /* 0x0000040000047882 */ /* 0x000fe20000000000 */
[----:B------:R-:W-:Y:S01]  /*10fb0*/  BSSY B8, `(.L_x_526) ;  /* 0x000054b000087945 */ /* 0x000fe20003800000 */
[----:B------:R-:W-:Y:S01]  /*10fc0*/  IMAD.MOV.U32 R26, RZ, RZ, 0x1 ;  /* 0x00000001ff1a7424 */ /* 0x000fe200078e00ff */
[----:B------:R-:W-:Y:S01]  /*10fd0*/  ULDC.64 UR38, c[0x0][0x198] ;  /* 0x0000660000267ab9 */ /* 0x000fe20000000a00 */
[----:B------:R-:W-:Y:S01]  /*10fe0*/  IMAD.MOV.U32 R23, RZ, RZ, RZ ;  /* 0x000000ffff177224 */ /* 0x000fe200078e00ff */
[----:B------:R-:W-:Y:S01]  /*10ff0*/  ULDC UR36, c[0x0][0xc] ;  /* 0x0000030000247ab9 */ /* 0x000fe20000000800 */
[----:B------:R-:W-:Y:S01]  /*11000*/  IMAD.MOV.U32 R29, RZ, RZ, RZ ;  /* 0x000000ffff1d7224 */ /* 0x000fe200078e00ff */
[----:B--2---:R-:W-:-:S06]  /*11010*/  ULEA UR4, UR5, UR4, 0x18 ;  /* 0x0000000405047291 */ /* 0x004fcc000f8ec03f */
[----:B------:R-:W-:Y:S01]  /*11020*/  IMAD.U32 R22, RZ, RZ, UR4 ;  /* 0x00000004ff167e24 */ /* 0x000fe2000f8e00ff */
[C---:B-1----:R-:W-:Y:S01]  /*11030*/  LOP3.LUT R4, R5.reuse, 0x7f, RZ, 0xc0, !PT ;  /* 0x0000007f05047812 */ /* 0x042fe200078ec0ff */
[----:B0-----:R-:W-:-:S04]  /*11040*/  IMAD.SHL.U32 R0, R5, 0x8, RZ ;  /* 0x0000000805007824 */ /* 0x001fc800078e00ff */
[----:B------:R-:W-:Y:S01]  /*11050*/  IMAD.SHL.U32 R3, R4, 0x8, RZ ;  /* 0x0000000804037824 */ /* 0x000fe200078e00ff */
[----:B------:R-:W-:Y:S02]  /*11060*/  LOP3.LUT R2, R0, 0x1f8, RZ, 0xc0, !PT ;  /* 0x000001f800027812 */ /* 0x000fe400078ec0ff */
[----:B------:R-:W-:Y:S02]  /*11070*/  SHF.R.U32.HI R4, RZ, 0x3, R4 ;  /* 0x00000003ff047819 */ /* 0x000fe40000011604 */
[----:B------:R-:W-:-:S04]  /*11080*/  LOP3.LUT R2, R2, 0x38, R5, 0x78, !PT ;  /* 0x0000003802027812 */ /* 0x000fc800078e7805 */
[----:B------:R-:W-:Y:S01]  /*11090*/  LOP3.LUT R3, R2, 0x200, R3, 0xf8, !PT ;  /* 0x0000020002037812 */ /* 0x000fe200078ef803 */
[----:B------:R-:W-:Y:S02]  /*110a0*/  IMAD.SHL.U32 R2, R5, 0x10, RZ ;  /* 0x0000001005027824 */ /* 0x000fe400078e00ff */
[----:B------:R-:W-:Y:S02]  /*110b0*/  IMAD.MOV.U32 R5, RZ, RZ, 0x1 ;  /* 0x00000001ff057424 */ /* 0x000fe400078e00ff */
[----:B------:R-:W-:Y:S01]  /*110c0*/  IMAD R0, R3, 0x2, R22 ;  /* 0x0000000203007824 */ /* 0x000fe200078e0216 */
[----:B------:R-:W-:Y:S02]  /*110d0*/  LOP3.LUT R2, R4, 0x70, R2, 0xf8, !PT ;  /* 0x0000007004027812 */ /* 0x000fe400078ef802 */
[----:B------:R0:W-:Y:S04]  /*110e0*/  STL [R1+0x4], R5 ;  /* 0x0000040501007387 */ /* 0x0001e80000100800 */
[----:B------:R0:W-:Y:S04]  /*110f0*/  STL [R1+0xc], R0 ;  /* 0x00000c0001007387 */ /* 0x0001e80000100800 */
[----:B------:R0:W-:Y:S02]  /*11100*/  STL [R1+0x24], RZ ;  /* 0x000024ff01007387 */ /* 0x0001e40000100800 */
.L_x_648:
[----:B-1----:R-:W1:Y:S02]  /*11110*/  LDC.64 R2, c[0x0][0xc88] ;  /* 0x00032200ff027b82 */ /* 0x002e640000000a00 */
[----:B-1----:R-:W-:-:S05]  /*11120*/  IMAD.WIDE R2, R19, 0x4, R2 ;  /* 0x0000000413027825 */ /* 0x002fca00078e0202 */
[----:B0-----:R-:W0:Y:S01]  /*11130*/  LDG.E R13, desc[UR56][R2.64] ;  /* 0x00000038020d7981 */ /* 0x001e22000c1e1900 */
[----:B------:R-:W-:Y:S05]  /*11140*/  YIELD ;  /* 0x0000000000007946 */ /* 0x000fea0003800000 */
[----:B------:R-:W-:Y:S01]  /*11150*/  ULDC.64 UR4, c[0x0][0xa28] ;  /* 0x00028a0000047ab9 */ /* 0x000fe20000000a00 */
[----:B------:R-:W-:Y:S01]  /*11160*/  ULDC.64 UR6, c[0x0][0xa00] ;  /* 0x0002800000067ab9 */ /* 0x000fe20000000a00 */
[----:B------:R-:W-:Y:S02]  /*11170*/  ISETP.NE.U32.AND P0, PT, RZ, UR4, PT ;  /* 0x00000004ff007c0c */ /* 0x000fe4000bf05070 */
[----:B------:R-:W-:Y:S01]  /*11180*/  CS2R R8, SRZ ;  /* 0x0000000000087805 */ /* 0x000fe2000001ff00 */
[----:B------:R-:W-:Y:S01]  /*11190*/  ULDC.64 UR8, c[0x0][0xa18] ;  /* 0x0002860000087ab9 */ /* 0x000fe20000000a00 */
[----:B------:R-:W-:-:S02]  /*111a0*/  ISETP.NE.AND.EX P1, PT, RZ, UR5, PT, P0 ;  /* 0x00000005ff007c0c */ /* 0x000fc4000bf25300 */
[----:B------:R-:W-:-:S04]  /*111b0*/  ISETP.NE.U32.AND P0, PT, RZ, UR6, PT ;  /* 0x00000006ff007c0c */ /* 0x000fc8000bf05070 */
[----:B------:R-:W-:Y:S02]  /*111c0*/  ISETP.NE.AND.EX P0, PT, RZ, UR7, PT, P0 ;  /* 0x00000007ff007c0c */ /* 0x000fe4000bf05300 */
[----:B0-----:R-:W-:Y:S01]  /*111d0*/  SHF.R.S32.HI R0, RZ, 0x1f, R13 ;  /* 0x0000001fff007819 */ /* 0x001fe2000001140d */
[----:B------:R-:W-:-:S04]  /*111e0*/  IMAD.SHL.U32 R24, R13, 0x4, RZ ;  /* 0x000000040d187824 */ /* 0x000fc800078e00ff */
[C---:B------:R-:W-:Y:S01]  /*111f0*/  @P1 LEA R4, P2, R13.reuse, UR4, 0x2 ;  /* 0x000000040d041c11 */ /* 0x040fe2000f8410ff */
[----:B------:R-:W-:Y:S01]  /*11200*/  STL [R1+0x10], R13 ;  /* 0x0000100d01007387 */ /* 0x000fe20000100800 */
[C-C-:B------:R-:W-:Y:S02]  /*11210*/  SHF.L.U64.HI R12, R13.reuse, 0x2, R0.reuse ;  /* 0x000000020d0c7819 */ /* 0x140fe40000010200 */
[----:B------:R-:W-:Y:S01]  /*11220*/  @P1 LEA.HI.X R5, R13, UR5, R0, 0x2, P2 ;  /* 0x000000050d051c11 */ /* 0x000fe200090f1400 */
[----:B------:R-:W-:Y:S01]  /*11230*/  ULDC.64 UR4, c[0x0][0xa08] ;  /* 0x0002820000047ab9 */ /* 0x000fe20000000a00 */
[----:B------:R-:W-:Y:S01]  /*11240*/  IADD3 R2, P2, R24, UR6, RZ ;  /* 0x0000000618027c10 */ /* 0x000fe2000ff5e0ff */
[----:B------:R0:W-:Y:S03]  /*11250*/  STL [R1+0x30], R0 ;  /* 0x0000300001007387 */ /* 0x0001e60000100800 */
[----:B------:R-:W-:Y:S01]  /*11260*/  IADD3.X R3, R12, UR7, RZ, P2, !PT ;  /* 0x000000070c037c10 */ /* 0x000fe200097fe4ff */
[----:B------:R-:W-:Y:S01]  /*11270*/  ULDC.64 UR6, c[0x0][0xa10] ;  /* 0x0002840000067ab9 */ /* 0x000fe20000000a00 */
[----:B------:R-:W-:Y:S01]  /*11280*/  ISETP.NE.U32.AND P3, PT, RZ, UR8, PT ;  /* 0x00000008ff007c0c */ /* 0x000fe2000bf65070 */
[----:B------:R1:W5:Y:S04]  /*11290*/  @P1 LDG.E R8, desc[UR56][R4.64] ;  /* 0x0000003804081981 */ /* 0x000368000c1e1900 */
[----:B--2---:R-:W2:Y:S01]  /*112a0*/  @P0 LDG.E R9, desc[UR56][R2.64] ;  /* 0x0000003802090981 */ /* 0x004ea2000c1e1900 */
[----:B------:R-:W-:-:S02]  /*112b0*/  ISETP.NE.AND.EX P3, PT, RZ, UR9, PT, P3 ;  /* 0x00000009ff007c0c */ /* 0x000fc4000bf65330 */
[----:B------:R-:W-:Y:S01]  /*112c0*/  IADD3 R6, P4, R24, UR4, RZ ;  /* 0x0000000418067c10 */ /* 0x000fe2000ff9e0ff */
[----:B------:R-:W-:Y:S03]  /*112d0*/  STL [R1+0x8], R12 ;  /* 0x0000080c01007387 */ /* 0x000fe60000100800 */
[----:B------:R-:W-:Y:S02]  /*112e0*/  IADD3.X R7, R12, UR5, RZ, P4, !PT ;  /* 0x000000050c077c10 */ /* 0x000fe4000a7fe4ff */
[----:B-1----:R-:W-:Y:S02]  /*112f0*/  IADD3 R4, P4, R24, UR6, RZ ;  /* 0x0000000618047c10 */ /* 0x002fe4000ff9e0ff */
[----:B------:R-:W-:Y:S02]  /*11300*/  ISETP.NE.U32.AND P1, PT, RZ, UR4, PT ;  /* 0x00000004ff007c0c */ /* 0x000fe4000bf25070 */
[----:B------:R-:W-:Y:S01]  /*11310*/  IADD3.X R5, R12, UR7, RZ, P4, !PT ;  /* 0x000000070c057c10 */ /* 0x000fe2000a7fe4ff */
[----:B------:R-:W-:Y:S01]  /*11320*/  ULDC UR4, c[0x0][0x288] ;  /* 0x0000a20000047ab9 */ /* 0x000fe20000000800 */
[----:B------:R-:W-:-:S02]  /*11330*/  ISETP.NE.U32.AND P2, PT, RZ, UR6, PT ;  /* 0x00000006ff007c0c */ /* 0x000fc4000bf45070 */
[----:B------:R-:W-:Y:S02]  /*11340*/  @P3 IADD3 R10, P4, R24, UR8, RZ ;  /* 0x00000008180a3c10 */ /* 0x000fe4000ff9e0ff */
[----:B------:R-:W-:Y:S02]  /*11350*/  ISETP.NE.AND.EX P1, PT, RZ, UR5, PT, P1 ;  /* 0x00000005ff007c0c */ /* 0x000fe4000bf25310 */
[----:B------:R-:W-:Y:S02]  /*11360*/  ISETP.NE.AND.EX P2, PT, RZ, UR7, PT, P2 ;  /* 0x00000007ff007c0c */ /* 0x000fe4000bf45320 */
[----:B------:R-:W-:Y:S01]  /*11370*/  @P3 IADD3.X R11, R12, UR9, RZ, P4, !PT ;  /* 0x000000090c0b3c10 */ /* 0x000fe2000a7fe4ff */
[----:B------:R-:W-:Y:S02]  /*11380*/  IMAD.MOV.U32 R28, RZ, RZ, RZ ;  /* 0x000000ffff1c7224 */ /* 0x000fe400078e00ff */
[----:B0-----:R-:W-:-:S06]  /*11390*/  IMAD.MOV.U32 R0, RZ, RZ, RZ ;  /* 0x000000ffff007224 */ /* 0x001fcc00078e00ff */
[----:B------:R-:W5:Y:S04]  /*113a0*/  @P1 LDG.E R28, desc[UR56][R6.64] ;  /* 0x00000038061c1981 */ /* 0x000f68000c1e1900 */
[----:B------:R-:W5:Y:S04]  /*113b0*/  @P2 LDG.E R0, desc[UR56][R4.64] ;  /* 0x0000003804002981 */ /* 0x000f68000c1e1900 */
[----:B--2---:R0:W-:Y:S02]  /*113c0*/  STL [R1+0x20], R9 ;  /* 0x0000200901007387 */ /* 0x0041e40000100800 */
[----:B0-----:R-:W-:Y:S01]  /*113d0*/  IMAD.U32 R9, RZ, RZ, UR4 ;  /* 0x00000004ff097e24 */ /* 0x001fe2000f8e00ff */
[----:B------:R-:W-:-:S05]  /*113e0*/  ULDC.64 UR4, c[0x0][0x418] ;  /* 0x0001060000047ab9 */ /* 0x000fca0000000a00 */
[----:B------:R0:W2:Y:S01]  /*113f0*/  @P3 LDG.E R9, desc[UR56][R10.64] ;  /* 0x000000380a093981 */ /* 0x0000a2000c1e1900 */
[----:B------:R-:W-:-:S03]  /*11400*/  UISETP.NE.U32.AND UP0, UPT, UR4, URZ, UPT ;  /* 0x0000003f0400728c */ /* 0x000fc6000bf05070 */
[----:B------:R-:W-:Y:S01]  /*11410*/  ULDC UR4, c[0x0][0x424] ;  /* 0x0001090000047ab9 */ /* 0x000fe20000000800 */
[----:B------:R-:W-:-:S03]  /*11420*/  UISETP.NE.AND.EX UP0, UPT, UR5, URZ, UPT, UP0 ;  /* 0x0000003f0500728c */ /* 0x000fc6000bf05300 */
[----:B------:R-:W-:Y:S01]  /*11430*/  ULDC UR5, c[0x0][0x2f0] ;  /* 0x0000bc0000057ab9 */ /* 0x000fe20000000800 */
[----:B------:R-:W-:-:S04]  /*11440*/  USEL UR4, UR4, 0x1, UP0 ;  /* 0x0000000104047887 */ /* 0x000fc80008000000 */
[----:B------:R-:W-:-:S03]  /*11450*/  UIMAD UR4, UR4, UR5, URZ ;  /* 0x00000005040472a4 */ /* 0x000fc6000f8e023f */
[----:B------:R-:W-:-:S03]  /*11460*/  ULDC UR5, c[0x0][0x348] ;  /* 0x0000d20000057ab9 */ /* 0x000fc60000000800 */
[----:B0-----:R-:W-:Y:S01]  /*11470*/  IMAD.U32 R10, RZ, RZ, UR4 ;  /* 0x00000004ff0a7e24 */ /* 0x001fe2000f8e00ff */
[----:B--2---:R0:W-:Y:S02]  /*11480*/  STL [R1+0x38], R9 ;  /* 0x0000380901007387 */ /* 0x0041e40000100800 */
[----:B0-----:R-:W-:Y:S01]  /*11490*/  IMAD.U32 R9, RZ, RZ, UR5 ;  /* 0x00000005ff097e24 */ /* 0x001fe2000f8e00ff */
[----:B------:R-:W-:Y:S06]  /*114a0*/  @P3 BRA `(.L_x_527) ;  /* 0x0000000000143947 */ /* 0x000fec0003800000 */
[----:B------:R-:W-:Y:S05]  /*114b0*/  @!P0 BRA `(.L_x_527) ;  /* 0x0000000000108947 */ /* 0x000fea0003800000 */
[----:B------:R-:W2:Y:S04]  /*114c0*/  LDG.E R11, desc[UR56][R2.64] ;  /* 0x00000038020b7981 */ /* 0x000ea8000c1e1900 */
[----:B------:R-:W2:Y:S02]  /*114d0*/  LDG.E R2, desc[UR56][R2.64+0x4] ;  /* 0x0000043802027981 */ /* 0x000ea4000c1e1900 */
[----:B--2---:R-:W-:-:S05]  /*114e0*/  IMAD.IADD R2, R2, 0x1, -R11 ;  /* 0x0000000102027824 */ /* 0x004fca00078e0a0b */
[----:B------:R0:W-:Y:S02]  /*114f0*/  STL [R1+0x38], R2 ;  /* 0x0000380201007387 */ /* 0x0001e40000100800 */
.L_x_527:
[----:B------:R-:W-:Y:S01]  /*11500*/  ULDC.64 UR4, c[0x0][0xa20] ;  /* 0x0002880000047ab9 */ /* 0x000fe20000000a00 */
[----:B-----5:R-:W-:Y:S01]  /*11510*/  IMAD.IADD R28, R28, 0x1, R8 ;  /* 0x000000011c1c7824 */ /* 0x020fe200078e0208 */
[----:B------:R-:W-:Y:S01]  /*11520*/  ISETP.NE.U32.AND P0, PT, RZ, UR4, PT ;  /* 0x00000004ff007c0c */ /* 0x000fe2000bf05070 */
[----:B------:R-:W-:-:S03]  /*11530*/  IMAD.MOV.U32 R25, RZ, RZ, R13 ;  /* 0x000000ffff197224 */ /* 0x000fc600078e000d */
[----:B------:R-:W-:-:S13]  /*11540*/  ISETP.NE.AND.EX P0, PT, RZ, UR5, PT, P0 ;  /* 0x00000005ff007c0c */ /* 0x000fda000bf05300 */
[----:B------:R-:W-:Y:S05]  /*11550*/  @!P0 BRA `(.L_x_528) ;  /* 0x0000000000108947 */ /* 0x000fea0003800000 */
[----:B0-----:R-:W-:-:S04]  /*11560*/  IADD3 R2, P0, R24, UR4, RZ ;  /* 0x0000000418027c10 */ /* 0x001fc8000ff1e0ff */
[----:B------:R-:W-:-:S05]  /*11570*/  IADD3.X R3, R12, UR5, RZ, P0, !PT ;  /* 0x000000050c037c10 */ /* 0x000fca00087fe4ff */
[----:B------:R1:W5:Y:S01]  /*11580*/  LDG.E R10, desc[UR56][R2.64] ;  /* 0x00000038020a7981 */ /* 0x000362000c1e1900 */
[----:B------:R-:W-:Y:S05]  /*11590*/  BRA `(.L_x_529) ;  /* 0x0000000000107947 */ /* 0x000fea0003800000 */
.L_x_528:
[----:B------:R-:W-:Y:S05]  /*115a0*/  @!P1 BRA `(.L_x_529) ;  /* 0x00000000000c9947 */ /* 0x000fea0003800000 */
[----:B------:R-:W2:Y:S04]  /*115b0*/  LDG.E R10, desc[UR56][R6.64] ;  /* 0x00000038060a7981 */ /* 0x000ea8000c1e1900 */
[----:B------:R-:W2:Y:S02]  /*115c0*/  LDG.E R6, desc[UR56][R6.64+0x4] ;  /* 0x0000043806067981 */ /* 0x000ea4000c1e1900 */
[----:B--2---:R-:W-:-:S07]  /*115d0*/  IMAD.IADD R10, R6, 0x1, -R10 ;  /* 0x00000001060a7824 */ /* 0x004fce00078e0a0a */
.L_x_529:
[----:B01----:R-:W2:Y:S01]  /*115e0*/  @P2 LDG.E R2, desc[UR56][R4.64] ;  /* 0x0000003804022981 */ /* 0x003ea2000c1e1900 */
[----:B-----5:R-:W-:-:S03]  /*115f0*/  IMAD.IADD R10, R10, 0x1, -R8 ;  /* 0x000000010a0a7824 */ /* 0x020fc600078e0a08 */
[----:B------:R-:W2:Y:S01]  /*11600*/  @P2 LDG.E R4, desc[UR56][R4.64+0x4] ;  /* 0x0000043804042981 */ /* 0x000ea2000c1e1900 */
[----:B------:R-:W-:Y:S01]  /*11610*/  BSSY B0, `(.L_x_530) ;  /* 0x00000e2000007945 */ /* 0x000fe20003800000 */
[----:B--2---:R-:W-:-:S05]  /*11620*/  @P2 IMAD.IADD R9, R4, 0x1, -R2 ;  /* 0x0000000104092824 */ /* 0x004fca00078e0a02 */
[----:B------:R-:W-:-:S05]  /*11630*/  IADD3 R3, R10, R9, RZ ;  /* 0x000000090a037210 */ /* 0x000fca0007ffe0ff */
[----:B------:R-:W-:-:S04]  /*11640*/  VIADD R2, R3, 0xbf ;  /* 0x000000bf03027836 */ /* 0x000fc80000000000 */
[----:B------:R-:W-:Y:S01]  /*11650*/  IMAD.HI R2, R2, 0x2aaaaaab, RZ ;  /* 0x2aaaaaab02027827 */ /* 0x000fe200078e02ff */
[----:B------:R0:W-:Y:S04]  /*11660*/  STL [R1+0x34], R3 ;  /* 0x0000340301007387 */ /* 0x0001e80000100800 */
[----:B0-----:R-:W-:-:S04]  /*11670*/  SHF.R.U32.HI R3, RZ, 0x1f, R2 ;  /* 0x0000001fff037819 */ /* 0x001fc80000011602 */
[----:B------:R-:W-:-:S05]  /*11680*/  LEA.HI.SX32 R4, R2, R3, 0x1b ;  /* 0x0000000302047211 */ /* 0x000fca00078fdaff */
[--C-:B------:R-:W-:Y:S02]  /*11690*/  IMAD R2, R4, 0xc0, -R10.reuse ;  /* 0x000000c004027824 */ /* 0x100fe400078e0a0a */
[----:B------:R-:W-:-:S03]  /*116a0*/  IMAD.MOV R10, RZ, RZ, -R10 ;  /* 0x000000ffff0a7224 */ /* 0x000fc600078e0a0a */
[----:B------:R-:W-:Y:S02]  /*116b0*/  VIMNMX R2, R2, R9, PT ;  /* 0x0000000902027248 */ /* 0x000fe40003fe0100 */
[----:B------:R-:W-:-:S04]  /*116c0*/  VIMNMX R10, RZ, R10, !PT ;  /* 0x0000000aff0a7248 */ /* 0x000fc80007fe0100 */
[----:B------:R-:W-:Y:S01]  /*116d0*/  ISETP.GT.AND P0, PT, R2, R10, PT ;  /* 0x0000000a0200720c */ /* 0x000fe20003f04270 */
[----:B------:R0:W-:-:S12]  /*116e0*/  STL [R1+0x18], R4 ;  /* 0x0000180401007387 */ /* 0x0001d80000100800 */
[----:B0-----:R-:W-:Y:S02]  /*116f0*/  @P0 VIADD R4, R2, 0xbf ;  /* 0x000000bf02040836 */ /* 0x001fe40000000000 */
[----:B------:R-:W-:-:S04]  /*11700*/  IMAD.WIDE.U32 R2, R10, -0x55555555, RZ ;  /* 0xaaaaaaab0a027825 */ /* 0x000fc800078e00ff */
[----:B------:R-:W-:Y:S01]  /*11710*/  @P0 IMAD.HI R2, R4, 0x2aaaaaab, RZ ;  /* 0x2aaaaaab04020827 */ /* 0x000fe200078e02ff */
[----:B------:R-:W-:-:S04]  /*11720*/  SHF.R.U32.HI R3, RZ, 0x7, R3 ;  /* 0x00000007ff037819 */ /* 0x000fc80000011603 */
[----:B------:R-:W-:Y:S01]  /*11730*/  @P0 SHF.R.U32.HI R5, RZ, 0x1f, R2 ;  /* 0x0000001fff050819 */ /* 0x000fe20000011602 */
[----:B------:R-:W-:-:S03]  /*11740*/  IMAD.MOV.U32 R4, RZ, RZ, R3 ;  /* 0x000000ffff047224 */ /* 0x000fc600078e0003 */
[----:B------:R-:W-:-:S04]  /*11750*/  @P0 LEA.HI.SX32 R4, R2, R5, 0x1b ;  /* 0x0000000502040211 */ /* 0x000fc800078fdaff */
[----:B------:R-:W-:Y:S02]  /*11760*/  ISETP.GT.AND P1, PT, R4, R3, PT ;  /* 0x000000030400720c */ /* 0x000fe40003f24270 */
[----:B------:R-:W-:-:S11]  /*11770*/  PLOP3.LUT P0, PT, PT, PT, PT, 0x80, 0x0 ;  /* 0x000000000000781c */ /* 0x000fd60003f0f070 */
[----:B------:R-:W-:Y:S05]  /*11780*/  @!P1 BRA `(.L_x_531) ;  /* 0x0000000c00289947 */ /* 0x000fea0003800000 */
[----:B------:R-:W-:Y:S01]  /*11790*/  UMOV UR4, 0xffffffff ;  /* 0xffffffff00047882 */ /* 0x000fe20000000000 */
[----:B------:R-:W-:Y:S02]  /*117a0*/  SEL R2, R25, RZ, !P2 ;  /* 0x000000ff19027207 */ /* 0x000fe40005000000 */
[----:B------:R-:W-:Y:S05]  /*117b0*/  BRA.DIV UR4, `(.L_x_532) ;  /* 0x0000005a04f87947 */ /* 0x000fea000b800000 */
[----:B------:R-:W0:Y:S02]  /*117c0*/  S2R R5, SR_TID.X ;  /* 0x0000000000057919 */ /* 0x000e240000002100 */
[----:B0-----:R-:W-:-:S04]  /*117d0*/  SHF.R.U32.HI R5, RZ, 0x5, R5 ;  /* 0x00000005ff057819 */ /* 0x001fc80000011605 */
[----:B------:R-:W-:-:S05]  /*117e0*/  LOP3.LUT R5, R5, 0x3, RZ, 0xc0, !PT ;  /* 0x0000000305057812 */ /* 0x000fca00078ec0ff */
[----:B------:R0:W1:Y:S02]  /*117f0*/  SHFL.IDX PT, R14, R5, RZ, 0x1f ;  /* 0x00001fff050e7589 */ /* 0x00006400000e0000 */
.L_x_691:
[----:B-1----:R-:W-:Y:S02]  /*11800*/  ISETP.NE.AND P0, PT, R14, RZ, PT ;  /* 0x000000ff0e00720c */ /* 0x002fe40003f05270 */
[----:B------:R-:W-:-:S11]  /*11810*/  PLOP3.LUT P6, PT, PT, PT, PT, 0x8, 0x0 ;  /* 0x000000000000781c */ /* 0x000fd60003fce170 */
[----:B------:R-:W-:Y:S05]  /*11820*/  @P0 BRA `(.L_x_533) ;  /* 0x00000000000c0947 */ /* 0x000fea0003800000 */
[----:B------:R-:W-:-:S03]  /*11830*/  UMOV UR4, 0xffffffff ;  /* 0xffffffff00047882 */ /* 0x000fc60000000000 */
[----:B------:R-:W-:Y:S05]  /*11840*/  BRA.DIV UR4, `(.L_x_534) ;  /* 0x0000005e04087947 */ /* 0x000fea000b800000 */
[----:B------:R-:W-:-:S13]  /*11850*/  ELECT P6, URZ, PT ;  /* 0x00000000003f782f */ /* 0x000fda00038c0000 */
.L_x_533:
[----:B0-----:R-:W2:Y:S01]  /*11860*/  LDL R5, [R1+0x24] ;  /* 0x0000240001057983 */ /* 0x001ea20000100800 */
[----:B------:R-:W-:Y:S01]  /*11870*/  BSSY B1, `(.L_x_535) ;  /* 0x0000008000017945 */ /* 0x000fe20003800000 */
[----:B--2---:R-:W-:-:S05]  /*11880*/  VIADD R5, R5, 0x1 ;  /* 0x0000000105057836 */ /* 0x004fca0000000000 */
[----:B------:R-:W-:-:S04]  /*11890*/  LEA.HI R6, R5, R5, RZ, 0x1 ;  /* 0x0000000505067211 */ /* 0x000fc800078f08ff */
[----:B------:R-:W-:-:S05]  /*118a0*/  LOP3.LUT R6, R6, 0xfffffffe, RZ, 0xc0, !PT ;  /* 0xfffffffe06067812 */ /* 0x000fca00078ec0ff */
[----:B------:R-:W-:-:S05]  /*118b0*/  IMAD.IADD R5, R5, 0x1, -R6 ;  /* 0x0000000105057824 */ /* 0x000fca00078e0a06 */
[----:B------:R-:W-:-:S04]  /*118c0*/  SHF.L.U32 R5, R5, 0x1f, RZ ;  /* 0x0000001f05057819 */ /* 0x000fc800000006ff */
[----:B------:R-:W0:Y:S02]  /*118d0*/  SYNCS.PHASECHK.TRANS64.TRYWAIT P0, [R22+URZ+0x30820], R5 ;  /* 0x03082005160075a7 */ /* 0x000e24000800017f */
[----:B0-----:R-:W-:Y:S05]  /*118e0*/  @!P0 BRA `(.L_x_536) ;  /* 0x0000005c00008947 */ /* 0x001fea0003800000 */
.L_x_694:
[----:B------:R-:W-:Y:S05]  /*118f0*/  BSYNC B1 ;  /* 0x0000000000017941 */ /* 0x000fea0003800000 */
.L_x_535:
[----:B------:R-:W-:Y:S04]  /*11900*/  BSSY B1, `(.L_x_537) ;  /* 0x000004e000017945 */ /* 0x000fe80003800000 */
[----:B------:R-:W-:Y:S05]  /*11910*/  @!P6 BRA `(.L_x_538) ;  /* 0x000000040030e947 */ /* 0x000fea0003800000 */
[----:B------:R-:W0:Y:S01]  /*11920*/  LDL R8, [R1+0x4] ;  /* 0x0000040001087983 */ /* 0x000e220000100800 */
[----:B------:R-:W1:Y:S02]  /*11930*/  S2R R6, SR_TID.X ;  /* 0x0000000000067919 */ /* 0x000e640000002100 */
[----:B-1----:R-:W-:Y:S01]  /*11940*/  LOP3.LUT R7, R6, 0x7f, RZ, 0xc0, !PT ;  /* 0x0000007f06077812 */ /* 0x002fe200078ec0ff */
[----:B------:R-:W-:Y:S01]  /*11950*/  IMAD R6, R29, 0x8, R22 ;  /* 0x000000081d067824 */ /* 0x000fe200078e0216 */
[----:B------:R-:W-:Y:S02]  /*11960*/  BSSY B2, `(.L_x_539) ;  /* 0x0000005000027945 */ /* 0x000fe40003800000 */
[----:B------:R-:W-:Y:S02]  /*11970*/  ISETP.NE.AND P1, PT, R7, RZ, PT ;  /* 0x000000ff0700720c */ /* 0x000fe40003f25270 */
[----:B0-----:R-:W-:-:S04]  /*11980*/  SHF.L.U32 R5, R8, 0x1f, RZ ;  /* 0x0000001f08057819 */ /* 0x001fc800000006ff */
[----:B------:R-:W0:Y:S02]  /*11990*/  SYNCS.PHASECHK.TRANS64.TRYWAIT P0, [R6+URZ+0x308a0], R5 ;  /* 0x0308a005060075a7 */ /* 0x000e24000800017f */
[----:B0-----:R-:W-:Y:S05]  /*119a0*/  @!P0 BRA `(.L_x_540) ;  /* 0x0000005800e48947 */ /* 0x001fea0003800000 */
.L_x_695:
[----:B------:R-:W-:Y:S05]  /*119b0*/  BSYNC B2 ;  /* 0x0000000000027941 */ /* 0x000fea0003800000 */
.L_x_539:
[----:B------:R-:W-:Y:S04]  /*119c0*/  BSSY B2, `(.L_x_541) ;  /* 0x0000009000027945 */ /* 0x000fe80003800000 */
[----:B------:R-:W-:Y:S05]  /*119d0*/  @P1 BRA `(.L_x_542) ;  /* 0x00000000001c1947 */ /* 0x000fea0003800000 */
[----:B------:R-:W1:Y:S02]  /*119e0*/  S2R R7, SR_TID.X ;  /* 0x0000000000077919 */ /* 0x000e640000002100 */
[----:B-1----:R-:W-:Y:S01]  /*119f0*/  LOP3.LUT R8, R7, 0x1f, RZ, 0xc0, !PT ;  /* 0x0000001f07087812 */ /* 0x002fe200078ec0ff */
[----:B------:R-:W-:-:S03]  /*11a00*/  IMAD.MOV.U32 R7, RZ, RZ, 0x6000 ;  /* 0x00006000ff077424 */ /* 0x000fc600078e00ff */
[----:B------:R-:W-:Y:S01]  /*11a10*/  ISETP.NE.AND P0, PT, R8, RZ, PT ;  /* 0x000000ff0800720c */ /* 0x000fe20003f05270 */
[----:B------:R1:W-:-:S12]  /*11a20*/  SYNCS.ARRIVE.TRANS64 RZ, [R6+URZ+0x30890], R7 ;  /* 0x0308900706ff79a7 */ /* 0x0003d8000800003f */
[----:B-1----:R-:W-:Y:S05]  /*11a30*/  @!P0 BRA `(.L_x_542) ;  /* 0x0000000000048947 */ /* 0x002fea0003800000 */
[----:B------:R-:W-:Y:S01]  /*11a40*/  BPT.TRAP 0x1 ;  /* 0x000000040000795c */ /* 0x000fe20000300000 */
.L_x_542:
[----:B------:R-:W-:Y:S05]  /*11a50*/  BSYNC B2 ;  /* 0x0000000000027941 */ /* 0x000fea0003800000 */
.L_x_541:
[----:B------:R-:W-:Y:S01]  /*11a60*/  IMAD.MOV.U32 R11, RZ, RZ, RZ ;  /* 0x000000ffff0b7224 */ /* 0x000fe200078e00ff */
[----:B------:R-:W-:Y:S01]  /*11a70*/  UIADD3 UR4, UP0, UR38, 0x570, URZ ;  /* 0x0000057026047890 */ /* 0x000fe2000ff1e03f */
[----:B------:R-:W-:Y:S01]  /*11a80*/  IMAD R7, R4, 0xc0, R0 ;  /* 0x000000c004077824 */ /* 0x000fe200078e0200 */
[----:B------:R-:W-:Y:S01]  /*11a90*/  PLOP3.LUT P0, PT, PT, PT, PT, 0x80, 0x0 ;  /* 0x000000000000781c */ /* 0x000fe20003f0f070 */
[----:B------:R-:W-:Y:S01]  /*11aa0*/  IMAD R10, R29, 0x6000, R22 ;  /* 0x000060001d0a7824 */ /* 0x000fe200078e0216 */
[----:B------:R-:W-:Y:S01]  /*11ab0*/  R2UR UR10, R11 ;  /* 0x000000000b0a72ca */ /* 0x000fe200000e0000 */
[----:B------:R-:W-:Y:S01]  /*11ac0*/  VIADD R7, R7, 0xffffff40 ;  /* 0xffffff4007077836 */ /* 0x000fe20000000000 */
[----:B------:R-:W-:Y:S01]  /*11ad0*/  UIADD3.X UR5, URZ, UR39, URZ, UP0, !UPT ;  /* 0x000000273f057290 */ /* 0x000fe200087fe43f */
[----:B------:R-:W-:Y:S01]  /*11ae0*/  VIADD R8, R6, 0x30890 ;  /* 0x0003089006087836 */ /* 0x000fe20000000000 */
[----:B------:R-:W-:Y:S01]  /*11af0*/  UMOV UR6, 0x0 ;  /* 0x0000000000067882 */ /* 0x000fe20000000000 */
[----:B------:R-:W-:Y:S01]  /*11b00*/  VIADD R9, R10, 0x12400 ;  /* 0x000124000a097836 */ /* 0x000fe20000000000 */
[----:B------:R-:W-:-:S09]  /*11b10*/  UMOV UR7, 0x12f00000 ;  /* 0x12f0000000077882 */ /* 0x000fd20000000000 */
.L_x_543:
        /* <DEDUP_REMOVED lines=10> */
[----:B------:R-:W1:Y:S01]  /*11bc0*/  SYNCS.PHASECHK.TRANS64.TRYWAIT P0, [R6+URZ+0x308c0], R5 ;  /* 0x0308c005060075a7 */ /* 0x000e62000800017f */
[----:B------:R-:W-:Y:S04]  /*11bd0*/  BSSY B2, `(.L_x_544) ;  /* 0x0000002000027945 */ /* 0x000fe80003800000 */
[----:B-1----:R-:W-:Y:S05]  /*11be0*/  @!P0 BRA `(.L_x_545) ;  /* 0x0000005800688947 */ /* 0x002fea0003800000 */
.L_x_696:
[----:B------:R-:W-:Y:S05]  /*11bf0*/  BSYNC B2 ;  /* 0x0000000000027941 */ /* 0x000fea0003800000 */
.L_x_544:
[----:B------:R-:W-:Y:S01]  /*11c00*/  BSSY B2, `(.L_x_546) ;  /* 0x000000b000027945 */ /* 0x000fe20003800000 */
[----:B------:R-:W-:Y:S02]  /*11c10*/  IMAD.MOV.U32 R8, RZ, RZ, 0x0 ;  /* 0x00000000ff087424 */ /* 0x000fe400078e00ff */
[----:B------:R-:W-:Y:S01]  /*11c20*/  IMAD.MOV.U32 R9, RZ, RZ, 0x12f00000 ;  /* 0x12f00000ff097424 */ /* 0x000fe200078e00ff */
[----:B------:R-:W-:Y:S06]  /*11c30*/  @P1 BRA `(.L_x_547) ;  /* 0x00000000001c1947 */ /* 0x000fec0003800000 */
[----:B------:R-:W2:Y:S01]  /*11c40*/  S2R R12, SR_TID.X ;  /* 0x00000000000c7919 */ /* 0x000ea20000002100 */
[----:B01----:R-:W-:-:S04]  /*11c50*/  IMAD.MOV.U32 R5, RZ, RZ, 0x6000 ;  /* 0x00006000ff057424 */ /* 0x003fc800078e00ff */
[----:B------:R3:W-:Y:S01]  /*11c60*/  SYNCS.ARRIVE.TRANS64 RZ, [R6+URZ+0x308b0], R5 ;  /* 0x0308b00506ff79a7 */ /* 0x0007e2000800003f */
[----:B--2---:R-:W-:-:S04]  /*11c70*/  LOP3.LUT R12, R12, 0x1f, RZ, 0xc0, !PT ;  /* 0x0000001f0c0c7812 */ /* 0x004fc800078ec0ff */
[----:B------:R-:W-:-:S13]  /*11c80*/  ISETP.NE.AND P0, PT, R12, RZ, PT ;  /* 0x000000ff0c00720c */ /* 0x000fda0003f05270 */
[----:B---3--:R-:W-:Y:S05]  /*11c90*/  @!P0 BRA `(.L_x_547) ;  /* 0x0000000000048947 */ /* 0x008fea0003800000 */
[----:B------:R-:W-:Y:S01]  /*11ca0*/  BPT.TRAP 0x1 ;  /* 0x000000040000795c */ /* 0x000fe20000300000 */
.L_x_547:
[----:B------:R-:W-:Y:S05]  /*11cb0*/  BSYNC B2 ;  /* 0x0000000000027941 */ /* 0x000fea0003800000 */
.L_x_546:
[----:B------:R-:W-:Y:S01]  /*11cc0*/  R2UR UR10, R11 ;  /* 0x000000000b0a72ca */ /* 0x000fe200000e0000 */
[----:B------:R-:W-:Y:S01]  /*11cd0*/  UIADD3 UR4, UP0, UR38, 0x670, URZ ;  /* 0x0000067026047890 */ /* 0x000fe2000ff1e03f */
[----:B------:R-:W-:Y:S01]  /*11ce0*/  R2UR UR6, R8 ;  /* 0x00000000080672ca */ /* 0x000fe200000e0000 */
[----:B------:R-:W-:Y:S01]  /*11cf0*/  VIADD R10, R10, 0x400 ;  /* 0x000004000a0a7836 */ /* 0x000fe20000000000 */
[----:B------:R-:W-:Y:S01]  /*11d00*/  R2UR UR7, R9 ;  /* 0x00000000090772ca */ /* 0x000fe200000e0000 */
[----:B01----:R-:W-:Y:S01]  /*11d10*/  VIADD R6, R6, 0x308b0 ;  /* 0x000308b006067836 */ /* 0x003fe20000000000 */
[----:B------:R-:W-:Y:S01]  /*11d20*/  PLOP3.LUT P0, PT, PT, PT, PT, 0x80, 0x0 ;  /* 0x000000000000781c */ /* 0x000fe20003f0f070 */
[----:B------:R-:W-:-:S12]  /*11d30*/  UIADD3.X UR5, URZ, UR39, URZ, UP0, !UPT ;  /* 0x000000273f057290 */ /* 0x000fd800087fe43f */
.L_x_548:
        /* <DEDUP_REMOVED lines=10> */
.L_x_538:
[----:B------:R-:W-:Y:S05]  /*11de0*/  BSYNC B1 ;  /* 0x0000000000017941 */ /* 0x000fea0003800000 */
.L_x_537:
[----:B------:R-:W2:Y:S01]  /*11df0*/  LDL.LU R8, [R1+0x4] ;  /* 0x0000040001087983 */ /* 0x000ea20000300800 */
[----:B------:R-:W-:Y:S01]  /*11e00*/  VIADD R29, R29, 0x1 ;  /* 0x000000011d1d7836 */ /* 0x000fe20000000000 */
[----:B------:R-:W-:Y:S01]  /*11e10*/  PLOP3.LUT P0, PT, PT, PT, PT, 0x8, 0x0 ;  /* 0x000000000000781c */ /* 0x000fe20003f0e170 */
[----:B------:R-:W-:-:S03]  /*11e20*/  VIADD R4, R4, 0xfffffffe ;  /* 0xfffffffe04047836 */ /* 0x000fc60000000000 */
[C---:B------:R-:W-:Y:S02]  /*11e30*/  ISETP.NE.AND P1, PT, R29.reuse, 0x2, PT ;  /* 0x000000021d00780c */ /* 0x040fe40003f25270 */
[----:B------:R-:W-:Y:S02]  /*11e40*/  ISETP.GE.AND P2, PT, R4, R3, PT ;  /* 0x000000030400720c */ /* 0x000fe40003f46270 */
[----:B0-----:R-:W-:Y:S02]  /*11e50*/  SEL R5, RZ, 0x1, P1 ;  /* 0x00000001ff057807 */ /* 0x001fe40000800000 */
[----:B------:R-:W-:Y:S02]  /*11e60*/  SEL R29, R29, RZ, P1 ;  /* 0x000000ff1d1d7207 */ /* 0x000fe40000800000 */
[----:B--2---:R-:W-:-:S05]  /*11e70*/  LOP3.LUT R8, R8, R5, RZ, 0x3c, !PT ;  /* 0x0000000508087212 */ /* 0x004fca00078e3cff */
[----:B------:R0:W-:Y:S02]  /*11e80*/  STL [R1+0x4], R8 ;  /* 0x0000040801007387 */ /* 0x0001e40000100800 */
[----:B------:R-:W-:Y:S05]  /*11e90*/  @!P2 BRA `(.L_x_531) ;  /* 0x000000040064a947 */ /* 0x000fea0003800000 */
.L_x_561:
[----:B------:R-:W-:Y:S05]  /*11ea0*/  YIELD ;  /* 0x0000000000007946 */ /* 0x000fea0003800000 */
[----:B------:R-:W-:Y:S04]  /*11eb0*/  BSSY B1, `(.L_x_549) ;  /* 0x000004d000017945 */ /* 0x000fe80003800000 */
[----:B-1----:R-:W-:Y:S05]  /*11ec0*/  @!P6 BRA `(.L_x_550) ;  /* 0x00000004002ce947 */ /* 0x002fea0003800000 */
[----:B------:R-:W2:Y:S01]  /*11ed0*/  LDL R6, [R1+0x4] ;  /* 0x0000040001067983 */ /* 0x000ea20000100800 */
[----:B------:R-:W1:Y:S02]  /*11ee0*/  S2R R5, SR_TID.X ;  /* 0x0000000000057919 */ /* 0x000e640000002100 */
[----:B-1----:R-:W-:Y:S01]  /*11ef0*/  LOP3.LUT R7, R5, 0x7f, RZ, 0xc0, !PT ;  /* 0x0000007f05077812 */ /* 0x002fe200078ec0ff */
[----:B------:R-:W-:Y:S01]  /*11f00*/  IMAD R5, R29, 0x8, R22 ;  /* 0x000000081d057824 */ /* 0x000fe200078e0216 */
[----:B------:R-:W-:Y:S02]  /*11f10*/  BSSY B2, `(.L_x_551) ;  /* 0x0000005000027945 */ /* 0x000fe40003800000 */
[----:B------:R-:W-:Y:S02]  /*11f20*/  ISETP.NE.AND P2, PT, R7, RZ, PT ;  /* 0x000000ff0700720c */ /* 0x000fe40003f45270 */
[----:B--2---:R-:W-:-:S04]  /*11f30*/  SHF.L.U32 R6, R6, 0x1f, RZ ;  /* 0x0000001f06067819 */ /* 0x004fc800000006ff */
[----:B------:R-:W1:Y:S02]  /*11f40*/  SYNCS.PHASECHK.TRANS64.TRYWAIT P1, [R5+URZ+0x308a0], R6 ;  /* 0x0308a006050075a7 */ /* 0x000e64000802017f */
[----:B-1----:R-:W-:Y:S05]  /*11f50*/  @!P1 BRA `(.L_x_552) ;  /* 0x0000005400a09947 */ /* 0x002fea0003800000 */
.L_x_697:
[----:B------:R-:W-:Y:S05]  /*11f60*/  BSYNC B2 ;  /* 0x0000000000027941 */ /* 0x000fea0003800000 */
.L_x_551:
[----:B------:R-:W-:Y:S04]  /*11f70*/  BSSY B2, `(.L_x_553) ;  /* 0x0000009000027945 */ /* 0x000fe80003800000 */
[----:B------:R-:W-:Y:S05]  /*11f80*/  @P2 BRA `(.L_x_554) ;  /* 0x00000000001c2947 */ /* 0x000fea0003800000 */
[----:B------:R-:W0:Y:S02]  /*11f90*/  S2R R7, SR_TID.X ;  /* 0x0000000000077919 */ /* 0x000e240000002100 */
[----:B0-----:R-:W-:Y:S01]  /*11fa0*/  LOP3.LUT R8, R7, 0x1f, RZ, 0xc0, !PT ;  /* 0x0000001f07087812 */ /* 0x001fe200078ec0ff */
[----:B------:R-:W-:-:S03]  /*11fb0*/  IMAD.MOV.U32 R7, RZ, RZ, 0x6000 ;  /* 0x00006000ff077424 */ /* 0x000fc600078e00ff */
[----:B------:R-:W-:Y:S01]  /*11fc0*/  ISETP.NE.AND P1, PT, R8, RZ, PT ;  /* 0x000000ff0800720c */ /* 0x000fe20003f25270 */
[----:B------:R2:W-:-:S12]  /*11fd0*/  SYNCS.ARRIVE.TRANS64 RZ, [R5+URZ+0x30890], R7 ;  /* 0x0308900705ff79a7 */ /* 0x0005d8000800003f */
[----:B--2---:R-:W-:Y:S05]  /*11fe0*/  @!P1 BRA `(.L_x_554) ;  /* 0x0000000000049947 */ /* 0x004fea0003800000 */
[----:B------:R-:W-:Y:S01]  /*11ff0*/  BPT.TRAP 0x1 ;  /* 0x000000040000795c */ /* 0x000fe20000300000 */
.L_x_554:
[----:B------:R-:W-:Y:S05]  /*12000*/  BSYNC B2 ;  /* 0x0000000000027941 */ /* 0x000fea0003800000 */
.L_x_553:
[----:B------:R-:W-:Y:S01]  /*12010*/  IMAD.MOV.U32 R11, RZ, RZ, RZ ;  /* 0x000000ffff0b7224 */ /* 0x000fe200078e00ff */
[----:B------:R-:W-:Y:S01]  /*12020*/  UIADD3 UR4, UP0, UR38, 0x570, URZ ;  /* 0x0000057026047890 */ /* 0x000fe2000ff1e03f */
[----:B------:R-:W-:Y:S01]  /*12030*/  IMAD R7, R29, 0x6000, R22 ;  /* 0x000060001d077824 */ /* 0x000fe200078e0216 */
[----:B------:R-:W-:Y:S01]  /*12040*/  PLOP3.LUT P1, PT, PT, PT, PT, 0x80, 0x0 ;  /* 0x000000000000781c */ /* 0x000fe20003f2f070 */
[----:B0-----:R-:W-:Y:S01]  /*12050*/  IMAD R8, R4, 0xc0, R0 ;  /* 0x000000c004087824 */ /* 0x001fe200078e0200 */
[----:B------:R-:W-:Y:S01]  /*12060*/  R2UR UR10, R11 ;  /* 0x000000000b0a72ca */ /* 0x000fe200000e0000 */
[----:B------:R-:W-:Y:S01]  /*12070*/  VIADD R9, R5, 0x30890 ;  /* 0x0003089005097836 */ /* 0x000fe20000000000 */
[----:B------:R-:W-:Y:S01]  /*12080*/  UIADD3.X UR5, URZ, UR39, URZ, UP0, !UPT ;  /* 0x000000273f057290 */ /* 0x000fe200087fe43f */
[----:B------:R-:W-:Y:S01]  /*12090*/  VIADD R10, R7, 0x12400 ;  /* 0x00012400070a7836 */ /* 0x000fe20000000000 */
[----:B------:R-:W-:Y:S01]  /*120a0*/  UMOV UR6, 0x0 ;  /* 0x0000000000067882 */ /* 0x000fe20000000000 */
[----:B------:R-:W-:-:S10]  /*120b0*/  UMOV UR7, 0x12f00000 ;  /* 0x12f0000000077882 */ /* 0x000fd40000000000 */
.L_x_555:
        /* <DEDUP_REMOVED lines=10> */
[----:B------:R-:W0:Y:S01]  /*12160*/  SYNCS.PHASECHK.TRANS64.TRYWAIT P1, [R5+URZ+0x308c0], R6 ;  /* 0x0308c006050075a7 */ /* 0x000e22000802017f */
[----:B------:R-:W-:Y:S04]  /*12170*/  BSSY B2, `(.L_x_556) ;  /* 0x0000002000027945 */ /* 0x000fe80003800000 */
[----:B0-----:R-:W-:Y:S05]  /*12180*/  @!P1 BRA `(.L_x_557) ;  /* 0x0000005400289947 */ /* 0x001fea0003800000 */
.L_x_698:
[----:B------:R-:W-:Y:S05]  /*12190*/  BSYNC B2 ;  /* 0x0000000000027941 */ /* 0x000fea0003800000 */
.L_x_556:
        /* <DEDUP_REMOVED lines=11> */
.L_x_559:
[----:B------:R-:W-:Y:S05]  /*12250*/  BSYNC B2 ;  /* 0x0000000000027941 */ /* 0x000fea0003800000 */
.L_x_558:
        /* <DEDUP_REMOVED lines=8> */
.L_x_560:
        /* <DEDUP_REMOVED lines=10> */
.L_x_550:
[----:B------:R-:W-:Y:S05]  /*12380*/  BSYNC B1 ;  /* 0x0000000000017941 */ /* 0x000fea0003800000 */
.L_x_549:
[----:B------:R-:W2:Y:S01]  /*12390*/  LDL.LU R6, [R1+0x4] ;  /* 0x0000040001067983 */ /* 0x000ea20000300800 */
[----:B------:R-:W-:Y:S01]  /*123a0*/  VIADD R29, R29, 0x1 ;  /* 0x000000011d1d7836 */ /* 0x000fe20000000000 */
[C---:B------:R-:W-:Y:S01]  /*123b0*/  ISETP.GT.AND P2, PT, R4.reuse, R3, PT ;  /* 0x000000030400720c */ /* 0x040fe20003f44270 */
[----:B------:R-:W-:-:S03]  /*123c0*/  VIADD R4, R4, 0xffffffff ;  /* 0xffffffff04047836 */ /* 0x000fc60000000000 */
[----:B------:R-:W-:-:S04]  /*123d0*/  ISETP.NE.AND P1, PT, R29, 0x2, PT ;  /* 0x000000021d00780c */ /* 0x000fc80003f25270 */
[----:B------:R-:W-:Y:S02]  /*123e0*/  SEL R5, RZ, 0x1, P1 ;  /* 0x00000001ff057807 */ /* 0x000fe40000800000 */
[----:B------:R-:W-:Y:S02]  /*123f0*/  SEL R29, R29, RZ, P1 ;  /* 0x000000ff1d1d7207 */ /* 0x000fe40000800000 */
[----:B--2---:R-:W-:-:S05]  /*12400*/  LOP3.LUT R6, R6, R5, RZ, 0x3c, !PT ;  /* 0x0000000506067212 */ /* 0x004fca00078e3cff */
[----:B------:R1:W-:Y:S01]  /*12410*/  STL [R1+0x4], R6 ;  /* 0x0000040601007387 */ /* 0x0003e20000100800 */
[----:B------:R-:W-:Y:S05]  /*12420*/  @P2 BRA `(.L_x_561) ;  /* 0xfffffff8009c2947 */ /* 0x000fea000383ffff */
.L_x_531:
[----:B------:R-:W-:Y:S05]  /*12430*/  BSYNC B0 ;  /* 0x0000000000007941 */ /* 0x000fea0003800000 */
.L_x_530:
[----:B------:R-:W2:Y:S01]  /*12440*/  LDL R5, [R1+0x34] ;  /* 0x0000340001057983 */ /* 0x000ea20000100800 */
[----:B------:R-:W-:Y:S05]  /*12450*/  @!P0 WARPSYNC.ALL ;  /* 0x0000000000008948 */ /* 0x000fea0003800000 */
[----:B------:R-:W-:Y:S06]  /*12460*/  @!P0 BAR.SYNC.DEFER_BLOCKING 0xc, 0x200 ;  /* 0x0308000000008b1d */ /* 0x000fec0000010000 */
[----:B------:R-:W-:Y:S01]  /*12470*/  BSSY B7, `(.L_x_562) ;  /* 0x000035f000077945 */ /* 0x000fe20003800000 */
[----:B--2---:R-:W-:-:S13]  /*12480*/  ISETP.GT.AND P0, PT, R5, RZ, PT ;  /* 0x000000ff0500720c */ /* 0x004fda0003f04270 */
[----:B------:R-:W-:Y:S05]  /*12490*/  @P0 BRA `(.L_x_563) ;  /* 0x0000000000440947 */ /* 0x000fea0003800000 */
[----:B------:R-:W2:Y:S02]  /*124a0*/  S2R R5, SR_TID.X ;  /* 0x0000000000057919 */ /* 0x000ea40000002100 */
[----:B--2---:R-:W-:-:S04]  /*124b0*/  LOP3.LUT R5, R5, 0x7f, RZ, 0xc0, !PT ;  /* 0x0000007f05057812 */ /* 0x004fc800078ec0ff */
[----:B------:R-:W-:-:S13]  /*124c0*/  ISETP.NE.AND P0, PT, R5, RZ, PT ;  /* 0x000000ff0500720c */ /* 0x000fda0003f05270 */
[----:B------:R-:W-:Y:S05]  /*124d0*/  @P0 BRA `(.L_x_564) ;  /* 0x0000003400600947 */ /* 0x000fea0003800000 */
[----:B------:R-:W2:Y:S01]  /*124e0*/  S2R R5, SR_LANEID ;  /* 0x0000000000057919 */ /* 0x000ea20000000000 */
[----:B------:R-:W-:Y:S01]  /*124f0*/  VOTEU.ANY UR4, UPT, PT ;  /* 0x0000000000047886 */ /* 0x000fe200038e0100 */
[----:B------:R-:W3:Y:S01]  /*12500*/  LDC.64 R2, c[0x0][0xc60] ;  /* 0x00031800ff027b82 */ /* 0x000ee20000000a00 */
[----:B------:R-:W2:Y:S02]  /*12510*/  FLO.U32 R0, UR4 ;  /* 0x0000000400007d00 */ /* 0x000ea400080e0000 */
[----:B--2---:R-:W-:-:S06]  /*12520*/  ISETP.EQ.U32.AND P0, PT, R0, R5, PT ;  /* 0x000000050000720c */ /* 0x004fcc0003f02070 */
[----:B------:R-:W3:Y:S07]  /*12530*/  POPC R5, UR4 ;  /* 0x0000000400057d09 */ /* 0x000eee0008000000 */
[----:B---3--:R-:W2:Y:S01]  /*12540*/  @P0 ATOMG.E.ADD.STRONG.GPU PT, R3, desc[UR56][R2.64], R5 ;  /* 0x00000005020309a8 */ /* 0x008ea200081ee1f8 */
[----:B------:R-:W3:Y:S02]  /*12550*/  S2R R4, SR_LTMASK ;  /* 0x0000000000047919 */ /* 0x000ee40000003900 */
[----:B---3--:R-:W-:-:S04]  /*12560*/  LOP3.LUT R4, R4, UR4, RZ, 0xc0, !PT ;  /* 0x0000000404047c12 */ /* 0x008fc8000f8ec0ff */
[----:B------:R-:W3:Y:S01]  /*12570*/  POPC R7, R4 ;  /* 0x0000000400077309 */ /* 0x000ee20000000000 */
[----:B--2---:R-:W3:Y:S02]  /*12580*/  SHFL.IDX PT, R0, R3, R0, 0x1f ;  /* 0x00001f0003007589 */ /* 0x004ee400000e0000 */
[----:B---3--:R-:W-:Y:S01]  /*12590*/  IADD3 R16, R0, UR36, R7 ;  /* 0x0000002400107c10 */ /* 0x008fe2000fffe007 */
[----:B------:R-:W-:Y:S06]  /*125a0*/  BRA `(.L_x_564) ;  /* 0x00000034002c7947 */ /* 0x000fec0003800000 */
.L_x_563:
        /* <DEDUP_REMOVED lines=8> */
[----:B------:R-:W-:Y:S01]  /*12630*/  IMAD.U32 R4, RZ, RZ, UR6 ;  /* 0x00000006ff047e24 */ /* 0x000fe2000f8e00ff */
[----:B0-----:R-:W-:Y:S01]  /*12640*/  MOV R8, 0x70 ;  /* 0x0000007000087802 */ /* 0x001fe20000000f00 */
[----:B------:R-:W0:Y:S01]  /*12650*/  LDC.64 R2, c[0x4][R2] ;  /* 0x0100000002027b82 */ /* 0x000e220000000a00 */
[----:B------:R-:W-:Y:S02]  /*12660*/  IMAD.U32 R5, RZ, RZ, UR7 ;  /* 0x00000007ff057e24 */ /* 0x000fe4000f8e00ff */
[----:B-1----:R-:W-:Y:S02]  /*12670*/  IMAD.U32 R6, RZ, RZ, UR8 ;  /* 0x00000008ff067e24 */ /* 0x002fe4000f8e00ff */
[----:B------:R-:W-:-:S02]  /*12680*/  IMAD.U32 R7, RZ, RZ, UR9 ;  /* 0x00000009ff077e24 */ /* 0x000fc4000f8e00ff */
[----:B------:R-:W-:Y:S02]  /*12690*/  IMAD.U32 R10, RZ, RZ, UR4 ;  /* 0x00000004ff0a7e24 */ /* 0x000fe4000f8e00ff */
[----:B------:R-:W-:Y:S02]  /*126a0*/  IMAD.U32 R11, RZ, RZ, UR5 ;  /* 0x00000005ff0b7e24 */ /* 0x000fe4000f8e00ff */
[----:B------:R-:W-:Y:S02]  /*126b0*/  IMAD.MOV.U32 R12, RZ, RZ, 0x1 ;  /* 0x00000001ff0c7424 */ /* 0x000fe400078e00ff */
[----:B------:R-:W-:-:S07]  /*126c0*/  IMAD.MOV.U32 R13, RZ, RZ, RZ ;  /* 0x000000ffff0d7224 */ /* 0x000fce00078e00ff */
[----:B------:R-:W-:-:S07]  /*126d0*/  LEPC R20, `(.L_x_566) ;  /* 0x000000001014794e */ /* 0x000fce0000000000 */
[----:B0-----:R-:W-:Y:S05]  /*126e0*/  CALL.ABS.NOINC R2 ;  /* 0x0000000002007343 */ /* 0x001fea0003c00000 */
.L_x_566:
[----:B------:R-:W-:Y:S05]  /*126f0*/  BSYNC B6 ;  /* 0x0000000000067941 */ /* 0x000fea0003800000 */
.L_x_565:
        /* <DEDUP_REMOVED lines=8> */
[----:B------:R2:W3:Y:S01]  /*12780*/  LDC.64 R2, c[0x4][R0] ;  /* 0x0100000000027b82 */ /* 0x0004e20000000a00 */
[----:B------:R-:W-:Y:S02]  /*12790*/  IMAD.U32 R4, RZ, RZ, UR6 ;  /* 0x00000006ff047e24 */ /* 0x000fe4000f8e00ff */
[----:B------:R-:W-:Y:S02]  /*127a0*/  IMAD.U32 R5, RZ, RZ, UR7 ;  /* 0x00000007ff057e24 */ /* 0x000fe4000f8e00ff */
[----:B-1----:R-:W-:Y:S02]  /*127b0*/  IMAD.U32 R6, RZ, RZ, UR8 ;  /* 0x00000008ff067e24 */ /* 0x002fe4000f8e00ff */
[----:B------:R-:W-:-:S02]  /*127c0*/  IMAD.U32 R7, RZ, RZ, UR9 ;  /* 0x00000009ff077e24 */ /* 0x000fc4000f8e00ff */
[----:B------:R-:W-:Y:S02]  /*127d0*/  IMAD.U32 R10, RZ, RZ, UR4 ;  /* 0x00000004ff0a7e24 */ /* 0x000fe4000f8e00ff */
[----:B------:R-:W-:Y:S02]  /*127e0*/  IMAD.U32 R11, RZ, RZ, UR5 ;  /* 0x00000005ff0b7e24 */ /* 0x000fe4000f8e00ff */
[----:B0-----:R-:W-:Y:S02]  /*127f0*/  IMAD.MOV.U32 R8, RZ, RZ, 0x70 ;  /* 0x00000070ff087424 */ /* 0x001fe400078e00ff */
[----:B------:R-:W-:Y:S02]  /*12800*/  IMAD.MOV.U32 R12, RZ, RZ, 0x1 ;  /* 0x00000001ff0c7424 */ /* 0x000fe400078e00ff */
[----:B--2---:R-:W-:-:S07]  /*12810*/  IMAD.MOV.U32 R13, RZ, RZ, RZ ;  /* 0x000000ffff0d7224 */ /* 0x004fce00078e00ff */
[----:B------:R-:W-:-:S07]  /*12820*/  LEPC R20, `(.L_x_569) ;  /* 0x000000001014794e */ /* 0x000fce0000000000 */
[----:B---3--:R-:W-:Y:S05]  /*12830*/  CALL.ABS.NOINC R2 ;  /* 0x0000000002007343 */ /* 0x008fea0003c00000 */
.L_x_569:
[----:B------:R-:W-:Y:S01]  /*12840*/  MOV R2, 0x0 ;  /* 0x0000000000027802 */ /* 0x000fe20000000f00 */
        /* <DEDUP_REMOVED lines=14> */
[----:B0-----:R-:W-:Y:S05]  /*12930*/  CALL.ABS.NOINC R2 ;  /* 0x0000000002007343 */ /* 0x001fea0003c00000 */
.L_x_568:
[----:B------:R-:W-:Y:S05]  /*12940*/  BSYNC B6 ;  /* 0x0000000000067941 */ /* 0x000fea0003800000 */
.L_x_567:
[----:B------:R-:W2:Y:S01]  /*12950*/  LDL.LU R21, [R1+0x8] ;  /* 0x0000080001157983 */ /* 0x000ea20000300800 */
[----:B------:R-:W-:Y:S02]  /*12960*/  ULDC.64 UR4, c[0x0][0x9f8] ;  /* 0x00027e0000047ab9 */ /* 0x000fe40000000a00 */
[----:B------:R-:W-:Y:S01]  /*12970*/  ISETP.NE.U32.AND P0, PT, RZ, UR4, PT ;  /* 0x00000004ff007c0c */ /* 0x000fe2000bf05070 */
[----:B------:R-:W0:Y:S03]  /*12980*/  LDL R20, [R1+0x18] ;  /* 0x0000180001147983 */ /* 0x000e260000100800 */
[----:B------:R-:W-:-:S13]  /*12990*/  ISETP.NE.AND.EX P0, PT, RZ, UR5, PT, P0 ;  /* 0x00000005ff007c0c */ /* 0x000fda000bf05300 */
[----:B------:R-:W-:-:S04]  /*129a0*/  @P0 IADD3 R2, P1, R24, UR4, RZ ;  /* 0x0000000418020c10 */ /* 0x000fc8000ff3e0ff */
[----:B--2---:R-:W-:Y:S01]  /*129b0*/  @P0 IADD3.X R3, R21, UR5, RZ, P1, !PT ;  /* 0x0000000515030c10 */ /* 0x004fe20008ffe4ff */
[----:B------:R-:W-:-:S04]  /*129c0*/  ULDC.64 UR4, c[0x0][0xa08] ;  /* 0x0002820000047ab9 */ /* 0x000fc80000000a00 */
[----:B------:R2:W3:Y:S01]  /*129d0*/  @P0 LDG.E R25, desc[UR56][R2.64] ;  /* 0x0000003802190981 */ /* 0x0004e2000c1e1900 */
[----:B0-----:R-:W-:-:S05]  /*129e0*/  VIADD R8, R20, 0xffffffff ;  /* 0xffffffff14087836 */ /* 0x001fca0000000000 */
[----:B------:R0:W-:Y:S01]  /*129f0*/  STL [R1+0x1c], R8 ;  /* 0x00001c0801007387 */ /* 0x0001e20000100800 */
[----:B--2---:R-:W2:Y:S02]  /*12a00*/  LDC.64 R2, c[0x0][0x418] ;  /* 0x00010600ff027b82 */ /* 0x004ea40000000a00 */
[----:B--2---:R-:W-:Y:S01]  /*12a10*/  LOP3.LUT P0, RZ, R2, UR4, RZ, 0xfc, !PT ;  /* 0x0000000402ff7c12 */ /* 0x004fe2000f80fcff */
[----:B------:R-:W-:-:S03]  /*12a20*/  UMOV UR4, 0xffffffff ;  /* 0xffffffff00047882 */ /* 0x000fc60000000000 */
[----:B------:R-:W-:Y:S02]  /*12a30*/  LOP3.LUT P0, RZ, R3, UR5, RZ, 0xfc, P0 ;  /* 0x0000000503ff7c12 */ /* 0x000fe4000800fcff */
[----:B---3--:R-:W-:Y:S02]  /*12a40*/  SHF.R.S32.HI R7, RZ, 0x1f, R25 ;  /* 0x0000001fff077819 */ /* 0x008fe40000011419 */
[----:B------:R-:W-:-:S03]  /*12a50*/  SEL R24, R25, RZ, !P0 ;  /* 0x000000ff19187207 */ /* 0x000fc60004000000 */
[----:B------:R0:W-:Y:S01]  /*12a60*/  STL [R1+0x8], R7 ;  /* 0x0000080701007387 */ /* 0x0001e20000100800 */
[----:B------:R-:W-:Y:S05]  /*12a70*/  BRA.DIV UR4, `(.L_x_570) ;  /* 0x0000004e04007947 */ /* 0x000fea000b800000 */
[----:B------:R-:W2:Y:S02]  /*12a80*/  S2R R0, SR_TID.X ;  /* 0x0000000000007919 */ /* 0x000ea40000002100 */
[----:B--2---:R-:W-:-:S04]  /*12a90*/  SHF.R.U32.HI R0, RZ, 0x5, R0 ;  /* 0x00000005ff007819 */ /* 0x004fc80000011600 */
[----:B------:R-:W-:-:S05]  /*12aa0*/  LOP3.LUT R0, R0, 0x3, RZ, 0xc0, !PT ;  /* 0x0000000300007812 */ /* 0x000fca00078ec0ff */
[----:B------:R2:W3:Y:S02]  /*12ab0*/  SHFL.IDX PT, R14, R0, RZ, 0x1f ;  /* 0x00001fff000e7589 */ /* 0x0004e400000e0000 */
.L_x_701:
[----:B--2---:R-:W2:Y:S01]  /*12ac0*/  LDL.LU R0, [R1] ;  /* 0x0000000001007983 */ /* 0x004ea20000300800 */
[----:B------:R-:W-:Y:S02]  /*12ad0*/  PLOP3.LUT P1, PT, PT, PT, PT, 0x8, 0x0 ;  /* 0x000000000000781c */ /* 0x000fe40003f2e170 */
[----:B---3--:R-:W-:Y:S02]  /*12ae0*/  ISETP.NE.AND P0, PT, R14, RZ, PT ;  /* 0x000000ff0e00720c */ /* 0x008fe40003f05270 */
[----:B--2---:R-:W-:-:S09]  /*12af0*/  LOP3.LUT R0, R0, 0xfffffffe, RZ, 0xc0, !PT ;  /* 0xfffffffe00007812 */ /* 0x004fd200078ec0ff */
[----:B------:R-:W-:-:S05]  /*12b00*/  @P1 LOP3.LUT R0, R0, 0x1, RZ, 0xfc, !PT ;  /* 0x0000000100001812 */ /* 0x000fca00078efcff */
[----:B------:R2:W-:Y:S01]  /*12b10*/  STL [R1], R0 ;  /* 0x0000000001007387 */ /* 0x0005e20000100800 */
[----:B------:R-:W-:Y:S05]  /*12b20*/  @P0 BRA `(.L_x_571) ;  /* 0x0000000000fc0947 */ /* 0x000fea0003800000 */
[----:B------:R-:W-:-:S03]  /*12b30*/  UMOV UR4, 0xffffffff ;  /* 0xffffffff00047882 */ /* 0x000fc60000000000 */
[----:B------:R-:W-:Y:S05]  /*12b40*/  BRA.DIV UR4, `(.L_x_572) ;  /* 0x0000004e04007947 */ /* 0x000fea000b800000 */
[----:B------:R-:W-:-:S13]  /*12b50*/  ELECT P6, URZ, PT ;  /* 0x00000000003f782f */ /* 0x000fda00038c0000 */
.L_x_704:
[----:B------:R-:W-:Y:S05]  /*12b60*/  @!P6 BRA `(.L_x_571) ;  /* 0x0000000000ece947 */ /* 0x000fea0003800000 */
[----:B------:R-:W-:Y:S01]  /*12b70*/  ISETP.NE.U32.AND P0, PT, R2, RZ, PT ;  /* 0x000000ff0200720c */ /* 0x000fe20003f05070 */
[----:B------:R-:W-:-:S03]  /*12b80*/  IMAD.MOV.U32 R27, RZ, RZ, R8 ;  /* 0x000000ffff1b7224 */ /* 0x000fc600078e0008 */
[----:B------:R-:W-:-:S13]  /*12b90*/  ISETP.NE.AND.EX P0, PT, R3, RZ, PT, P0 ;  /* 0x000000ff0300720c */ /* 0x000fda0003f05300 */
[----:B------:R-:W-:Y:S05]  /*12ba0*/  @!P0 BRA `(.L_x_573) ;  /* 0x0000000000488947 */ /* 0x000fea0003800000 */
[----:B-1----:R-:W1:Y:S01]  /*12bb0*/  LDC R6, c[0x0][0x43c] ;  /* 0x00010f00ff067b82 */ /* 0x002e620000000800 */
[----:B--2---:R-:W-:Y:S01]  /*12bc0*/  IMAD.MOV.U32 R0, RZ, RZ, R8 ;  /* 0x000000ffff007224 */ /* 0x004fe200078e0008 */
[----:B------:R-:W-:Y:S01]  /*12bd0*/  ULDC.64 UR4, c[0x0][0x428] ;  /* 0x00010a0000047ab9 */ /* 0x000fe20000000a00 */
[----:B-1----:R-:W-:-:S13]  /*12be0*/  ISETP.NE.AND P0, PT, R6, 0x1, PT ;  /* 0x000000010600780c */ /* 0x002fda0003f05270 */
[----:B------:R-:W1:Y:S02]  /*12bf0*/  @P0 LDC.64 R4, c[0x0][0x440] ;  /* 0x00011000ff040b82 */ /* 0x000e640000000a00 */
[----:B-1----:R-:W-:-:S05]  /*12c00*/  @P0 IMAD.HI.U32 R4, R8, R4, RZ ;  /* 0x0000000408040227 */ /* 0x002fca00078e00ff */
[----:B------:R-:W-:-:S04]  /*12c10*/  @P0 SHF.R.U32.HI R0, RZ, R5, R4 ;  /* 0x00000005ff000219 */ /* 0x000fc80000011604 */
[--C-:B------:R-:W-:Y:S01]  /*12c20*/  SHF.R.S32.HI R5, RZ, 0x1f, R0.reuse ;  /* 0x0000001fff057819 */ /* 0x100fe20000011400 */
[--C-:B------:R-:W-:Y:S02]  /*12c30*/  IMAD.MOV R27, RZ, RZ, -R0.reuse ;  /* 0x000000ffff1b7224 */ /* 0x100fe400078e0a00 */
[----:B------:R-:W-:Y:S02]  /*12c40*/  IMAD.MOV.U32 R4, RZ, RZ, R0 ;  /* 0x000000ffff047224 */ /* 0x000fe400078e0000 */
        /* <DEDUP_REMOVED lines=8> */
.L_x_573:
[----:B--2---:R-:W-:Y:S01]  /*12cd0*/  IMAD R0, R23, 0x8, R22 ;  /* 0x0000000817007824 */ /* 0x004fe200078e0216 */
[----:B---3--:R-:W-:-:S04]  /*12ce0*/  SHF.L.U32 R2, R26, 0x1f, RZ ;  /* 0x0000001f1a027819 */ /* 0x008fc800000006ff */
[----:B------:R-:W2:Y:S02]  /*12cf0*/  SYNCS.PHASECHK.TRANS64.TRYWAIT P0, [R0+URZ+0x30840], R2 ;  /* 0x03084002000075a7 */ /* 0x000ea4000800017f */
[----:B--2---:R-:W-:Y:S05]  /*12d00*/  @!P0 BRA `(.L_x_574) ;  /* 0x0000004800b08947 */ /* 0x004fea0003800000 */
.L_x_705:
[----:B------:R-:W3:Y:S02]  /*12d10*/  S2R R3, SR_TID.X ;  /* 0x0000000000037919 */ /* 0x000ee40000002100 */
[----:B---3--:R-:W-:-:S04]  /*12d20*/  LOP3.LUT R3, R3, 0x7f, RZ, 0xc0, !PT ;  /* 0x0000007f03037812 */ /* 0x008fc800078ec0ff */
[----:B------:R-:W-:-:S13]  /*12d30*/  ISETP.NE.AND P0, PT, R3, RZ, PT ;  /* 0x000000ff0300720c */ /* 0x000fda0003f05270 */
[----:B------:R-:W-:Y:S05]  /*12d40*/  @P0 BRA `(.L_x_575) ;  /* 0x00000000001c0947 */ /* 0x000fea0003800000 */
[----:B------:R-:W3:Y:S01]  /*12d50*/  S2R R3, SR_TID.X ;  /* 0x0000000000037919 */ /* 0x000ee20000002100 */
[----:B--2---:R-:W-:-:S04]  /*12d60*/  IMAD.MOV.U32 R2, RZ, RZ, 0x6000 ;  /* 0x00006000ff027424 */ /* 0x004fc800078e00ff */
[----:B------:R4:W-:Y:S01]  /*12d70*/  SYNCS.ARRIVE.TRANS64 RZ, [R0+URZ+0x30830], R2 ;  /* 0x0308300200ff79a7 */ /* 0x0009e2000800003f */
[----:B---3--:R-:W-:-:S04]  /*12d80*/  LOP3.LUT R3, R3, 0x1f, RZ, 0xc0, !PT ;  /* 0x0000001f03037812 */ /* 0x008fc800078ec0ff */
[----:B------:R-:W-:-:S13]  /*12d90*/  ISETP.NE.AND P0, PT, R3, RZ, PT ;  /* 0x000000ff0300720c */ /* 0x000fda0003f05270 */
[----:B----4-:R-:W-:Y:S05]  /*12da0*/  @!P0 BRA `(.L_x_575) ;  /* 0x0000000000048947 */ /* 0x010fea0003800000 */
[----:B------:R-:W-:Y:S01]  /*12db0*/  BPT.TRAP 0x1 ;  /* 0x000000040000795c */ /* 0x000fe20000300000 */
.L_x_575:
[----:B--2---:R-:W2:Y:S01]  /*12dc0*/  LDL.LU R2, [R1] ;  /* 0x0000000001027983 */ /* 0x004ea20000300800 */
[----:B------:R-:W-:Y:S01]  /*12dd0*/  R2UR UR9, R0 ;  /* 0x00000000000972ca */ /* 0x000fe200000e0000 */
[----:B------:R-:W-:Y:S01]  /*12de0*/  IMAD R0, R23, 0x6000, R22 ;  /* 0x0000600017007824 */ /* 0x000fe200078e0216 */
[----:B------:R-:W-:Y:S01]  /*12df0*/  R2UR UR11, R27 ;  /* 0x000000001b0b72ca */ /* 0x000fe200000e0000 */
[----:B------:R-:W-:Y:S01]  /*12e00*/  UIADD3 UR6, UP0, UR38, 0x370, URZ ;  /* 0x0000037026067890 */ /* 0x000fe2000ff1e03f */
[----:B------:R-:W-:Y:S01]  /*12e10*/  R2UR UR4, R28 ;  /* 0x000000001c0472ca */ /* 0x000fe200000e0000 */
[----:B------:R-:W-:Y:S01]  /*12e20*/  UMOV UR5, 0x14f00000 ;  /* 0x14f0000000057882 */ /* 0x000fe20000000000 */
[----:B------:R-:W-:Y:S01]  /*12e30*/  R2UR UR8, R0 ;  /* 0x00000000000872ca */ /* 0x000fe200000e0000 */
[----:B------:R-:W-:Y:S01]  /*12e40*/  UIADD3.X UR7, URZ, UR39, URZ, UP0, !UPT ;  /* 0x000000273f077290 */ /* 0x000fe200087fe43f */
[----:B------:R-:W-:Y:S01]  /*12e50*/  PLOP3.LUT P0, PT, PT, PT, PT, 0x80, 0x0 ;  /* 0x000000000000781c */ /* 0x000fe20003f0f070 */
[----:B------:R-:W-:Y:S01]  /*12e60*/  UMOV UR10, URZ ;  /* 0x0000003f000a7c82 */ /* 0x000fe20008000000 */
[----:B------:R-:W-:-:S02]  /*12e70*/  R2UR UR12, R18 ;  /* 0x00000000120c72ca */ /* 0x000fc400000e0000 */
[----:B-----5:R-:W-:Y:S01]  /*12e80*/  R2UR UR13, R24 ;  /* 0x00000000180d72ca */ /* 0x020fe200000e0000 */
[----:B------:R-:W-:-:S04]  /*12e90*/  UIADD3 UR9, UR9, 0x30830, URZ ;  /* 0x0003083009097890 */ /* 0x000fc8000fffe03f */
[----:B------:R-:W-:Y:S02]  /*12ea0*/  UIMAD UR11, UR11, 0xc0, UR4 ;  /* 0x000000c00b0b78a4 */ /* 0x000fe4000f8e0204 */
[----:B------:R-:W-:Y:S01]  /*12eb0*/  UIADD3 UR8, UR8, 0x12400, URZ ;  /* 0x0001240008087890 */ /* 0x000fe2000fffe03f */
[----:B------:R-:W-:-:S08]  /*12ec0*/  UMOV UR4, 0x0 ;  /* 0x0000000000047882 */ /* 0x000fd00000000000 */
[----:B------:R3:W-:Y:S01]  /*12ed0*/  UTMALDG.4D [UR8], [UR6], desc[UR4] ;  /* 0x00000408060075b4 */ /* 0x0007e20008019000 */
[----:B--2---:R-:W-:-:S04]  /*12ee0*/  LOP3.LUT R2, R2, 0xfffffffe, RZ, 0xc0, !PT ;  /* 0xfffffffe02027812 */ /* 0x004fc800078ec0ff */
[----:B------:R-:W-:-:S05]  /*12ef0*/  @P0 LOP3.LUT R2, R2, 0x1, RZ, 0xfc, !PT ;  /* 0x0000000102020812 */ /* 0x000fca00078efcff */
[----:B------:R3:W-:Y:S01]  /*12f00*/  STL [R1], R2 ;  /* 0x0000000201007387 */ /* 0x0007e20000100800 */
[----:B------:R-:W-:Y:S01]  /*12f10*/  NOP ;  /* 0x0000000000007918 */ /* 0x000fe20000000000 */
.L_x_571:
[----:B------:R-:W4:Y:S04]  /*12f20*/  LDL.LU R4, [R1+0x20] ;  /* 0x0000200001047983 */ /* 0x000f280000300800 */
[----:B-1----:R-:W5:Y:S04]  /*12f30*/  LDL.LU R6, [R1+0x10] ;  /* 0x0000100001067983 */ /* 0x002f680000300800 */
[----:B------:R-:W5:Y:S01]  /*12f40*/  LDL.LU R3, [R1+0x30] ;  /* 0x0000300001037983 */ /* 0x000f620000300800 */
[----:B------:R-:W-:Y:S05]  /*12f50*/  WARPSYNC.ALL ;  /* 0x0000000000007948 */ /* 0x000fea0003800000 */
[----:B---3--:R-:W-:Y:S01]  /*12f60*/  ULDC.64 UR6, c[0x0][0xa00] ;  /* 0x0002800000067ab9 */ /* 0x008fe20000000a00 */
[----:B------:R-:W-:Y:S01]  /*12f70*/  ULDC.64 UR4, c[0x0][0x298] ;  /* 0x0000a60000047ab9 */ /* 0x000fe20000000a00 */
[----:B------:R-:W-:Y:S01]  /*12f80*/  BAR.SYNC.DEFER_BLOCKING 0x8, 0x200 ;  /* 0x0208000000007b1d */ /* 0x000fe20000010000 */
[----:B------:R-:W-:Y:S01]  /*12f90*/  ISETP.NE.U32.AND P0, PT, RZ, UR6, PT ;  /* 0x00000006ff007c0c */ /* 0x000fe2000bf05070 */
[----:B--2---:R-:W-:-:S03]  /*12fa0*/  VIADD R0, R22, 0xc400 ;  /* 0x0000c40016007836 */ /* 0x004fc60000000000 */
[----:B------:R-:W-:Y:S01]  /*12fb0*/  ISETP.NE.AND.EX P0, PT, RZ, UR7, PT, P0 ;  /* 0x00000007ff007c0c */ /* 0x000fe2000bf05300 */
[----:B------:R-:W-:Y:S01]  /*12fc0*/  BSSY B6, `(.L_x_576) ;  /* 0x0000020000067945 */ /* 0x000fe20003800000 */
[----:B------:R-:W-:Y:S02]  /*12fd0*/  LOP3.LUT P1, RZ, R0, 0x3ff, RZ, 0xc0, !PT ;  /* 0x000003ff00ff7812 */ /* 0x000fe4000782c0ff */
[----:B----4-:R-:W-:-:S05]  /*12fe0*/  SHF.R.S32.HI R2, RZ, 0x1f, R4 ;  /* 0x0000001fff027819 */ /* 0x010fca0000011404 */
[----:B------:R-:W-:Y:S01]  /*12ff0*/  IMAD R2, R2, UR4, RZ ;  /* 0x0000000402027c24 */ /* 0x000fe2000f8e02ff */
[----:B-----5:R-:W-:-:S03]  /*13000*/  SEL R3, R3, RZ, !P0 ;  /* 0x000000ff03037207 */ /* 0x020fc60004000000 */
[----:B------:R-:W-:Y:S01]  /*13010*/  IMAD R0, R4, UR5, R2 ;  /* 0x0000000504007c24 */ /* 0x000fe2000f8e0202 */
[----:B------:R-:W-:Y:S01]  /*13020*/  SEL R2, R6, RZ, !P0 ;  /* 0x000000ff06027207 */ /* 0x000fe20004000000 */
        /* <DEDUP_REMOVED lines=13> */
[----:B------:R-:W-:Y:S01]  /*13100*/  IMAD.U32 R4, RZ, RZ, UR4 ;  /* 0x00000004ff047e24 */ /* 0x000fe2000f8e00ff */
[----:B------:R-:W-:Y:S01]  /*13110*/  MOV R12, 0x1 ;  /* 0x00000001000c7802 */ /* 0x000fe20000000f00 */
[----:B------:R-:W1:Y:S01]  /*13120*/  LDC.64 R2, c[0x4][R2] ;  /* 0x0100000002027b82 */ /* 0x000e620000000a00 */
[----:B------:R-:W-:Y:S02]  /*13130*/  IMAD.U32 R5, RZ, RZ, UR5 ;  /* 0x00000005ff057e24 */ /* 0x000fe4000f8e00ff */
[----:B------:R-:W-:Y:S02]  /*13140*/  IMAD.U32 R6, RZ, RZ, UR6 ;  /* 0x00000006ff067e24 */ /* 0x000fe4000f8e00ff */
[----:B0-----:R-:W-:-:S02]  /*13150*/  IMAD.U32 R7, RZ, RZ, UR7 ;  /* 0x00000007ff077e24 */ /* 0x001fc4000f8e00ff */
[----:B------:R-:W-:Y:S02]  /*13160*/  IMAD.U32 R10, RZ, RZ, UR8 ;  /* 0x00000008ff0a7e24 */ /* 0x000fe4000f8e00ff */
[----:B------:R-:W-:Y:S02]  /*13170*/  IMAD.U32 R11, RZ, RZ, UR9 ;  /* 0x00000009ff0b7e24 */ /* 0x000fe4000f8e00ff */
[----:B------:R-:W-:Y:S02]  /*13180*/  IMAD.MOV.U32 R8, RZ, RZ, 0x70 ;  /* 0x00000070ff087424 */ /* 0x000fe400078e00ff */
[----:B------:R-:W-:-:S07]  /*13190*/  IMAD.MOV.U32 R13, RZ, RZ, RZ ;  /* 0x000000ffff0d7224 */ /* 0x000fce00078e00ff */
[----:B------:R-:W-:-:S07]  /*131a0*/  LEPC R20, `(.L_x_577) ;  /* 0x000000001014794e */ /* 0x000fce0000000000 */
[----:B-1----:R-:W-:Y:S05]  /*131b0*/  CALL.ABS.NOINC R2 ;  /* 0x0000000002007343 */ /* 0x002fea0003c00000 */
.L_x_577:
[----:B------:R-:W-:Y:S05]  /*131c0*/  BSYNC B6 ;  /* 0x0000000000067941 */ /* 0x000fea0003800000 */
.L_x_576:
        /* <DEDUP_REMOVED lines=33> */
[----:B----4-:R-:W-:-:S04]  /*133e0*/  @P0 IMAD.HI.U32 R0, R6, R4, RZ ;  /* 0x0000000406000227 */ /* 0x010fc800078e00ff */
[----:B------:R-:W-:Y:S01]  /*133f0*/  IMAD.MOV.U32 R4, RZ, RZ, R6 ;  /* 0x000000ffff047224 */ /* 0x000fe200078e0006 */
[----:B-1----:R-:W-:-:S04]  /*13400*/  @P0 SHF.R.U32.HI R4, RZ, R5, R0 ;  /* 0x00000005ff040219 */ /* 0x002fc80000011600 */
        /* <DEDUP_REMOVED lines=44> */
[----:B------:R-:W-:Y:S01]  /*136d0*/  SHFL.IDX PT, R8, R5, RZ, 0x181f ;  /* 0x00181fff05087589 */ /* 0x000fe200000e0000 */
        /* <DEDUP_REMOVED lines=64> */
[----:B0-----:R-:W-:-:S05]  /*13ae0*/  @!P1 LEA R7, P2, R20, R7, 0x1 ;  /* 0x0000000714079211 */ /* 0x001fca00078408ff */
[----:B-1----:R-:W-:-:S05]  /*13af0*/  @!P1 IMAD.X R6, RZ, RZ, R6, P2 ;  /* 0x000000ffff069224 */ /* 0x002fca00010e0606 */
        /* <DEDUP_REMOVED lines=15> */
[----:B0-----:R-:W-:-:S04]  /*13bf0*/  @!P2 IMAD.X R0, RZ, RZ, R0, P1 ;  /* 0x000000ffff00a224 */ /* 0x001fc800008e0600 */
[----:B------:R-:W-:Y:S02]  /*13c00*/  @!P2 IMAD.MOV.U32 R7, RZ, RZ, R0 ;  /* 0x000000ffff07a224 */ /* 0x000fe400078e0000 */
[----:B------:R-:W-:-:S03]  /*13c10*/  VIADD R0, R17, 0x90 ;  /* 0x0000009011007836 */ /* 0x000fc60000000000 */
[----:B------:R0:W-:Y:S02]  /*13c20*/  @!P2 LDGSTS.E.BYPASS.LTC128B.128 [R10+0x10400], desc[UR56][R6.64], !P0 ;  /* 0x10400000060aafae */ /* 0x0001e4000c101d78 */
[----:B------:R-:W-:Y:S02]  /*13c30*/  ISETP.GE.AND P1, PT, R0, R3, PT ;  /* 0x000000030000720c */ /* 0x000fe40003f26270 */
[----:B------:R-:W-:Y:S04]  /*13c40*/  SHFL.IDX PT, R0, R2, 0x1, 0x181f ;  /* 0x00381f0002007f89 */ /* 0x000fe800000e0000 */
[----:B0-----:R-:W0:Y:S07]  /*13c50*/  SHFL.IDX PT, R6, R5, 0x1, 0x181f ;  /* 0x00381f0005067f89 */ /* 0x001e2e00000e0000 */
[----:B0-----:R-:W-:-:S05]  /*13c60*/  @!P1 LEA R6, P2, R20, R6, 0x1 ;  /* 0x0000000614069211 */ /* 0x001fca00078408ff */
[----:B------:R-:W-:-:S04]  /*13c70*/  @!P1 IMAD.X R0, RZ, RZ, R0, P2 ;  /* 0x000000ffff009224 */ /* 0x000fc800010e0600 */
[----:B------:R-:W-:Y:S02]  /*13c80*/  @!P1 IMAD.MOV.U32 R7, RZ, RZ, R0 ;  /* 0x000000ffff079224 */ /* 0x000fe400078e0000 */
[----:B------:R-:W-:-:S03]  /*13c90*/  VIADD R0, R17, 0xa0 ;  /* 0x000000a011007836 */ /* 0x000fc60000000000 */
[----:B------:R0:W-:Y:S02]  /*13ca0*/  @!P1 LDGSTS.E.BYPASS.LTC128B.128 [R10+0x10c00], desc[UR56][R6.64], !P0 ;  /* 0x10c00000060a9fae */ /* 0x0001e4000c101d78 */
[----:B------:R-:W-:Y:S02]  /*13cb0*/  ISETP.GE.AND P1, PT, R0, R3, PT ;  /* 0x000000030000720c */ /* 0x000fe40003f26270 */
[----:B------:R-:W-:Y:S04]  /*13cc0*/  SHFL.IDX PT, R0, R2, 0x2, 0x181f ;  /* 0x00581f0002007f89 */ /* 0x000fe800000e0000 */
[----:B0-----:R-:W0:Y:S07]  /*13cd0*/  SHFL.IDX PT, R6, R5, 0x2, 0x181f ;  /* 0x00581f0005067f89 */ /* 0x001e2e00000e0000 */
[----:B0-----:R-:W-:-:S04]  /*13ce0*/  @!P1 LEA R6, P2, R20, R6, 0x1 ;  /* 0x0000000614069211 */ /* 0x001fc800078408ff */
[----:B------:R-:W-:-:S05]  /*13cf0*/  @!P1 IADD3.X R0, RZ, R0, RZ, P2, !PT ;  /* 0x00000000ff009210 */ /* 0x000fca00017fe4ff */
[----:B------:R-:W-:Y:S02]  /*13d00*/  @!P1 IMAD.MOV.U32 R7, RZ, RZ, R0 ;  /* 0x000000ffff079224 */ /* 0x000fe400078e0000 */
[----:B------:R0:W1:Y:S04]  /*13d10*/  SHFL.IDX PT, R0, R2, 0x3, 0x181f ;  /* 0x00781f0002007f89 */ /* 0x00006800000e0000 */
[----:B------:R0:W-:Y:S04]  /*13d20*/  @!P1 LDGSTS.E.BYPASS.LTC128B.128 [R10+0x11400], desc[UR56][R6.64], !P0 ;  /* 0x11400000060a9fae */ /* 0x0001e8000c101d78 */
[----:B------:R0:W2:Y:S02]  /*13d30*/  SHFL.IDX PT, R2, R5, 0x3, 0x181f ;  /* 0x00781f0005027f89 */ /* 0x0000a400000e0000 */
.L_x_730:
[----:B------:R-:W-:Y:S02]  /*13d40*/  VIADD R17, R17, 0xb0 ;  /* 0x000000b011117836 */ /* 0x000fe40000000000 */
[----:B------:R-:W-:-:S03]  /*13d50*/  VIADD R8, R22, 0x30800 ;  /* 0x0003080016087836 */ /* 0x000fc60000000000 */
[----:B------:R-:W-:-:S13]  /*13d60*/  ISETP.GE.AND P1, PT, R17, R3, PT ;  /* 0x000000031100720c */ /* 0x000fda0003f26270 */
[----:B0-2---:R-:W-:-:S05]  /*13d70*/  @!P1 LEA R2, P2, R20, R2, 0x1 ;  /* 0x0000000214029211 */ /* 0x005fca00078408ff */
[----:B-1----:R-:W-:-:S05]  /*13d80*/  @!P1 IMAD.X R3, RZ, RZ, R0, P2 ;  /* 0x000000ffff039224 */ /* 0x002fca00010e0600 */
[----:B------:R-:W-:Y:S01]  /*13d90*/  @!PT LDS RZ, [RZ] ;  /* 0x00000000fffff984 */ /* 0x000fe20000000800 */
[----:B------:R-:W-:Y:S01]  /*13da0*/  @!PT LDS RZ, [RZ] ;  /* 0x00000000fffff984 */ /* 0x000fe20000000800 */
[----:B------:R-:W-:Y:S01]  /*13db0*/  @!PT LDS RZ, [RZ] ;  /* 0x00000000fffff984 */ /* 0x000fe20000000800 */
[----:B------:R0:W-:Y:S01]  /*13dc0*/  @!P1 LDGSTS.E.BYPASS.LTC128B.128 [R10+0x11c00], desc[UR56][R2.64], !P0 ;  /* 0x11c00000020a9fae */ /* 0x0001e2000c101d78 */
[----:B------:R-:W-:Y:S01]  /*13dd0*/  PLOP3.LUT P0, PT, PT, PT, PT, 0x80, 0x0 ;  /* 0x000000000000781c */ /* 0x000fe20003f0f070 */
[----:B------:R-:W-:-:S12]  /*13de0*/  NOP ;  /* 0x0000000000007918 */ /* 0x000fd80000000000 */
.L_x_579:
        /* <DEDUP_REMOVED lines=8> */
[----:B------:R0:W-:Y:S01]  /*13e70*/  STL [R1+0x24], R2 ;  /* 0x0000240201007387 */ /* 0x0001e20000100800 */
[----:B------:R-:W-:-:S04]  /*13e80*/  LEA.HI R0, R2, R2, RZ, 0x1 ;  /* 0x0000000202007211 */ /* 0x000fc800078f08ff */
[----:B------:R-:W-:-:S05]  /*13e90*/  LOP3.LUT R0, R0, 0xfffffffe, RZ, 0xc0, !PT ;  /* 0xfffffffe00007812 */ /* 0x000fca00078ec0ff */
[----:B------:R-:W-:-:S05]  /*13ea0*/  IMAD.IADD R0, R2, 0x1, -R0 ;  /* 0x0000000102007824 */ /* 0x000fca00078e0a00 */
[----:B------:R-:W-:Y:S01]  /*13eb0*/  SHF.L.U32 R3, R0, 0x1f, RZ ;  /* 0x0000001f00037819 */ /* 0x000fe200000006ff */
[----:B------:R-:W-:Y:S01]  /*13ec0*/  NOP ;  /* 0x0000000000007918 */ /* 0x000fe20000000000 */
[----:B0-----:R-:W2:Y:S01]  /*13ed0*/  LDL.LU R2, [R1+0x34] ;  /* 0x0000340001027983 */ /* 0x001ea20000300800 */
[----:B------:R0:W-:Y:S01]  /*13ee0*/  SYNCS.ARRIVE.TRANS64.A1T0 RZ, [R22+URZ+0x30800], RZ ;  /* 0x030800ff16ff79a7 */ /* 0x0001e2000810003f */
[----:B------:R-:W-:Y:S01]  /*13ef0*/  BSSY B0, `(.L_x_580) ;  /* 0x0000004000007945 */ /* 0x000fe20003800000 */
[----:B------:R-:W1:Y:S01]  /*13f00*/  SYNCS.PHASECHK.TRANS64.TRYWAIT P0, [R22+URZ+0x30820], R3 ;  /* 0x03082003160075a7 */ /* 0x000e62000800017f */
[----:B--2---:R-:W-:Y:S02]  /*13f10*/  ISETP.GE.AND P1, PT, R2, 0xc1, PT ;  /* 0x000000c10200780c */ /* 0x004fe40003f26270 */
[----:B01----:R-:W-:Y:S11]  /*13f20*/  @!P0 BRA `(.L_x_581) ;  /* 0x0000004800248947 */ /* 0x003ff60003800000 */
.L_x_731:
[----:B------:R-:W-:Y:S05]  /*13f30*/  BSYNC B0 ;  /* 0x0000000000007941 */ /* 0x000fea0003800000 */
.L_x_580:
[----:B------:R-:W-:Y:S04]  /*13f40*/  BSSY B0, `(.L_x_582) ;  /* 0x0000170000007945 */ /* 0x000fe80003800000 */
[----:B------:R-:W-:Y:S05]  /*13f50*/  @!P1 BRA `(.L_x_583) ;  /* 0x0000001400b89947 */ /* 0x000fea0003800000 */
[----:B------:R-:W2:Y:S01]  /*13f60*/  LDL R2, [R1+0x18] ;  /* 0x0000180001027983 */ /* 0x000ea20000100800 */
[----:B------:R-:W-:Y:S01]  /*13f70*/  IMAD.MOV.U32 R0, RZ, RZ, 0x1 ;  /* 0x00000001ff007424 */ /* 0x000fe200078e00ff */
[----:B------:R-:W-:Y:S01]  /*13f80*/  BSSY B2, `(.L_x_584) ;  /* 0x000007f000027945 */ /* 0x000fe20003800000 */
[----:B--2---:R-:W-:-:S05]  /*13f90*/  IMAD.MOV R7, RZ, RZ, -R2 ;  /* 0x000000ffff077224 */ /* 0x004fca00078e0a02 */
[----:B------:R-:W-:-:S05]  /*13fa0*/  VIADDMNMX R7, R7, R0, 0xffffffff, !PT ;  /* 0xffffffff07077446 */ /* 0x000fca0007800100 */
[----:B------:R-:W-:-:S05]  /*13fb0*/  IMAD.IADD R0, R2, 0x1, R7 ;  /* 0x0000000102007824 */ /* 0x000fca00078e0207 */
[----:B------:R-:W-:-:S04]  /*13fc0*/  LOP3.LUT R0, R0, 0x1, RZ, 0xc0, !PT ;  /* 0x0000000100007812 */ /* 0x000fc800078ec0ff */
[----:B------:R-:W-:Y:S01]  /*13fd0*/  ISETP.NE.U32.AND P0, PT, R0, 0x1, PT ;  /* 0x000000010000780c */ /* 0x000fe20003f05070 */
[----:B------:R-:W-:-:S12]  /*13fe0*/  VIADD R0, R2, 0xfffffffe ;  /* 0xfffffffe02007836 */ /* 0x000fd80000000000 */
[----:B------:R-:W-:Y:S05]  /*13ff0*/  @P0 BRA `(.L_x_585) ;  /* 0x0000000400dc0947 */ /* 0x000fea0003800000 */
[----:B------:R-:W2:Y:S01]  /*14000*/  LDL R2, [R1] ;  /* 0x0000000001027983 */ /* 0x000ea20000100800 */
[----:B------:R-:W-:Y:S01]  /*14010*/  VIADD R6, R23, 0x1 ;  /* 0x0000000117067836 */ /* 0x000fe20000000000 */
[----:B------:R-:W-:Y:S04]  /*14020*/  BSSY B1, `(.L_x_586) ;  /* 0x0000070000017945 */ /* 0x000fe80003800000 */
[----:B------:R-:W-:-:S04]  /*14030*/  ISETP.NE.AND P0, PT, R6, 0x2, PT ;  /* 0x000000020600780c */ /* 0x000fc80003f05270 */
[----:B------:R-:W-:Y:S02]  /*14040*/  SEL R9, RZ, 0x1, P0 ;  /* 0x00000001ff097807 */ /* 0x000fe40000000000 */
[----:B------:R-:W-:Y:S02]  /*14050*/  SEL R6, R6, RZ, P0 ;  /* 0x000000ff06067207 */ /* 0x000fe40000000000 */
[----:B------:R-:W-:Y:S02]  /*14060*/  LOP3.LUT R9, R26, R9, RZ, 0x3c, !PT ;  /* 0x000000091a097212 */ /* 0x000fe400078e3cff */
[----:B--2---:R-:W-:-:S13]  /*14070*/  LOP3.LUT P2, RZ, R2, 0x1, RZ, 0xc0, !PT ;  /* 0x0000000102ff7812 */ /* 0x004fda000784c0ff */
[----:B------:R-:W-:Y:S05]  /*14080*/  @!P2 BRA `(.L_x_587) ;  /* 0x0000000400a4a947 */ /* 0x000fea0003800000 */
[----:B------:R-:W-:Y:S01]  /*14090*/  ULDC.64 UR4, c[0x0][0x418] ;  /* 0x0001060000047ab9 */ /* 0x000fe20000000a00 */
[----:B------:R-:W-:Y:S01]  /*140a0*/  IMAD.MOV.U32 R4, RZ, RZ, R24 ;  /* 0x000000ffff047224 */ /* 0x000fe200078e0018 */
[----:B------:R-:W-:-:S04]  /*140b0*/  ISETP.NE.U32.AND P0, PT, RZ, UR4, PT ;  /* 0x00000004ff007c0c */ /* 0x000fc8000bf05070 */
[----:B------:R-:W-:-:S13]  /*140c0*/  ISETP.NE.AND.EX P0, PT, RZ, UR5, PT, P0 ;  /* 0x00000005ff007c0c */ /* 0x000fda000bf05300 */
[----:B------:R-:W-:Y:S05]  /*140d0*/  @!P0 BRA `(.L_x_588) ;  /* 0x0000000000488947 */ /* 0x000fea0003800000 */
[----:B------:R-:W2:Y:S01]  /*140e0*/  LDL R10, [R1+0x8] ;  /* 0x00000800010a7983 */ /* 0x000ea20000100800 */
        /* <DEDUP_REMOVED lines=17> */
.L_x_588:
[----:B------:R-:W-:Y:S01]  /*14200*/  IMAD R2, R6, 0x8, R22 ;  /* 0x0000000806027824 */ /* 0x000fe200078e0216 */
[----:B0-----:R-:W-:Y:S01]  /*14210*/  SHF.L.U32 R3, R9, 0x1f, RZ ;  /* 0x0000001f09037819 */ /* 0x001fe200000006ff */
[----:B------:R-:W-:Y:S03]  /*14220*/  BSSY B3, `(.L_x_589) ;  /* 0x0000003000037945 */ /* 0x000fe60003800000 */
[----:B------:R-:W0:Y:S02]  /*14230*/  SYNCS.PHASECHK.TRANS64.TRYWAIT P0, [R2+URZ+0x30840], R3 ;  /* 0x03084003020075a7 */ /* 0x000e24000800017f */
[----:B0-----:R-:W-:Y:S05]  /*14240*/  @!P0 BRA `(.L_x_590) ;  /* 0x0000004400708947 */ /* 0x001fea0003800000 */
.L_x_732:
[----:B------:R-:W-:Y:S05]  /*14250*/  BSYNC B3 ;  /* 0x0000000000037941 */ /* 0x000fea0003800000 */
.L_x_589:
        /* <DEDUP_REMOVED lines=12> */
.L_x_592:
[----:B------:R-:W-:Y:S05]  /*14320*/  BSYNC B3 ;  /* 0x0000000000037941 */ /* 0x000fea0003800000 */
.L_x_591:
        /* <DEDUP_REMOVED lines=11> */
.L_x_593:
        /* <DEDUP_REMOVED lines=15> */
.L_x_733:
[----:B------:R-:W-:Y:S05]  /*144d0*/  BSYNC B3 ;  /* 0x0000000000037941 */ /* 0x000fea0003800000 */
.L_x_594:
        /* <DEDUP_REMOVED lines=12> */
.L_x_597:
[----:B------:R-:W-:Y:S05]  /*145a0*/  BSYNC B3 ;  /* 0x0000000000037941 */ /* 0x000fea0003800000 */
.L_x_596:
        /* <DEDUP_REMOVED lines=11> */
.L_x_598:
        /* <DEDUP_REMOVED lines=12> */
.L_x_587:
[----:B------:R-:W-:Y:S05]  /*14720*/  BSYNC B1 ;  /* 0x0000000000017941 */ /* 0x000fea0003800000 */
.L_x_586:
[----:B------:R-:W2:Y:S01]  /*14730*/  LDL.LU R0, [R1+0x18] ;  /* 0x0000180001007983 */ /* 0x000ea20000300800 */
[----:B------:R-:W-:Y:S02]  /*14740*/  IMAD.MOV.U32 R23, RZ, RZ, R6 ;  /* 0x000000ffff177224 */ /* 0x000fe400078e0006 */
[----:B------:R-:W-:Y:S02]  /*14750*/  IMAD.MOV.U32 R26, RZ, RZ, R9 ;  /* 0x000000ffff1a7224 */ /* 0x000fe400078e0009 */
[----:B--2---:R-:W-:-:S07]  /*14760*/  VIADD R0, R0, 0xfffffffd ;  /* 0xfffffffd00007836 */ /* 0x004fce0000000000 */
.L_x_585:
[----:B------:R-:W-:Y:S05]  /*14770*/  BSYNC B2 ;  /* 0x0000000000027941 */ /* 0x000fea0003800000 */
.L_x_584:
[----:B------:R-:W2:Y:S01]  /*14780*/  LDL.LU R2, [R1+0x1c] ;  /* 0x00001c0001027983 */ /* 0x000ea20000300800 */
[----:B------:R-:W-:-:S05]  /*14790*/  IMAD.MOV R7, RZ, RZ, -R7 ;  /* 0x000000ffff077224 */ /* 0x000fca00078e0a07 */
[----:B--2---:R-:W-:-:S13]  /*147a0*/  ISETP.NE.AND P0, PT, R2, R7, PT ;  /* 0x000000070200720c */ /* 0x004fda0003f05270 */
[----:B------:R-:W-:Y:S05]  /*147b0*/  @!P0 BRA `(.L_x_583) ;  /* 0x0000000c00a08947 */ /* 0x000fea0003800000 */
[----:B------:R-:W-:-:S07]  /*147c0*/  IMAD.MOV.U32 R4, RZ, RZ, R24 ;  /* 0x000000ffff047224 */ /* 0x000fce00078e0018 */
.L_x_625:
[----:B------:R-:W2:Y:S01]  /*147d0*/  LDL R2, [R1] ;  /* 0x0000000001027983 */ /* 0x000ea20000100800 */
[----:B------:R-:W-:Y:S01]  /*147e0*/  VIADD R6, R23, 0x1 ;  /* 0x0000000117067836 */ /* 0x000fe20000000000 */
[----:B------:R-:W-:Y:S05]  /*147f0*/  YIELD ;  /* 0x0000000000007946 */ /* 0x000fea0003800000 */
[----:B------:R-:W-:Y:S01]  /*14800*/  ISETP.NE.AND P0, PT, R6, 0x2, PT ;  /* 0x000000020600780c */ /* 0x000fe20003f05270 */
[----:B------:R-:W-:Y:S03]  /*14810*/  BSSY B1, `(.L_x_599) ;  /* 0x000006d000017945 */ /* 0x000fe60003800000 */
[----:B------:R-:W-:-:S02]  /*14820*/  SEL R7, RZ, 0x1, P0 ;  /* 0x00000001ff077807 */ /* 0x000fc40000000000 */
        /* <DEDUP_REMOVED lines=16> */
[----:B------:R-:W-:-:S04]  /*14930*/  @P0 SHF.R.U32.HI R2, RZ, R3, R4 ;  /* 0x00000003ff020219 */ /* 0x000fc80000011604 */
[----:B------:R-:W-:-:S05]  /*14940*/  IADD3 R3, -R2, RZ, RZ ;  /* 0x000000ff02037210 */ /* 0x000fca0007ffe1ff */
        /* <DEDUP_REMOVED lines=9> */
.L_x_601:
[----:B------:R-:W-:Y:S01]  /*149e0*/  IMAD R2, R6, 0x8, R22 ;  /* 0x0000000806027824 */ /* 0x000fe200078e0216 */
[----:B0-----:R-:W-:Y:S01]  /*149f0*/  SHF.L.U32 R3, R7, 0x1f, RZ ;  /* 0x0000001f07037819 */ /* 0x001fe200000006ff */
[----:B------:R-:W-:Y:S03]  /*14a00*/  BSSY B2, `(.L_x_602) ;  /* 0x0000003000027945 */ /* 0x000fe60003800000 */
[----:B------:R-:W0:Y:S02]  /*14a10*/  SYNCS.PHASECHK.TRANS64.TRYWAIT P0, [R2+URZ+0x30840], R3 ;  /* 0x03084003020075a7 */ /* 0x000e24000800017f */
[----:B0-----:R-:W-:Y:S05]  /*14a20*/  @!P0 BRA `(.L_x_603) ;  /* 0x0000003c00a08947 */ /* 0x001fea0003800000 */
.L_x_734:
[----:B------:R-:W-:Y:S05]  /*14a30*/  BSYNC B2 ;  /* 0x0000000000027941 */ /* 0x000fea0003800000 */
.L_x_602:
        /* <DEDUP_REMOVED lines=12> */
.L_x_605:
[----:B------:R-:W-:Y:S05]  /*14b00*/  BSYNC B2 ;  /* 0x0000000000027941 */ /* 0x000fea0003800000 */
.L_x_604:
        /* <DEDUP_REMOVED lines=11> */
.L_x_606:
        /* <DEDUP_REMOVED lines=15> */
.L_x_735:
[----:B------:R-:W-:Y:S05]  /*14cb0*/  BSYNC B2 ;  /* 0x0000000000027941 */ /* 0x000fea0003800000 */
.L_x_607:
[----:B------:R-:W-:Y:S01]  /*14cc0*/  BSSY B2, `(.L_x_609) ;  /* 0x000000b000027945 */ /* 0x000fe20003800000 */
[----:B------:R-:W-:Y:S02]  /*14cd0*/  IMAD.MOV.U32 R2, RZ, RZ, 0x0 ;  /* 0x00000000ff027424 */ /* 0x000fe400078e00ff */
[----:B------:R-:W-:Y:S01]  /*14ce0*/  IMAD.MOV.U32 R3, RZ, RZ, 0x14f00000 ;  /* 0x14f00000ff037424 */ /* 0x000fe200078e00ff */
[----:B------:R-:W-:Y:S06]  /*14cf0*/  @P1 BRA `(.L_x_610) ;  /* 0x00000000001c1947 */ /* 0x000fec0003800000 */
[----:B------:R-:W1:Y:S02]  /*14d00*/  S2R R11, SR_TID.X ;  /* 0x00000000000b7919 */ /* 0x000e640000002100 */
[----:B-1----:R-:W-:Y:S01]  /*14d10*/  LOP3.LUT R12, R11, 0x1f, RZ, 0xc0, !PT ;  /* 0x0000001f0b0c7812 */ /* 0x002fe200078ec0ff */
[----:B------:R-:W-:-:S03]  /*14d20*/  IMAD.MOV.U32 R11, RZ, RZ, 0x6000 ;  /* 0x00006000ff0b7424 */ /* 0x000fc600078e00ff */
[----:B------:R-:W-:Y:S01]  /*14d30*/  ISETP.NE.AND P0, PT, R12, RZ, PT ;  /* 0x000000ff0c00720c */ /* 0x000fe20003f05270 */
[----:B------:R1:W-:-:S12]  /*14d40*/  SYNCS.ARRIVE.TRANS64 RZ, [R10+URZ+0x50], R11 ;  /* 0x0000500b0aff79a7 */ /* 0x0003d8000800003f */
[----:B-1----:R-:W-:Y:S05]  /*14d50*/  @!P0 BRA `(.L_x_610) ;  /* 0x0000000000048947 */ /* 0x002fea0003800000 */
[----:B------:R-:W-:Y:S01]  /*14d60*/  BPT.TRAP 0x1 ;  /* 0x000000040000795c */ /* 0x000fe20000300000 */
.L_x_610:
[----:B------:R-:W-:Y:S05]  /*14d70*/  BSYNC B2 ;  /* 0x0000000000027941 */ /* 0x000fea0003800000 */
.L_x_609:
[----:B------:R-:W-:Y:S01]  /*14d80*/  R2UR UR10, R5 ;  /* 0x00000000050a72ca */ /* 0x000fe200000e0000 */
[----:B------:R-:W-:Y:S01]  /*14d90*/  IMAD R23, R23, 0x6000, R22 ;  /* 0x0000600017177824 */ /* 0x000fe200078e0216 */
[----:B------:R-:W-:Y:S01]  /*14da0*/  R2UR UR7, R3 ;  /* 0x00000000030772ca */ /* 0x000fe200000e0000 */
[----:B------:R-:W-:Y:S01]  /*14db0*/  UIADD3 UR4, UP0, UR38, 0x470, URZ ;  /* 0x0000047026047890 */ /* 0x000fe2000ff1e03f */
[----:B------:R-:W-:Y:S01]  /*14dc0*/  R2UR UR6, R2 ;  /* 0x00000000020672ca */ /* 0x000fe200000e0000 */
[----:B------:R-:W-:Y:S01]  /*14dd0*/  IMAD R2, R27, 0xc0, R28 ;  /* 0x000000c01b027824 */ /* 0x000fe200078e021c */
[----:B------:R-:W-:Y:S01]  /*14de0*/  PLOP3.LUT P0, PT, PT, PT, PT, 0x80, 0x0 ;  /* 0x000000000000781c */ /* 0x000fe20003f0f070 */
[----:B0-----:R-:W-:Y:S01]  /*14df0*/  VIADD R10, R10, 0x50 ;  /* 0x000000500a0a7836 */ /* 0x001fe20000000000 */
[----:B------:R-:W-:Y:S01]  /*14e00*/  UIADD3.X UR5, URZ, UR39, URZ, UP0, !UPT ;  /* 0x000000273f057290 */ /* 0x000fe200087fe43f */
[----:B------:R-:W-:-:S11]  /*14e10*/  VIADD R23, R23, 0x400 ;  /* 0x0000040017177836 */ /* 0x000fd60000000000 */
.L_x_611:
        /* <DEDUP_REMOVED lines=12> */
.L_x_600:
[----:B------:R-:W-:Y:S05]  /*14ee0*/  BSYNC B1 ;  /* 0x0000000000017941 */ /* 0x000fea0003800000 */
.L_x_599:
        /* <DEDUP_REMOVED lines=10> */
[----:B------:R-:W-:Y:S01]  /*14f90*/  VIADD R9, R0, 0xffffffff ;  /* 0xffffffff00097836 */ /* 0x000fe20000000000 */
        /* <DEDUP_REMOVED lines=21> */
.L_x_614:
[----:B------:R-:W-:Y:S01]  /*150f0*/  IMAD R2, R23, 0x8, R22 ;  /* 0x0000000817027824 */ /* 0x000fe200078e0216 */
[----:B0-----:R-:W-:Y:S01]  /*15100*/  SHF.L.U32 R3, R26, 0x1f, RZ ;  /* 0x0000001f1a037819 */ /* 0x001fe200000006ff */
[----:B------:R-:W-:Y:S03]  /*15110*/  BSSY B2, `(.L_x_615) ;  /* 0x0000003000027945 */ /* 0x000fe60003800000 */
[----:B------:R-:W0:Y:S02]  /*15120*/  SYNCS.PHASECHK.TRANS64.TRYWAIT P0, [R2+URZ+0x30840], R3 ;  /* 0x03084003020075a7 */ /* 0x000e24000800017f */
[----:B0-----:R-:W-:Y:S05]  /*15130*/  @!P0 BRA `(.L_x_616) ;  /* 0x0000003800048947 */ /* 0x001fea0003800000 */
.L_x_736:
[----:B------:R-:W-:Y:S05]  /*15140*/  BSYNC B2 ;  /* 0x0000000000027941 */ /* 0x000fea0003800000 */
.L_x_615:
        /* <DEDUP_REMOVED lines=12> */
.L_x_618:
[----:B------:R-:W-:Y:S05]  /*15210*/  BSYNC B2 ;  /* 0x0000000000027941 */ /* 0x000fea0003800000 */
.L_x_617:
        /* <DEDUP_REMOVED lines=12> */
.L_x_619:
        /* <DEDUP_REMOVED lines=15> */
.L_x_737:
[----:B------:R-:W-:Y:S05]  /*153d0*/  BSYNC B2 ;  /* 0x0000000000027941 */ /* 0x000fea0003800000 */
.L_x_620:
        /* <DEDUP_REMOVED lines=11> */
.L_x_623:
[----:B------:R-:W-:Y:S05]  /*15490*/  BSYNC B2 ;  /* 0x0000000000027941 */ /* 0x000fea0003800000 */
.L_x_622:
        /* <DEDUP_REMOVED lines=10> */
.L_x_624:
        /* <DEDUP_REMOVED lines=12> */
.L_x_613:
[----:B------:R-:W-:Y:S05]  /*15600*/  BSYNC B1 ;  /* 0x0000000000017941 */ /* 0x000fea0003800000 */
.L_x_612:
[C---:B------:R-:W-:Y:S01]  /*15610*/  ISETP.GT.AND P0, PT, R0.reuse, 0x1, PT ;  /* 0x000000010000780c */ /* 0x040fe20003f04270 */
[----:B------:R-:W-:-:S12]  /*15620*/  VIADD R0, R0, 0xfffffffe ;  /* 0xfffffffe00007836 */ /* 0x000fd80000000000 */
[----:B------:R-:W-:Y:S05]  /*15630*/  @P0 BRA `(.L_x_625) ;  /* 0xfffffff000640947 */ /* 0x000fea000383ffff */
.L_x_583:
[----:B------:R-:W-:Y:S05]  /*15640*/  BSYNC B0 ;  /* 0x0000000000007941 */ /* 0x000fea0003800000 */
.L_x_582:
        /* <DEDUP_REMOVED lines=17> */
.L_x_627:
[----:B------:R-:W-:Y:S05]  /*15760*/  BSYNC B0 ;  /* 0x0000000000007941 */ /* 0x000fea0003800000 */
.L_x_626:
[----:B------:R-:W2:Y:S01]  /*15770*/  LDL R0, [R1] ;  /* 0x0000000001007983 */ /* 0x000ea20000100800 */
[----:B------:R-:W-:Y:S01]  /*15780*/  BSSY B0, `(.L_x_628) ;  /* 0x0000028000007945 */ /* 0x000fe20003800000 */
[----:B--2---:R-:W-:-:S13]  /*15790*/  LOP3.LUT P0, RZ, R0, 0x1, RZ, 0xc0, !PT ;  /* 0x0000000100ff7812 */ /* 0x004fda000780c0ff */
[----:B------:R-:W-:Y:S05]  /*157a0*/  @!P0 BRA `(.L_x_629) ;  /* 0x0000000000948947 */ /* 0x000fea0003800000 */
[----:B0-----:R-:W-:Y:S01]  /*157b0*/  IMAD R3, R23, 0x8, R22 ;  /* 0x0000000817037824 */ /* 0x001fe200078e0216 */
[----:B------:R-:W-:Y:S01]  /*157c0*/  SHF.L.U32 R0, R26, 0x1f, RZ ;  /* 0x0000001f1a007819 */ /* 0x000fe200000006ff */
[----:B------:R-:W-:Y:S01]  /*157d0*/  BSSY B1, `(.L_x_630) ;  /* 0x0000004000017945 */ /* 0x000fe20003800000 */
[----:B------:R-:W-:Y:S02]  /*157e0*/  ISETP.NE.AND P1, PT, R6, RZ, PT ;  /* 0x000000ff0600720c */ /* 0x000fe40003f25270 */
[----:B------:R-:W0:Y:S02]  /*157f0*/  SYNCS.PHASECHK.TRANS64.TRYWAIT P0, [R3+URZ+0x30860], R0 ;  /* 0x03086000030075a7 */ /* 0x000e24000800017f */
[----:B0-----:R-:W-:Y:S09]  /*15800*/  @!P0 BRA `(.L_x_631) ;  /* 0x0000003000788947 */ /* 0x001ff20003800000 */
.L_x_738:
[----:B------:R-:W-:Y:S05]  /*15810*/  BSYNC B1 ;  /* 0x0000000000017941 */ /* 0x000fea0003800000 */
.L_x_630:
        /* <DEDUP_REMOVED lines=9> */
.L_x_633:
[----:B------:R-:W-:Y:S05]  /*158b0*/  BSYNC B1 ;  /* 0x0000000000017941 */ /* 0x000fea0003800000 */
.L_x_632:
        /* <DEDUP_REMOVED lines=10> */
.L_x_634:
        /* <DEDUP_REMOVED lines=10> */
.L_x_629:
[----:B------:R-:W-:Y:S05]  /*15a00*/  BSYNC B0 ;  /* 0x0000000000007941 */ /* 0x000fea0003800000 */
.L_x_628:
[----:B------:R-:W-:-:S04]  /*15a10*/  IADD3 R23, R23, 0x1, RZ ;  /* 0x0000000117177810 */ /* 0x000fc80007ffe0ff */
[----:B------:R-:W-:-:S04]  /*15a20*/  ISETP.NE.AND P0, PT, R23, 0x2, PT ;  /* 0x000000021700780c */ /* 0x000fc80003f05270 */
[----:B0-----:R-:W-:Y:S02]  /*15a30*/  SEL R3, RZ, 0x1, P0 ;  /* 0x00000001ff037807 */ /* 0x001fe40000000000 */
[----:B------:R-:W-:Y:S02]  /*15a40*/  SEL R23, R23, RZ, P0 ;  /* 0x000000ff17177207 */ /* 0x000fe40000000000 */
[----:B------:R-:W-:-:S07]  /*15a50*/  LOP3.LUT R26, R26, R3, RZ, 0x3c, !PT ;  /* 0x000000031a1a7212 */ /* 0x000fce00078e3cff */
.L_x_564:
[----:B------:R-:W-:Y:S05]  /*15a60*/  BSYNC B7 ;  /* 0x0000000000077941 */ /* 0x000fea0003800000 */
.L_x_562:
[----:B------:R-:W2:Y:S02]  /*15a70*/  LDL R0, [R1] ;  /* 0x0000000001007983 */ /* 0x000ea40000100800 */
[----:B--2---:R-:W-:-:S13]  /*15a80*/  LOP3.LUT P0, RZ, R0, 0x2, RZ, 0xc0, !PT ;  /* 0x0000000200ff7812 */ /* 0x004fda000780c0ff */
[----:B------:R-:W-:Y:S05]  /*15a90*/  @!P0 BRA `(.L_x_635) ;  /* 0x0000000000248947 */ /* 0x000fea0003800000 */
[----:B------:R-:W-:Y:S05]  /*15aa0*/  WARPSYNC.ALL ;  /* 0x0000000000007948 */ /* 0x000fea0003800000 */
[----:B------:R-:W2:Y:S08]  /*15ab0*/  S2UR UR5, SR_CgaCtaId ;  /* 0x00000000000579c3 */ /* 0x000eb00000008800 */
[----:B------:R-:W-:Y:S06]  /*15ac0*/  BAR.SYNC.DEFER_BLOCKING 0x5, 0x200 ;  /* 0x0148000000007b1d */ /* 0x000fec0000010000 */
[----:B------:R-:W-:-:S02]  /*15ad0*/  UMOV UR4, 0x400 ;  /* 0x0000040000047882 */ /* 0x000fc40000000000 */
[----:B--2---:R-:W-:-:S06]  /*15ae0*/  ULEA UR4, UR5, UR4, 0x18 ;  /* 0x0000000405047291 */ /* 0x004fcc000f8ec03f */
[----:B------:R-:W-:-:S05]  /*15af0*/  IMAD.U32 R22, RZ, RZ, UR4 ;  /* 0x00000004ff167e24 */ /* 0x000fca000f8e00ff */
[----:B------:R2:W3:Y:S01]  /*15b00*/  LDS.128 R16, [R22+0x308d0] ;  /* 0x0308d00016107984 */ /* 0x0004e20000000c00 */
[----:B------:R-:W-:Y:S06]  /*15b10*/  BAR.ARV 0x4, 0x200 ;  /* 0x0108000000007b1d */ /* 0x000fec0000002000 */
[----:B------:R-:W-:Y:S05]  /*15b20*/  BRA `(.L_x_636) ;  /* 0x0000000800407947 */ /* 0x000fea0003800000 */
.L_x_635:
        /* <DEDUP_REMOVED lines=10> */
[----:B------:R0:W2:Y:S01]  /*15bd0*/  @!P1 LDG.E R3, desc[UR56][R2.64] ;  /* 0x0000003802039981 */ /* 0x0000a2000c1e1900 */
[C---:B------:R-:W-:Y:S02]  /*15be0*/  ISETP.GE.U32.AND P2, PT, R8.reuse, 0x2, PT ;  /* 0x000000020800780c */ /* 0x040fe40003f46070 */
[C---:B------:R-:W-:Y:S01]  /*15bf0*/  ISETP.GE.U32.AND P3, PT, R8.reuse, 0x4, PT ;  /* 0x000000040800780c */ /* 0x040fe20003f66070 */
[----:B------:R-:W-:Y:S01]  /*15c00*/  SHFL.IDX PT, R0, R16, RZ, 0x1f ;  /* 0x00001fff10007589 */ /* 0x000fe200000e0000 */
[C---:B------:R-:W-:Y:S02]  /*15c10*/  ISETP.GE.U32.AND P4, PT, R8.reuse, 0x8, PT ;  /* 0x000000080800780c */ /* 0x040fe40003f86070 */
[C---:B------:R-:W-:Y:S01]  /*15c20*/  ISETP.GE.U32.AND P5, PT, R8.reuse, 0x10, PT ;  /* 0x000000100800780c */ /* 0x040fe20003fa6070 */
[----:B------:R-:W-:Y:S01]  /*15c30*/  SHFL.IDX PT, R4, R16, 0x1, 0x1f ;  /* 0x00201f0010047f89 */ /* 0x000fe200000e0000 */
[----:B0-----:R-:W-:Y:S02]  /*15c40*/  IMAD.MOV.U32 R2, RZ, RZ, RZ ;  /* 0x000000ffff027224 */ /* 0x001fe400078e00ff */
[----:B--2---:R-:W-:Y:S01]  /*15c50*/  @!P1 IMAD.MOV.U32 R2, RZ, RZ, R3 ;  /* 0x000000ffff029224 */ /* 0x004fe200078e0003 */
[----:B------:R-:W-:-:S04]  /*15c60*/  ISETP.NE.AND P1, PT, R8, RZ, PT ;  /* 0x000000ff0800720c */ /* 0x000fc80003f25270 */
[----:B------:R-:W0:Y:S02]  /*15c70*/  SHFL.UP PT, R14, R2, 0x1, RZ ;  /* 0x04200000020e7989 */ /* 0x000e2400000e00ff */
[----:B0-----:R-:W-:-:S05]  /*15c80*/  SEL R5, R14, RZ, P1 ;  /* 0x000000ff0e057207 */ /* 0x001fca0000800000 */
[----:B------:R-:W-:-:S05]  /*15c90*/  IMAD.IADD R5, R2, 0x1, R5 ;  /* 0x0000000102057824 */ /* 0x000fca00078e0205 */
[----:B------:R-:W1:Y:S02]  /*15ca0*/  SHFL.UP PT, R14, R5, 0x2, RZ ;  /* 0x04400000050e7989 */ /* 0x000e6400000e00ff */
        /* <DEDUP_REMOVED lines=12> */
.L_x_748:
[----:B------:R-:W-:Y:S02]  /*15d70*/  ULDC UR4, c[0x0][0xc38] ;  /* 0x00030e0000047ab9 */ /* 0x000fe40000000800 */
[----:B------:R-:W-:-:S04]  /*15d80*/  IMAD.U32 R16, RZ, RZ, UR4 ;  /* 0x00000004ff107e24 */ /* 0x000fc8000f8e00ff */
[----:B-1----:R-:W-:-:S04]  /*15d90*/  IMAD R5, R14, R16, RZ ;  /* 0x000000100e057224 */ /* 0x002fc800078e02ff */
[----:B------:R-:W-:-:S05]  /*15da0*/  IMAD.IADD R4, R4, 0x1, R5 ;  /* 0x0000000104047824 */ /* 0x000fca00078e0205 */
[----:B------:R-:W-:-:S13]  /*15db0*/  ISETP.GT.AND P6, PT, R4, R0, PT ;  /* 0x000000000400720c */ /* 0x000fda0003fc4270 */
[----:B------:R-:W-:Y:S05]  /*15dc0*/  @P6 BRA `(.L_x_638) ;  /* 0x00000000009c6947 */ /* 0x000fea0003800000 */
.L_x_643:
[----:B------:R-:W1:Y:S01]  /*15dd0*/  LDC R6, c[0x0][0xc3c] ;  /* 0x00030f00ff067b82 */ /* 0x000e620000000800 */
[----:B------:R-:W-:-:S05]  /*15de0*/  VIADD R19, R19, 0x1f ;  /* 0x0000001f13137836 */ /* 0x000fca0000000000 */
[----:B-1----:R-:W-:-:S13]  /*15df0*/  ISETP.GE.AND P6, PT, R19, R6, PT ;  /* 0x000000061300720c */ /* 0x002fda0003fc6270 */
[----:B------:R-:W-:Y:S05]  /*15e00*/  @P6 BRA `(.L_x_639) ;  /* 0x0000000400446947 */ /* 0x000fea0003800000 */
[----:B------:R-:W1:Y:S01]  /*15e10*/  S2R R2, SR_TID.X ;  /* 0x0000000000027919 */ /* 0x000e620000002100 */
[----:B------:R-:W-:Y:S01]  /*15e20*/  BSSY B0, `(.L_x_640) ;  /* 0x0000009000007945 */ /* 0x000fe20003800000 */
[----:B-1----:R-:W-:-:S05]  /*15e30*/  LOP3.LUT R2, R2, 0x1f, RZ, 0xc0, !PT ;  /* 0x0000001f02027812 */ /* 0x002fca00078ec0ff */
[----:B------:R-:W-:Y:S02]  /*15e40*/  IMAD.IADD R5, R19, 0x1, R2 ;  /* 0x0000000113057824 */ /* 0x000fe400078e0202 */
[----:B------:R-:W-:-:S03]  /*15e50*/  IMAD.MOV.U32 R2, RZ, RZ, RZ ;  /* 0x000000ffff027224 */ /* 0x000fc600078e00ff */
[----:B------:R-:W-:-:S13]  /*15e60*/  ISETP.GE.OR P6, PT, R5, R6, !P0 ;  /* 0x000000060500720c */ /* 0x000fda00047c6670 */
[----:B------:R-:W-:Y:S05]  /*15e70*/  @P6 BRA `(.L_x_641) ;  /* 0x00000000000c6947 */ /* 0x000fea0003800000 */
[----:B0-----:R-:W0:Y:S02]  /*15e80*/  LDC.64 R2, c[0x0][0xc80] ;  /* 0x00032000ff027b82 */ /* 0x001e240000000a00 */
[----:B0-----:R-:W-:-:S06]  /*15e90*/  IMAD.WIDE R2, R5, 0x4, R2 ;  /* 0x0000000405027825 */ /* 0x001fcc00078e0202 */
[----:B------:R1:W5:Y:S02]  /*15ea0*/  LDG.E R2, desc[UR56][R2.64] ;  /* 0x0000003802027981 */ /* 0x000364000c1e1900 */
.L_x_641:
[----:B------:R-:W-:Y:S05]  /*15eb0*/  BSYNC B0 ;  /* 0x0000000000007941 */ /* 0x000fea0003800000 */
.L_x_640:
[----:B------:R-:W-:-:S03]  /*15ec0*/  UMOV UR4, 0xffffffff ;  /* 0xffffffff00047882 */ /* 0x000fc60000000000 */
[----:B------:R-:W-:Y:S05]  /*15ed0*/  BRA.DIV UR4, `(.L_x_642) ;  /* 0x0000002e04fc7947 */ /* 0x000fea000b800000 */
[----:B-----5:R-:W2:Y:S02]  /*15ee0*/  SHFL.UP PT, R14, R2, 0x1, RZ ;  /* 0x04200000020e7989 */ /* 0x020ea400000e00ff */
[----:B--2---:R-:W-:-:S05]  /*15ef0*/  SEL R13, R14, RZ, P1 ;  /* 0x000000ff0e0d7207 */ /* 0x004fca0000800000 */
[----:B------:R-:W-:-:S05]  /*15f00*/  IMAD.IADD R13, R2, 0x1, R13 ;  /* 0x00000001020d7824 */ /* 0x000fca00078e020d */
[----:B------:R-:W2:Y:S02]  /*15f10*/  SHFL.UP PT, R14, R13, 0x2, RZ ;  /* 0x044000000d0e7989 */ /* 0x000ea400000e00ff */
[----:B--2---:R-:W-:-:S05]  /*15f20*/  SEL R14, R14, RZ, P2 ;  /* 0x000000ff0e0e7207 */ /* 0x004fca0001000000 */
[----:B01----:R-:W-:-:S05]  /*15f30*/  IMAD.IADD R3, R13, 0x1, R14 ;  /* 0x000000010d037824 */ /* 0x003fca00078e020e */
        /* <DEDUP_REMOVED lines=10> */
.L_x_756:
[----:B------:R-:W-:Y:S02]  /*15fe0*/  ULDC UR4, c[0x0][0xc38] ;  /* 0x00030e0000047ab9 */ /* 0x000fe40000000800 */
[----:B------:R-:W-:-:S04]  /*15ff0*/  IMAD.U32 R16, RZ, RZ, UR4 ;  /* 0x00000004ff107e24 */ /* 0x000fc8000f8e00ff */
[----:B-1----:R-:W-:-:S04]  /*16000*/  IMAD R5, R14, R16, RZ ;  /* 0x000000100e057224 */ /* 0x002fc800078e02ff */
[----:B------:R-:W-:-:S05]  /*16010*/  IMAD.IADD R4, R5, 0x1, R4 ;  /* 0x0000000105047824 */ /* 0x000fca00078e0204 */
[----:B------:R-:W-:-:S13]  /*16020*/  ISETP.GT.AND P6, PT, R4, R0, PT ;  /* 0x000000000400720c */ /* 0x000fda0003fc4270 */
[----:B------:R-:W-:Y:S05]  /*16030*/  @!P6 BRA `(.L_x_643) ;  /* 0xfffffffc0064e947 */ /* 0x000fea000383ffff */
.L_x_638:
        /* <DEDUP_REMOVED lines=8> */
.L_x_760:
[----:B------:R-:W-:Y:S01]  /*160c0*/  ISETP.NE.AND P0, PT, R6, RZ, PT ;  /* 0x000000ff0600720c */ /* 0x000fe20003f05270 */
[----:B------:R-:W-:-:S12]  /*160d0*/  IMAD.MOV.U32 R14, RZ, RZ, RZ ;  /* 0x000000ffff0e7224 */ /* 0x000fd800078e00ff */
[----:B------:R-:W-:Y:S05]  /*160e0*/  @!P0 BRA `(.L_x_645) ;  /* 0x0000000000108947 */ /* 0x000fea0003800000 */
[----:B------:R-:W-:Y:S01]  /*160f0*/  UMOV UR4, 0xffffffff ;  /* 0xffffffff00047882 */ /* 0x000fe20000000000 */
[----:B------:R-:W-:Y:S02]  /*16100*/  VIADD R12, R4, 0xffffffff ;  /* 0xffffffff040c7836 */ /* 0x000fe40000000000 */
[----:B------:R-:W-:Y:S05]  /*16110*/  BRA.DIV UR4, `(.L_x_646) ;  /* 0x0000003204707947 */ /* 0x000fea000b800000 */
[----:B------:R3:W4:Y:S02]  /*16120*/  SHFL.IDX PT, R14, R3, R12, 0x1f ;  /* 0x00001f0c030e7589 */ /* 0x00072400000e0000 */
.L_x_645:
[----:B--2---:R-:W-:Y:S01]  /*16130*/  IABS R6, R17 ;  /* 0x0000001100067213 */ /* 0x004fe20000000000 */
[----:B----4-:R-:W-:Y:S02]  /*16140*/  IMAD R16, R14, R16, R5 ;  /* 0x000000100e107224 */ /* 0x010fe400078e0205 */
[----:B------:R-:W-:Y:S01]  /*16150*/  IMAD.IADD R19, R4, 0x1, R19 ;  /* 0x0000000104137824 */ /* 0x000fe200078e0213 */
[----:B------:R-:W2:Y:S01]  /*16160*/  I2F.RP R7, R6 ;  /* 0x0000000600077306 */ /* 0x000ea20000209400 */
[----:B------:R-:W-:-:S07]  /*16170*/  IMAD.IADD R0, R0, 0x1, -R16 ;  /* 0x0000000100007824 */ /* 0x000fce00078e0a10 */
[----:B--2---:R-:W1:Y:S02]  /*16180*/  MUFU.RCP R7, R7 ;  /* 0x0000000700077308 */ /* 0x004e640000001000 */
[----:B-1----:R-:W-:-:S06]  /*16190*/  VIADD R2, R7, 0xffffffe ;  /* 0x0ffffffe07027836 */ /* 0x002fcc0000000000 */
[----:B0--3--:R0:W1:Y:S02]  /*161a0*/  F2I.FTZ.U32.TRUNC.NTZ R3, R2 ;  /* 0x0000000200037305 */ /* 0x009064000021f000 */
[----:B0-----:R-:W-:Y:S02]  /*161b0*/  IMAD.MOV.U32 R2, RZ, RZ, RZ ;  /* 0x000000ffff027224 */ /* 0x001fe400078e00ff */
[----:B-1----:R-:W-:-:S04]  /*161c0*/  IMAD.MOV R5, RZ, RZ, -R3 ;  /* 0x000000ffff057224 */ /* 0x002fc800078e0a03 */
        /* <DEDUP_REMOVED lines=21> */
.L_x_639:
[----:B------:R-:W-:Y:S01]  /*16320*/  UMOV UR4, URZ ;  /* 0x0000003f00047c82 */ /* 0x000fe20008000000 */
[----:B------:R-:W-:Y:S01]  /*16330*/  UMOV UR5, URZ ;  /* 0x0000003f00057c82 */ /* 0x000fe20008000000 */
[----:B------:R-:W-:Y:S01]  /*16340*/  ULDC UR6, c[0x0][0xc3c] ;  /* 0x00030f0000067ab9 */ /* 0x000fe20000000800 */
[----:B------:R-:W-:Y:S01]  /*16350*/  IMAD.MOV.U32 R16, RZ, RZ, R0 ;  /* 0x000000ffff107224 */ /* 0x000fe200078e0000 */
[----:B------:R-:W-:Y:S01]  /*16360*/  MOV R18, UR5 ;  /* 0x0000000500127c02 */ /* 0x000fe20008000f00 */
[----:B------:R-:W-:Y:S02]  /*16370*/  IMAD.U32 R17, RZ, RZ, UR4 ;  /* 0x00000004ff117e24 */ /* 0x000fe4000f8e00ff */
[----:B------:R-:W-:-:S07]  /*16380*/  IMAD.U32 R19, RZ, RZ, UR6 ;  /* 0x00000006ff137e24 */ /* 0x000fce000f8e00ff */
.L_x_647:
[----:B------:R-:W1:Y:S01]  /*16390*/  S2R R0, SR_TID.X ;  /* 0x0000000000007919 */ /* 0x000e620000002100 */
[----:B------:R-:W-:Y:S05]  /*163a0*/  WARPSYNC.ALL ;  /* 0x0000000000007948 */ /* 0x000fea0003800000 */
[----:B------:R-:W-:Y:S01]  /*163b0*/  BAR.SYNC.DEFER_BLOCKING 0x4, 0x200 ;  /* 0x0108000000007b1d */ /* 0x000fe20000010000 */
[----:B-1----:R-:W-:-:S04]  /*163c0*/  LOP3.LUT R0, R0, 0x1f, RZ, 0xc0, !PT ;  /* 0x0000001f00007812 */ /* 0x002fc800078ec0ff */
[----:B------:R-:W-:-:S13]  /*163d0*/  ISETP.NE.AND P0, PT, R0, RZ, PT ;  /* 0x000000ff0000720c */ /* 0x000fda0003f05270 */
[----:B0-----:R-:W0:Y:S01]  /*163e0*/  @!P0 S2R R3, SR_CgaCtaId ;  /* 0x0000000000038919 */ /* 0x001e220000008800 */
[----:B------:R-:W-:-:S04]  /*163f0*/  @!P0 MOV R0, 0x400 ;  /* 0x0000040000008802 */ /* 0x000fc80000000f00 */
[----:B0-----:R-:W-:-:S05]  /*16400*/  @!P0 LEA R22, R3, R0, 0x18 ;  /* 0x0000000003168211 */ /* 0x001fca00078ec0ff */
[----:B------:R0:W-:Y:S01]  /*16410*/  @!P0 STS.128 [R22+0x308d0], R16 ;  /* 0x0308d01016008388 */ /* 0x0001e20000000c00 */
[----:B------:R-:W-:Y:S06]  /*16420*/  BAR.ARV 0x5, 0x200 ;  /* 0x0148000000007b1d */ /* 0x000fec0000002000 */
.L_x_636:
[----:B------:R-:W-:Y:S02]  /*16430*/  ULDC UR4, c[0x0][0xc3c] ;  /* 0x00030f0000047ab9 */ /* 0x000fe40000000800 */
[----:B---3--:R-:W-:-:S13]  /*16440*/  ISETP.GE.AND P0, PT, R19, UR4, PT ;  /* 0x0000000413007c0c */ /* 0x008fda000bf06270 */
[----:B------:R-:W-:Y:S05]  /*16450*/  @!P0 BRA `(.L_x_648) ;  /* 0xffffffac002c8947 */ /* 0x000fea000383ffff */
[----:B------:R-:W-:Y:S05]  /*16460*/  BSYNC B8 ;  /* 0x0000000000087941 */ /* 0x000fea0003800000 */
.L_x_526:
[----:B0-----:R-:W3:Y:S01]  /*16470*/  LDL.LU R0, [R1+0x24] ;  /* 0x0000240001007983 */ /* 0x001ee20000300800 */
[----:B------:R-:W-:Y:S01]  /*16480*/  BSSY B0, `(.L_x_649) ;  /* 0x000000b000007945 */ /* 0x000fe20003800000 */
[----:B------:R-:W0:Y:S01]  /*16490*/  S2R R5, SR_CgaCtaId ;  /* 0x0000000000057919 */ /* 0x000e220000008800 */
[----:B---3--:R-:W-:-:S05]  /*164a0*/  VIADD R0, R0, 0x1 ;  /* 0x0000000100007836 */ /* 0x008fca0000000000 */
[----:B------:R-:W-:-:S04]  /*164b0*/  LEA.HI R2, R0, R0, RZ, 0x1 ;  /* 0x0000000000027211 */ /* 0x000fc800078f08ff */
[----:B------:R-:W-:Y:S02]  /*164c0*/  LOP3.LUT R3, R2, 0xfffffffe, RZ, 0xc0, !PT ;  /* 0xfffffffe02037812 */ /* 0x000fe400078ec0ff */
[----:B------:R-:W-:-:S03]  /*164d0*/  MOV R2, 0x400 ;  /* 0x0000040000027802 */ /* 0x000fc60000000f00 */
[----:B------:R-:W-:Y:S01]  /*164e0*/  IMAD.IADD R0, R0, 0x1, -R3 ;  /* 0x0000000100007824 */ /* 0x000fe200078e0a03 */
[----:B0-----:R-:W-:-:S04]  /*164f0*/  LEA R9, R5, R2, 0x18 ;  /* 0x0000000205097211 */ /* 0x001fc800078ec0ff */
[----:B------:R-:W-:-:S04]  /*16500*/  SHF.L.U32 R0, R0, 0x1f, RZ ;  /* 0x0000001f00007819 */ /* 0x000fc800000006ff */
[----:B------:R-:W0:Y:S02]  /*16510*/  SYNCS.PHASECHK.TRANS64.TRYWAIT P0, [R9+URZ+0x30820], R0 ;  /* 0x03082000090075a7 */ /* 0x000e24000800017f */
[----:B0-----:R-:W-:Y:S05]  /*16520*/  @!P0 BRA `(.L_x_650) ;  /* 0x0000002c00908947 */ /* 0x001fea0003800000 */
.L_x_763:
[----:B------:R-:W-:Y:S05]  /*16530*/  BSYNC B0 ;  /* 0x0000000000007941 */ /* 0x000fea0003800000 */
.L_x_649:
[----:B------:R-:W-:-:S03]  /*16540*/  UMOV UR4, 0xffffffff ;  /* 0xffffffff00047882 */ /* 0x000fc60000000000 */
[----:B------:R-:W-:Y:S05]  /*16550*/  BRA.DIV UR4, `(.L_x_651) ;  /* 0x0000002e04987947 */ /* 0x000fea000b800000 */
[----:B0-----:R-:W0:Y:S02]  /*16560*/  S2R R0, SR_TID.X ;  /* 0x0000000000007919 */ /* 0x001e240000002100 */
[----:B0-----:R-:W-:-:S04]  /*16570*/  SHF.R.U32.HI R0, RZ, 0x5, R0 ;  /* 0x00000005ff007819 */ /* 0x001fc80000011600 */
[----:B------:R-:W-:-:S05]  /*16580*/  LOP3.LUT R0, R0, 0x3, RZ, 0xc0, !PT ;  /* 0x0000000300007812 */ /* 0x000fca00078ec0ff */
[----:B------:R0:W3:Y:S02]  /*16590*/  SHFL.IDX PT, R14, R0, RZ, 0x1f ;  /* 0x00001fff000e7589 */ /* 0x0000e400000e0000 */
.L_x_766:
[----:B---3--:R-:W-:-:S13]  /*165a0*/  ISETP.NE.AND P0, PT, R14, RZ, PT ;  /* 0x000000ff0e00720c */ /* 0x008fda0003f05270 */
[----:B------:R-:W-:Y:S05]  /*165b0*/  @P0 BRA `(.L_x_396) ;  /* 0x0000000000880947 */ /* 0x000fea0003800000 */
[----:B------:R-:W-:-:S03]  /*165c0*/  UMOV UR4, 0xffffffff ;  /* 0xffffffff00047882 */ /* 0x000fc60000000000 */
[----:B------:R-:W-:Y:S05]  /*165d0*/  BRA.DIV UR4, `(.L_x_652) ;  /* 0x0000002e04ac7947 */ /* 0x000fea000b800000 */
[----:B------:R-:W-:-:S13]  /*165e0*/  ELECT P6, URZ, PT ;  /* 0x00000000003f782f */ /* 0x000fda00038c0000 */
.L_x_769:
[----:B------:R-:W-:Y:S05]  /*165f0*/  @!P6 BRA `(.L_x_396) ;  /* 0x000000000078e947 */ /* 0x000fea0003800000 */
[----:B0-----:R-:W3:Y:S02]  /*16600*/  LDL.LU R0, [R1+0x4c] ;  /* 0x00004c0001007983 */ /* 0x001ee40000300800 */
[----:B---3--:R-:W-:-:S04]  /*16610*/  LOP3.LUT R0, R0, 0x2, RZ, 0xfc, !PT ;  /* 0x0000000200007812 */ /* 0x008fc800078efcff */
[----:B------:R-:W-:-:S13]  /*16620*/  ISETP.NE.AND P2, PT, R0, 0x3, PT ;  /* 0x000000030000780c */ /* 0x000fda0003f45270 */
[----:B------:R-:W-:Y:S05]  /*16630*/  @!P2 BRA `(.L_x_653) ;  /* 0x000000000004a947 */ /* 0x000fea0003800000 */
[----:B------:R-:W-:Y:S01]  /*16640*/  BPT.TRAP 0x1 ;  /* 0x000000040000795c */ /* 0x000fe20000300000 */
.L_x_653:
        /* <DEDUP_REMOVED lines=12> */
.L_x_770:
[----:B------:R-:W3:Y:S02]  /*16710*/  SYNCS.PHASECHK.TRANS64.TRYWAIT P0, [R3+URZ], R2 ;  /* 0x00000002030075a7 */ /* 0x000ee4000800017f */
[----:B---3--:R-:W-:Y:S05]  /*16720*/  @!P0 BRA `(.L_x_655) ;  /* 0x0000002c008c8947 */ /* 0x008fea0003800000 */
.L_x_771:
[----:B------:R-:W-:Y:S05]  /*16730*/  @!P2 BRA `(.L_x_656) ;  /* 0x000000000004a947 */ /* 0x000fea0003800000 */
[----:B------:R-:W-:Y:S01]  /*16740*/  BPT.TRAP 0x1 ;  /* 0x000000040000795c */ /* 0x000fe20000300000 */
.L_x_656:
[----:B------:R-:W-:-:S04]  /*16750*/  VIADD R0, R9, 0x30860 ;  /* 0x0003086009007836 */ /* 0x000fc80000000000 */
[----:B------:R-:W-:-:S04]  /*16760*/  IMAD R23, R23, 0x8, R0 ;  /* 0x0000000817177824 */ /* 0x000fc800078e0200 */
[----:B------:R-:W4:Y:S02]  /*16770*/  SYNCS.PHASECHK.TRANS64.TRYWAIT P0, [R23+URZ], R4 ;  /* 0x00000004170075a7 */ /* 0x000f24000800017f */
[----:B----4-:R-:W-:Y:S05]  /*16780*/  @!P0 BRA `(.L_x_657) ;  /* 0x0000002c00888947 */ /* 0x010fea0003800000 */
.L_x_772:
[----:B------:R-:W-:-:S07]  /*16790*/  IMAD R7, R7, 0x8, R0 ;  /* 0x0000000807077824 */ /* 0x000fce00078e0200 */
.L_x_658:
[----:B------:R0:W0:Y:S02]  /*167a0*/  SYNCS.PHASECHK.TRANS64.TRYWAIT P0, [R7+URZ], R2 ;  /* 0x00000002070075a7 */ /* 0x000024000800017f */
[----:B0-----:R-:W-:Y:S05]  /*167b0*/  @!P0 NANOSLEEP.SYNCS 0x989680 ;  /* 0x009896800000895d */ /* 0x001fea0003900000 */
[----:B------:R-:W0:Y:S02]  /*167c0*/  @!P0 SYNCS.PHASECHK.TRANS64 P0, [R7+URZ], R2 ;  /* 0x00000002070085a7 */ /* 0x000e24000800007f */
[----:B0-----:R-:W-:Y:S05]  /*167d0*/  @!P0 BRA `(.L_x_658) ;  /* 0xfffffffc00f08947 */ /* 0x001fea000383ffff */
.L_x_396:
[----:B------:R-:W-:Y:S05]  /*167e0*/  BSYNC B9 ;  /* 0x0000000000097941 */ /* 0x000fea0003800000 */
.L_x_393:
[----:B------:R-:W-:Y:S05]  /*167f0*/  EXIT ;  /* 0x000000000000794d */ /* 0x000fea0003800000 */
.L_x_414:
[----:B0-----:R0:W1:Y:S02]  /*16800*/  SYNCS.PHASECHK.TRANS64.TRYWAIT P6, [R81+URZ+0x30890], R93 ;  /* 0x0308905d510075a7 */ /* 0x00106400080c017f */
[----:B-1----:R-:W-:Y:S05]  /*16810*/  @!P6 NANOSLEEP.SYNCS 0x989680 ;  /* 0x009896800000e95d */ /* 0x002fea0003900000 */
[----:B------:R-:W1:Y:S02]  /*16820*/  @!P6 SYNCS.PHASECHK.TRANS64 P6, [R81+URZ+0x30890], R93 ;  /* 0x0308905d5100e5a7 */ /* 0x000e6400080c007f */
[----:B-1----:R-:W-:Y:S05]  /*16830*/  @!P6 BRA `(.L_x_414) ;  /* 0xfffffffc00f0e947 */ /* 0x002fea000383ffff */
[----:B------:R-:W-:Y:S05]  /*16840*/  BRA `(.L_x_659) ;  /* 0xfffffec400387947 */ /* 0x000fea000383ffff */
.L_x_434:
[----:B0-----:R0:W1:Y:S02]  /*16850*/  SYNCS.PHASECHK.TRANS64.TRYWAIT P5, [R81+URZ+0x30890], R93 ;  /* 0x0308905d510075a7 */ /* 0x00106400080a017f */
[----:B-1----:R-:W-:Y:S05]  /*16860*/  @!P5 NANOSLEEP.SYNCS 0x989680 ;  /* 0x009896800000d95d */ /* 0x002fea0003900000 */
[----:B------:R-:W1:Y:S02]  /*16870*/  @!P5 SYNCS.PHASECHK.TRANS64 P5, [R81+URZ+0x30890], R93 ;  /* 0x0308905d5100d5a7 */ /* 0x000e6400080a007f */
[----:B-1----:R-:W-:Y:S05]  /*16880*/  @!P5 BRA `(.L_x_434) ;  /* 0xfffffffc00f0d947 */ /* 0x002fea000383ffff */
[----:B------:R-:W-:Y:S05]  /*16890*/  BRA `(.L_x_660) ;  /* 0xfffffed800007947 */ /* 0x000fea000383ffff */
.L_x_443:
[----:B-1----:R1:W2:Y:S02]  /*168a0*/  SYNCS.PHASECHK.TRANS64.TRYWAIT P4, [R81+URZ+0x30890], R93 ;  /* 0x0308905d510075a7 */ /* 0x0022a4000808017f */
[----:B--2---:R-:W-:Y:S05]  /*168b0*/  @!P4 NANOSLEEP.SYNCS 0x989680 ;  /* 0x009896800000c95d */ /* 0x004fea0003900000 */
[----:B------:R-:W2:Y:S02]  /*168c0*/  @!P4 SYNCS.PHASECHK.TRANS64 P4, [R81+URZ+0x30890], R93 ;  /* 0x0308905d5100c5a7 */ /* 0x000ea4000808007f */
[----:B--2---:R-:W-:Y:S05]  /*168d0*/  @!P4 BRA `(.L_x_443) ;  /* 0xfffffffc00f0c947 */ /* 0x004fea000383ffff */
[----:B------:R-:W-:Y:S05]  /*168e0*/  BRA `(.L_x_661) ;  /* 0xfffffee800547947 */ /* 0x000fea000383ffff */
.L_x_449:
[----:B--2---:R2:W3:Y:S02]  /*168f0*/  SYNCS.PHASECHK.TRANS64.TRYWAIT P3, [R81+URZ+0x308b0], R93 ;  /* 0x0308b05d510075a7 */ /* 0x0044e4000806017f */
[----:B---3--:R-:W-:Y:S05]  /*16900*/  @!P3 NANOSLEEP.SYNCS 0x989680 ;  /* 0x009896800000b95d */ /* 0x008fea0003900000 */
[----:B------:R-:W3:Y:S02]  /*16910*/  @!P3 SYNCS.PHASECHK.TRANS64 P3, [R81+URZ+0x308b0], R93 ;  /* 0x0308b05d5100b5a7 */ /* 0x000ee4000806007f */
[----:B---3--:R-:W-:Y:S05]  /*16920*/  @!P3 BRA `(.L_x_449) ;  /* 0xfffffffc00f0b947 */ /* 0x008fea000383ffff */
[----:B------:R-:W-:Y:S05]  /*16930*/  BRA `(.L_x_662) ;  /* 0xfffffee800e87947 */ /* 0x000fea000383ffff */
.L_x_457:
[----:B------:R-:W0:Y:S01]  /*16940*/  S2R R3, SR_TID.X ;  /* 0x0000000000037919 */ /* 0x000e220000002100 */
[----:B------:R-:W-:Y:S01]  /*16950*/  BSSY B0, `(.L_x_663) ;  /* 0x000000c000007945 */ /* 0x000fe20003800000 */
[----:B------:R-:W-:Y:S02]  /*16960*/  IMAD.MOV.U32 R12, RZ, RZ, RZ ;  /* 0x000000ffff0c7224 */ /* 0x000fe400078e00ff */
[----:B------:R-:W-:Y:S02]  /*16970*/  IMAD.MOV.U32 R11, RZ, RZ, 0x1f ;  /* 0x0000001fff0b7424 */ /* 0x000fe400078e00ff */
[----:B------:R-:W-:Y:S02]  /*16980*/  IMAD.MOV.U32 R15, RZ, RZ, -0x1 ;  /* 0xffffffffff0f7424 */ /* 0x000fe400078e00ff */
[----:B0-----:R-:W-:-:S05]  /*16990*/  VIADD R4, R3, 0xffffff80 ;  /* 0xffffff8003047836 */ /* 0x001fca0000000000 */
[----:B------:R-:W-:-:S04]  /*169a0*/  SHF.R.S32.HI R3, RZ, 0x1f, R4 ;  /* 0x0000001fff037819 */ /* 0x000fc80000011404 */
[----:B------:R-:W-:-:S04]  /*169b0*/  LEA.HI R3, R3, R4, RZ, 0x7 ;  /* 0x0000000403037211 */ /* 0x000fc800078f38ff */
[----:B------:R-:W-:-:S05]  /*169c0*/  SHF.R.S32.HI R3, RZ, 0x7, R3 ;  /* 0x00000007ff037819 */ /* 0x000fca0000011403 */
[----:B------:R-:W-:-:S07]  /*169d0*/  IMAD.MOV.U32 R13, RZ, RZ, R3 ;  /* 0x000000ffff0d7224 */ /* 0x000fce00078e0003 */
[----:B-----5:R-:W-:Y:S05]  /*169e0*/  WARPSYNC.COLLECTIVE R15, `(.L_x_664) ;  /* 0x000000000f087348 */ /* 0x020fea0003c00000 */
[----:B------:R0:W1:Y:S02]  /*169f0*/  SHFL.IDX P6, R14, R13, R12, R11 ;  /* 0x0000000c0d0e7389 */ /* 0x00006400000c000b */
[----:B01---5:R-:W-:Y:S01]  /*16a00*/  ENDCOLLECTIVE ;  /* 0x000000000000791b */ /* 0x023fe20003800000 */
.L_x_664:
[----:B------:R-:W-:Y:S05]  /*16a10*/  BSYNC B0 ;  /* 0x0000000000007941 */ /* 0x000fea0003800000 */
.L_x_663:
[----:B------:R1:W-:Y:S01]  /*16a20*/  STL [R1+0x3c], R14 ;  /* 0x00003c0e01007387 */ /* 0x0003e20000100800 */
[----:B------:R-:W-:Y:S05]  /*16a30*/  BRA `(.L_x_665) ;  /* 0xfffffef000387947 */ /* 0x000fea000383ffff */
.L_x_469:
[----:B------:R-:W-:Y:S01]  /*16a40*/  BSSY B1, `(.L_x_666) ;  /* 0x0000008000017945 */ /* 0x000fe20003800000 */
[----:B------:R-:W-:Y:S02]  /*16a50*/  IMAD.MOV.U32 R13, RZ, RZ, R26 ;  /* 0x000000ffff0d7224 */ /* 0x000fe400078e001a */
[----:B------:R-:W-:Y:S02]  /*16a60*/  IMAD.MOV.U32 R12, RZ, RZ, RZ ;  /* 0x000000ffff0c7224 */ /* 0x000fe400078e00ff */
[----:B------:R-:W-:Y:S02]  /*16a70*/  IMAD.MOV.U32 R11, RZ, RZ, 0x1c1f ;  /* 0x00001c1fff0b7424 */ /* 0x000fe400078e00ff */
[----:B------:R-:W-:-:S07]  /*16a80*/  IMAD.MOV.U32 R15, RZ, RZ, -0x1 ;  /* 0xffffffffff0f7424 */ /* 0x000fce00078e00ff */
[----:B-1----:R-:W-:Y:S05]  /*16a90*/  WARPSYNC.COLLECTIVE R15, `(.L_x_667) ;  /* 0x000000000f087348 */ /* 0x002fea0003c00000 */
[----:B-1----:R0:W1:Y:S02]  /*16aa0*/  SHFL.IDX P6, R14, R13, R12, R11 ;  /* 0x0000000c0d0e7389 */ /* 0x00206400000c000b */
[----:B01----:R-:W-:Y:S01]  /*16ab0*/  ENDCOLLECTIVE ;  /* 0x000000000000791b */ /* 0x003fe20003800000 */
.L_x_667:
[----:B------:R-:W-:Y:S05]  /*16ac0*/  BSYNC B1 ;  /* 0x0000000000017941 */ /* 0x000fea0003800000 */
.L_x_666:
[----:B------:R-:W-:Y:S02]  /*16ad0*/  IMAD.MOV.U32 R13, RZ, RZ, R24 ;  /* 0x000000ffff0d7224 */ /* 0x000fe400078e0018 */
[----:B------:R-:W-:Y:S02]  /*16ae0*/  IMAD.MOV.U32 R12, RZ, RZ, RZ ;  /* 0x000000ffff0c7224 */ /* 0x000fe400078e00ff */
[----:B------:R-:W-:Y:S02]  /*16af0*/  IMAD.MOV.U32 R11, RZ, RZ, 0x1c1f ;  /* 0x00001c1fff0b7424 */ /* 0x000fe400078e00ff */
[----:B------:R-:W-:Y:S02]  /*16b00*/  IMAD.MOV.U32 R15, RZ, RZ, -0x1 ;  /* 0xffffffffff0f7424 */ /* 0x000fe400078e00ff */
[----:B------:R-:W-:-:S07]  /*16b10*/  IMAD.MOV.U32 R3, RZ, RZ, R14 ;  /* 0x000000ffff037224 */ /* 0x000fce00078e000e */
[----:B------:R-:W-:Y:S05]  /*16b20*/  WARPSYNC.COLLECTIVE R15, `(.L_x_668) ;  /* 0x000000000f087348 */ /* 0x000fea0003c00000 */
[----:B------:R0:W1:Y:S02]  /*16b30*/  SHFL.IDX P6, R14, R13, R12, R11 ;  /* 0x0000000c0d0e7389 */ /* 0x00006400000c000b */
[----:B01----:R-:W-:Y:S01]  /*16b40*/  ENDCOLLECTIVE ;  /* 0x000000000000791b */ /* 0x003fe20003800000 */
.L_x_668:
[----:B------:R-:W-:Y:S02]  /*16b50*/  IMAD.MOV.U32 R13, RZ, RZ, R28 ;  /* 0x000000ffff0d7224 */ /* 0x000fe400078e001c */
[----:B------:R-:W-:-:S07]  /*16b60*/  IMAD.MOV.U32 R0, RZ, RZ, R14 ;  /* 0x000000ffff007224 */ /* 0x000fce00078e000e */
[----:B------:R-:W-:Y:S05]  /*16b70*/  WARPSYNC.COLLECTIVE R15, `(.L_x_669) ;  /* 0x000000000f087348 */ /* 0x000fea0003c00000 */
[----:B------:R0:W1:Y:S02]  /*16b80*/  SHFL.IDX P6, R14, R13, R12, R11 ;  /* 0x0000000c0d0e7389 */ /* 0x00006400000c000b */
[----:B01----:R-:W-:Y:S01]  /*16b90*/  ENDCOLLECTIVE ;  /* 0x000000000000791b */ /* 0x003fe20003800000 */
.L_x_669:
[----:B------:R-:W-:Y:S02]  /*16ba0*/  IMAD.MOV.U32 R13, RZ, RZ, R27 ;  /* 0x000000ffff0d7224 */ /* 0x000fe400078e001b */
[----:B------:R-:W-:-:S07]  /*16bb0*/  IMAD.MOV.U32 R5, RZ, RZ, R14 ;  /* 0x000000ffff057224 */ /* 0x000fce00078e000e */
[----:B------:R-:W-:Y:S05]  /*16bc0*/  WARPSYNC.COLLECTIVE R15, `(.L_x_670) ;  /* 0x000000000f087348 */ /* 0x000fea0003c00000 */
[----:B------:R0:W1:Y:S02]  /*16bd0*/  SHFL.IDX P6, R14, R13, R12, R11 ;  /* 0x0000000c0d0e7389 */ /* 0x00006400000c000b */
[----:B01----:R-:W-:Y:S01]  /*16be0*/  ENDCOLLECTIVE ;  /* 0x000000000000791b */ /* 0x003fe20003800000 */
.L_x_670:
[----:B------:R-:W-:Y:S05]  /*16bf0*/  BRA `(.L_x_671) ;  /* 0xfffffef4003c7947 */ /* 0x000fea000383ffff */
.L_x_473:
[----:B0-----:R0:W1:Y:S02]  /*16c00*/  SYNCS.PHASECHK.TRANS64.TRYWAIT P0, [R2+URZ+0x30800], R27 ;  /* 0x0308001b020075a7 */ /* 0x001064000800017f */
[----:B-1----:R-:W-:Y:S05]  /*16c10*/  @!P0 NANOSLEEP.SYNCS 0x989680 ;  /* 0x009896800000895d */ /* 0x002fea0003900000 */
[----:B------:R-:W1:Y:S02]  /*16c20*/  @!P0 SYNCS.PHASECHK.TRANS64 P0, [R2+URZ+0x30800], R27 ;  /* 0x0308001b020085a7 */ /* 0x000e64000800007f */
[----:B-1----:R-:W-:Y:S05]  /*16c30*/  @!P0 BRA `(.L_x_473) ;  /* 0xfffffffc00f08947 */ /* 0x002fea000383ffff */
[----:B------:R-:W-:Y:S05]  /*16c40*/  BRA `(.L_x_672) ;  /* 0xfffffef8006c7947 */ /* 0x000fea000383ffff */
.L_x_481:
        /* <DEDUP_REMOVED lines=8> */
.L_x_674:
[----:B------:R-:W-:Y:S05]  /*16cd0*/  BSYNC B1 ;  /* 0x0000000000017941 */ /* 0x000fea0003800000 */
.L_x_673:
        /* <DEDUP_REMOVED lines=8> */
.L_x_675:
[----:B------:R-:W-:Y:S01]  /*16d60*/  MOV R13, R28 ;  /* 0x0000001c000d7202 */ /* 0x000fe20000000f00 */
[----:B------:R-:W-:-:S07]  /*16d70*/  IMAD.MOV.U32 R3, RZ, RZ, R14 ;  /* 0x000000ffff037224 */ /* 0x000fce00078e000e */
[----:B------:R-:W-:Y:S05]  /*16d80*/  WARPSYNC.COLLECTIVE R15, `(.L_x_676) ;  /* 0x000000000f087348 */ /* 0x000fea0003c00000 */
[----:B------:R0:W1:Y:S02]  /*16d90*/  SHFL.IDX P6, R14, R13, R12, R11 ;  /* 0x0000000c0d0e7389 */ /* 0x00006400000c000b */
[----:B01----:R-:W-:Y:S01]  /*16da0*/  ENDCOLLECTIVE ;  /* 0x000000000000791b */ /* 0x003fe20003800000 */
.L_x_676:
[----:B------:R-:W-:Y:S02]  /*16db0*/  IMAD.MOV.U32 R13, RZ, RZ, R27 ;  /* 0x000000ffff0d7224 */ /* 0x000fe400078e001b */
[----:B------:R-:W-:-:S07]  /*16dc0*/  IMAD.MOV.U32 R20, RZ, RZ, R14 ;  /* 0x000000ffff147224 */ /* 0x000fce00078e000e */
[----:B------:R-:W-:Y:S05]  /*16dd0*/  WARPSYNC.COLLECTIVE R15, `(.L_x_677) ;  /* 0x000000000f087348 */ /* 0x000fea0003c00000 */
[----:B------:R0:W1:Y:S02]  /*16de0*/  SHFL.IDX P6, R14, R13, R12, R11 ;  /* 0x0000000c0d0e7389 */ /* 0x00006400000c000b */
[----:B01----:R-:W-:Y:S01]  /*16df0*/  ENDCOLLECTIVE ;  /* 0x000000000000791b */ /* 0x003fe20003800000 */
.L_x_677:
[----:B------:R-:W-:Y:S05]  /*16e00*/  BRA `(.L_x_678) ;  /* 0xffffff0000dc7947 */ /* 0x000fea000383ffff */
.L_x_485:
[----:B0-----:R0:W1:Y:S02]  /*16e10*/  SYNCS.PHASECHK.TRANS64.TRYWAIT P1, [R2+URZ+0x30800], R27 ;  /* 0x0308001b020075a7 */ /* 0x001064000802017f */
[----:B-1----:R-:W-:Y:S05]  /*16e20*/  @!P1 NANOSLEEP.SYNCS 0x989680 ;  /* 0x009896800000995d */ /* 0x002fea0003900000 */
[----:B------:R-:W1:Y:S02]  /*16e30*/  @!P1 SYNCS.PHASECHK.TRANS64 P1, [R2+URZ+0x30800], R27 ;  /* 0x0308001b020095a7 */ /* 0x000e64000802007f */
[----:B-1----:R-:W-:Y:S05]  /*16e40*/  @!P1 BRA `(.L_x_485) ;  /* 0xfffffffc00f09947 */ /* 0x002fea000383ffff */
[----:B------:R-:W-:Y:S05]  /*16e50*/  BRA `(.L_x_679) ;  /* 0xffffff0400c07947 */ /* 0x000fea000383ffff */
.L_x_491:
[----:B--2---:R2:W3:Y:S02]  /*16e60*/  SYNCS.PHASECHK.TRANS64.TRYWAIT P1, [R4+URZ+0x30830], R5 ;  /* 0x03083005040075a7 */ /* 0x0044e4000802017f */
[----:B---3--:R-:W-:Y:S05]  /*16e70*/  @!P1 NANOSLEEP.SYNCS 0x989680 ;  /* 0x009896800000995d */ /* 0x008fea0003900000 */
[----:B------:R-:W3:Y:S02]  /*16e80*/  @!P1 SYNCS.PHASECHK.TRANS64 P1, [R4+URZ+0x30830], R5 ;  /* 0x03083005040095a7 */ /* 0x000ee4000802007f */
[----:B---3--:R-:W-:Y:S05]  /*16e90*/  @!P1 BRA `(.L_x_491) ;  /* 0xfffffffc00f09947 */ /* 0x008fea000383ffff */
[----:B------:R-:W-:Y:S05]  /*16ea0*/  BRA `(.L_x_490) ;  /* 0xffffff1400187947 */ /* 0x000fea000383ffff */
.L_x_497:
[----:B-1----:R1:W2:Y:S02]  /*16eb0*/  SYNCS.PHASECHK.TRANS64.TRYWAIT P3, [R0+URZ+0x30830], R3 ;  /* 0x03083003000075a7 */ /* 0x0022a4000806017f */
[----:B--2---:R-:W-:Y:S05]  /*16ec0*/  @!P3 NANOSLEEP.SYNCS 0x989680 ;  /* 0x009896800000b95d */ /* 0x004fea0003900000 */
[----:B------:R-:W2:Y:S02]  /*16ed0*/  @!P3 SYNCS.PHASECHK.TRANS64 P3, [R0+URZ+0x30830], R3 ;  /* 0x030830030000b5a7 */ /* 0x000ea4000806007f */
[----:B--2---:R-:W-:Y:S05]  /*16ee0*/  @!P3 BRA `(.L_x_497) ;  /* 0xfffffffc00f0b947 */ /* 0x004fea000383ffff */
[----:B------:R-:W-:Y:S05]  /*16ef0*/  BRA `(.L_x_496) ;  /* 0xffffff4000cc7947 */ /* 0x000fea000383ffff */
.L_x_502:
[----:B-1----:R1:W2:Y:S02]  /*16f00*/  SYNCS.PHASECHK.TRANS64.TRYWAIT P2, [R3+URZ+0x30850], R0 ;  /* 0x03085000030075a7 */ /* 0x0022a4000804017f */
[----:B--2---:R-:W-:Y:S05]  /*16f10*/  @!P2 NANOSLEEP.SYNCS 0x989680 ;  /* 0x009896800000a95d */ /* 0x004fea0003900000 */
[----:B------:R-:W2:Y:S02]  /*16f20*/  @!P2 SYNCS.PHASECHK.TRANS64 P2, [R3+URZ+0x30850], R0 ;  /* 0x030850000300a5a7 */ /* 0x000ea4000804007f */
[----:B--2---:R-:W-:Y:S05]  /*16f30*/  @!P2 BRA `(.L_x_502) ;  /* 0xfffffffc00f0a947 */ /* 0x004fea000383ffff */
[----:B------:R-:W-:Y:S05]  /*16f40*/  BRA `(.L_x_501) ;  /* 0xffffff4400a07947 */ /* 0x000fea000383ffff */
.L_x_507:
[----:B-1----:R1:W2:Y:S02]  /*16f50*/  SYNCS.PHASECHK.TRANS64.TRYWAIT P0, [R12+URZ+0x30850], R5 ;  /* 0x030850050c0075a7 */ /* 0x0022a4000800017f */
[----:B--2---:R-:W-:Y:S05]  /*16f60*/  @!P0 NANOSLEEP.SYNCS 0x989680 ;  /* 0x009896800000895d */ /* 0x004fea0003900000 */
[----:B------:R-:W2:Y:S02]  /*16f70*/  @!P0 SYNCS.PHASECHK.TRANS64 P0, [R12+URZ+0x30850], R5 ;  /* 0x030850050c0085a7 */ /* 0x000ea4000800007f */
[----:B--2---:R-:W-:Y:S05]  /*16f80*/  @!P0 BRA `(.L_x_507) ;  /* 0xfffffffc00f08947 */ /* 0x004fea000383ffff */
[----:B------:R-:W-:Y:S05]  /*16f90*/  BRA `(.L_x_506) ;  /* 0xffffff70001c7947 */ /* 0x000fea000383ffff */
.L_x_515:
[----:B------:R-:W-:Y:S02]  /*16fa0*/  IMAD.MOV.U32 R13, RZ, RZ, R20 ;  /* 0x000000ffff0d7224 */ /* 0x000fe400078e0014 */
[----:B------:R-:W-:Y:S02]  /*16fb0*/  IMAD.MOV.U32 R12, RZ, RZ, RZ ;  /* 0x000000ffff0c7224 */ /* 0x000fe400078e00ff */
[----:B------:R-:W-:Y:S02]  /*16fc0*/  IMAD.MOV.U32 R11, RZ, RZ, 0x181f ;  /* 0x0000181fff0b7424 */ /* 0x000fe400078e00ff */
[----:B------:R-:W-:Y:S02]  /*16fd0*/  IMAD.MOV.U32 R15, RZ, RZ, -0x1 ;  /* 0xffffffffff0f7424 */ /* 0x000fe400078e00ff */
[----:B------:R-:W-:Y:S02]  /*16fe0*/  IMAD R24, R26, 0xc0, R30 ;  /* 0x000000c01a187824 */ /* 0x000fe400078e021e */
[----:B------:R-:W-:-:S07]  /*16ff0*/  IMAD R21, R8, R27, RZ ;  /* 0x0000001b08157224 */ /* 0x000fce00078e02ff */
[----:B------:R-:W-:Y:S05]  /*17000*/  WARPSYNC.COLLECTIVE R15, `(.L_x_680) ;  /* 0x000000000f087348 */ /* 0x000fea0003c00000 */
[----:B------:R0:W1:Y:S02]  /*17010*/  SHFL.IDX P6, R14, R13, R12, R11 ;  /* 0x0000000c0d0e7389 */ /* 0x00006400000c000b */
[----:B01----:R-:W-:Y:S01]  /*17020*/  ENDCOLLECTIVE ;  /* 0x000000000000791b */ /* 0x003fe20003800000 */
.L_x_680:
[C---:B------:R-:W-:Y:S01]  /*17030*/  VIADD R8, R24.reuse, 0x30 ;  /* 0x0000003018087836 */ /* 0x040fe20000000000 */
[----:B------:R-:W-:-:S04]  /*17040*/  ISETP.GE.OR P3, PT, R24, R21, P0 ;  /* 0x000000151800720c */ /* 0x000fc80000766670 */
[----:B------:R-:W-:Y:S01]  /*17050*/  ISETP.GE.OR P4, PT, R8, R21, P0 ;  /* 0x000000150800720c */ /* 0x000fe20000786670 */
[----:B------:R-:W-:-:S05]  /*17060*/  VIADD R8, R24, 0x60 ;  /* 0x0000006018087836 */ /* 0x000fca0000000000 */
[----:B------:R-:W-:Y:S01]  /*17070*/  ISETP.GE.OR P2, PT, R8, R21, P0 ;  /* 0x000000150800720c */ /* 0x000fe20000746670 */
[----:B------:R-:W-:Y:S02]  /*17080*/  IMAD.MOV.U32 R13, RZ, RZ, R7 ;  /* 0x000000ffff0d7224 */ /* 0x000fe400078e0007 */
[----:B------:R-:W-:-:S10]  /*17090*/  IMAD.MOV.U32 R0, RZ, RZ, R14 ;  /* 0x000000ffff007224 */ /* 0x000fd400078e000e */
[----:B------:R-:W-:Y:S05]  /*170a0*/  WARPSYNC.COLLECTIVE R15, `(.L_x_681) ;  /* 0x000000000f087348 */ /* 0x000fea0003c00000 */
[----:B------:R0:W1:Y:S02]  /*170b0*/  SHFL.IDX P6, R14, R13, R12, R11 ;  /* 0x0000000c0d0e7389 */ /* 0x00006400000c000b */
[----:B01----:R-:W-:Y:S01]  /*170c0*/  ENDCOLLECTIVE ;  /* 0x000000000000791b */ /* 0x003fe20003800000 */
.L_x_681:
[----:B------:R-:W-:Y:S02]  /*170d0*/  IMAD.MOV.U32 R13, RZ, RZ, R20 ;  /* 0x000000ffff0d7224 */ /* 0x000fe400078e0014 */
[----:B------:R-:W-:Y:S02]  /*170e0*/  IMAD.MOV.U32 R12, RZ, RZ, 0x1 ;  /* 0x00000001ff0c7424 */ /* 0x000fe400078e00ff */
[----:B------:R-:W-:-:S07]  /*170f0*/  IMAD.MOV.U32 R3, RZ, RZ, R14 ;  /* 0x000000ffff037224 */ /* 0x000fce00078e000e */
[----:B------:R-:W-:Y:S05]  /*17100*/  WARPSYNC.COLLECTIVE R15, `(.L_x_682) ;  /* 0x000000000f087348 */ /* 0x000fea0003c00000 */
[----:B------:R0:W1:Y:S02]  /*17110*/  SHFL.IDX P6, R14, R13, R12, R11 ;  /* 0x0000000c0d0e7389 */ /* 0x00006400000c000b */
[----:B01----:R-:W-:Y:S01]  /*17120*/  ENDCOLLECTIVE ;  /* 0x000000000000791b */ /* 0x003fe20003800000 */
.L_x_682:
[----:B------:R-:W-:-:S04]  /*17130*/  @!P3 LEA R10, P5, R29, R3, 0x1 ;  /* 0x000000031d0ab211 */ /* 0x000fc800078a08ff */
[----:B------:R-:W-:Y:S01]  /*17140*/  @!P3 LEA.HI.X R3, R29, R0, R28, 0x1, P5 ;  /* 0x000000001d03b211 */ /* 0x000fe200028f0c1c */
[----:B------:R-:W-:Y:S02]  /*17150*/  IMAD.MOV.U32 R13, RZ, RZ, R7 ;  /* 0x000000ffff0d7224 */ /* 0x000fe400078e0007 */
[----:B------:R-:W-:-:S07]  /*17160*/  IMAD.MOV.U32 R4, RZ, RZ, R14 ;  /* 0x000000ffff047224 */ /* 0x000fce00078e000e */
[----:B------:R-:W-:Y:S05]  /*17170*/  WARPSYNC.COLLECTIVE R15, `(.L_x_683) ;  /* 0x000000000f087348 */ /* 0x000fea0003c00000 */
[----:B------:R0:W1:Y:S02]  /*17180*/  SHFL.IDX P6, R14, R13, R12, R11 ;  /* 0x0000000c0d0e7389 */ /* 0x00006400000c000b */
[----:B01----:R-:W-:Y:S01]  /*17190*/  ENDCOLLECTIVE ;  /* 0x000000000000791b */ /* 0x003fe20003800000 */
.L_x_683:
[----:B------:R-:W-:Y:S02]  /*171a0*/  IMAD.MOV.U32 R13, RZ, RZ, R20 ;  /* 0x000000ffff0d7224 */ /* 0x000fe400078e0014 */
[----:B------:R-:W-:Y:S02]  /*171b0*/  IMAD.MOV.U32 R12, RZ, RZ, 0x2 ;  /* 0x00000002ff0c7424 */ /* 0x000fe400078e00ff */
[----:B------:R-:W-:-:S07]  /*171c0*/  IMAD.MOV.U32 R5, RZ, RZ, R14 ;  /* 0x000000ffff057224 */ /* 0x000fce00078e000e */
[----:B------:R-:W-:Y:S05]  /*171d0*/  WARPSYNC.COLLECTIVE R15, `(.L_x_684) ;  /* 0x000000000f087348 */ /* 0x000fea0003c00000 */
[----:B------:R0:W1:Y:S02]  /*171e0*/  SHFL.IDX P6, R14, R13, R12, R11 ;  /* 0x0000000c0d0e7389 */ /* 0x00006400000c000b */
[----:B01----:R-:W-:Y:S01]  /*171f0*/  ENDCOLLECTIVE ;  /* 0x000000000000791b */ /* 0x003fe20003800000 */
.L_x_684:
[----:B------:R-:W-:-:S04]  /*17200*/  @!P4 LEA R8, P1, R29, R5, 0x1 ;  /* 0x000000051d08c211 */ /* 0x000fc800078208ff */
[----:B------:R-:W-:Y:S01]  /*17210*/  @!P4 LEA.HI.X R9, R29, R4, R28, 0x1, P1 ;  /* 0x000000041d09c211 */ /* 0x000fe200008f0c1c */
[----:B------:R-:W-:Y:S02]  /*17220*/  IMAD.MOV.U32 R13, RZ, RZ, R7 ;  /* 0x000000ffff0d7224 */ /* 0x000fe400078e0007 */
[----:B------:R-:W-:-:S07]  /*17230*/  IMAD.MOV.U32 R6, RZ, RZ, R14 ;  /* 0x000000ffff067224 */ /* 0x000fce00078e000e */
[----:B------:R-:W-:Y:S05]  /*17240*/  WARPSYNC.COLLECTIVE R15, `(.L_x_685) ;  /* 0x000000000f087348 */ /* 0x000fea0003c00000 */
[----:B------:R0:W1:Y:S02]  /*17250*/  SHFL.IDX P6, R14, R13, R12, R11 ;  /* 0x0000000c0d0e7389 */ /* 0x00006400000c000b */
[----:B01----:R-:W-:Y:S01]  /*17260*/  ENDCOLLECTIVE ;  /* 0x000000000000791b */ /* 0x003fe20003800000 */
.L_x_685:
[----:B------:R-:W-:Y:S02]  /*17270*/  @!P3 IMAD.MOV.U32 R11, RZ, RZ, R3 ;  /* 0x000000ffff0bb224 */ /* 0x000fe400078e0003 */
[----:B------:R-:W-:Y:S02]  /*17280*/  IMAD.MOV.U32 R13, RZ, RZ, R20 ;  /* 0x000000ffff0d7224 */ /* 0x000fe400078e0014 */
[----:B------:R-:W-:Y:S01]  /*17290*/  IMAD.MOV.U32 R12, RZ, RZ, 0x3 ;  /* 0x00000003ff0c7424 */ /* 0x000fe200078e00ff */
[----:B------:R0:W-:Y:S04]  /*172a0*/  @!P3 ST.E.128 desc[UR56][R10.64], RZ ;  /* 0x000000ff0a00b985 */ /* 0x0001e8000c101d38 */
[----:B------:R1:W-:Y:S01]  /*172b0*/  @!P4 ST.E.128 desc[UR56][R8.64], RZ ;  /* 0x000000ff0800c985 */ /* 0x0003e2000c101d38 */
[----:B------:R-:W-:-:S04]  /*172c0*/  @!P2 LEA R25, P5, R29, R14, 0x1 ;  /* 0x0000000e1d19a211 */ /* 0x000fc800078a08ff */
[----:B------:R-:W-:Y:S01]  /*172d0*/  @!P2 LEA.HI.X R5, R29, R6, R28, 0x1, P5 ;  /* 0x000000061d05a211 */ /* 0x000fe200028f0c1c */
[----:B0-----:R-:W-:Y:S02]  /*172e0*/  IMAD.MOV.U32 R11, RZ, RZ, 0x181f ;  /* 0x0000181fff0b7424 */ /* 0x001fe400078e00ff */
[----:B------:R-:W-:-:S07]  /*172f0*/  @!P2 IMAD.MOV.U32 R4, RZ, RZ, R25 ;  /* 0x000000ffff04a224 */ /* 0x000fce00078e0019 */
[----:B-1----:R-:W-:Y:S05]  /*17300*/  WARPSYNC.COLLECTIVE R15, `(.L_x_686) ;  /* 0x000000000f087348 */ /* 0x002fea0003c00000 */
[----:B------:R0:W2:Y:S02]  /*17310*/  SHFL.IDX P6, R14, R13, R12, R11 ;  /* 0x0000000c0d0e7389 */ /* 0x0000a400000c000b */
[----:B012---:R-:W-:Y:S01]  /*17320*/  ENDCOLLECTIVE ;  /* 0x000000000000791b */ /* 0x007fe20003800000 */
.L_x_686:
[----:B------:R0:W-:Y:S01]  /*17330*/  @!P2 ST.E.128 desc[UR56][R4.64], RZ ;  /* 0x000000ff0400a985 */ /* 0x0001e2000c101d38 */
[----:B------:R-:W-:Y:S02]  /*17340*/  IMAD.MOV.U32 R13, RZ, RZ, R7 ;  /* 0x000000ffff0d7224 */ /* 0x000fe400078e0007 */
[----:B------:R-:W-:-:S07]  /*17350*/  IMAD.MOV.U32 R0, RZ, RZ, R14 ;  /* 0x000000ffff007224 */ /* 0x000fce00078e000e */
[----:B0-----:R-:W-:Y:S05]  /*17360*/  WARPSYNC.COLLECTIVE R15, `(.L_x_687) ;  /* 0x000000000f087348 */ /* 0x001fea0003c00000 */
[----:B------:R1:W2:Y:S02]  /*17370*/  SHFL.IDX P6, R14, R13, R12, R11 ;  /* 0x0000000c0d0e7389 */ /* 0x0002a400000c000b */
[----:B012---:R-:W-:Y:S01]  /*17380*/  ENDCOLLECTIVE ;  /* 0x000000000000791b */ /* 0x007fe20003800000 */
.L_x_687:
[----:B------:R-:W-:Y:S05]  /*17390*/  BRA `(.L_x_688) ;  /* 0xffffff9000707947 */ /* 0x000fea000383ffff */
.L_x_532:
        /* <DEDUP_REMOVED lines=8> */
[----:B------:R-:W-:Y:S05]  /*17420*/  WARPSYNC.COLLECTIVE R15, `(.L_x_690) ;  /* 0x000000000f087348 */ /* 0x000fea0003c00000 */
[----:B------:R0:W1:Y:S02]  /*17430*/  SHFL.IDX P6, R14, R13, R12, R11 ;  /* 0x0000000c0d0e7389 */ /* 0x00006400000c000b */
[----:B01----:R-:W-:Y:S01]  /*17440*/  ENDCOLLECTIVE ;  /* 0x000000000000791b */ /* 0x003fe20003800000 */
.L_x_690:
[----:B------:R-:W-:Y:S05]  /*17450*/  BSYNC B1 ;  /* 0x0000000000017941 */ /* 0x000fea0003800000 */
.L_x_689:
[----:B------:R-:W-:Y:S05]  /*17460*/  BRA `(.L_x_691) ;  /* 0xffffffa000e47947 */ /* 0x000fea000383ffff */
.L_x_534:
[----:B------:R-:W-:Y:S01]  /*17470*/  BSSY B1, `(.L_x_692) ;  /* 0x0000006000017945 */ /* 0x000fe20003800000 */
[----:B------:R-:W-:-:S07]  /*17480*/  IMAD.MOV.U32 R15, RZ, RZ, -0x1 ;  /* 0xffffffffff0f7424 */ /* 0x000fce00078e00ff */
[----:B0-----:R-:W-:Y:S05]  /*17490*/  WARPSYNC.COLLECTIVE R15, `(.L_x_693) ;  /* 0x000000000f0c7348 */ /* 0x001fea0003c00000 */
[----:B------:R-:W-:Y:S02]  /*174a0*/  ELECT P6, UR62, PT ;  /* 0x00000000003e782f */ /* 0x000fe400038c0000 */
[----:B------:R-:W-:Y:S01]  /*174b0*/  MOV R14, UR62 ;  /* 0x0000003e000e7c02 */ /* 0x000fe20008000f00 */
[----:B0-----:R-:W-:Y:S10]  /*174c0*/  ENDCOLLECTIVE ;  /* 0x000000000000791b */ /* 0x001ff40003800000 */
.L_x_693:
[----:B------:R-:W-:Y:S05]  /*174d0*/  BSYNC B1 ;  /* 0x0000000000017941 */ /* 0x000fea0003800000 */
.L_x_692:
[----:B------:R-:W-:Y:S05]  /*174e0*/  BRA `(.L_x_533) ;  /* 0xffffffa000dc7947 */ /* 0x000fea000383ffff */
.L_x_536:
[----:B0-----:R0:W1:Y:S02]  /*174f0*/  SYNCS.PHASECHK.TRANS64.TRYWAIT P0, [R22+URZ+0x30820], R5 ;  /* 0x03082005160075a7 */ /* 0x001064000800017f */
[----:B-1----:R-:W-:Y:S05]  /*17500*/  @!P0 NANOSLEEP.SYNCS 0x989680 ;  /* 0x009896800000895d */ /* 0x002fea0003900000 */
[----:B------:R-:W1:Y:S02]  /*17510*/  @!P0 SYNCS.PHASECHK.TRANS64 P0, [R22+URZ+0x30820], R5 ;  /* 0x03082005160085a7 */ /* 0x000e64000800007f */
[----:B-1----:R-:W-:Y:S05]  /*17520*/  @!P0 BRA `(.L_x_536) ;  /* 0xfffffffc00f08947 */ /* 0x002fea000383ffff */
[----:B------:R-:W-:Y:S05]  /*17530*/  BRA `(.L_x_694) ;  /* 0xffffffa000ec7947 */ /* 0x000fea000383ffff */
.L_x_540:
[----:B0-----:R0:W1:Y:S02]  /*17540*/  SYNCS.PHASECHK.TRANS64.TRYWAIT P0, [R6+URZ+0x308a0], R5 ;  /* 0x0308a005060075a7 */ /* 0x001064000800017f */
[----:B-1----:R-:W-:Y:S05]  /*17550*/  @!P0 NANOSLEEP.SYNCS 0x989680 ;  /* 0x009896800000895d */ /* 0x002fea0003900000 */
[----:B------:R-:W1:Y:S02]  /*17560*/  @!P0 SYNCS.PHASECHK.TRANS64 P0, [R6+URZ+0x308a0], R5 ;  /* 0x0308a005060085a7 */ /* 0x000e64000800007f */
[----:B-1----:R-:W-:Y:S05]  /*17570*/  @!P0 BRA `(.L_x_540) ;  /* 0xfffffffc00f08947 */ /* 0x002fea000383ffff */
[----:B------:R-:W-:Y:S05]  /*17580*/  BRA `(.L_x_695) ;  /* 0xffffffa400087947 */ /* 0x000fea000383ffff */
.L_x_545:
[----:B-1----:R1:W2:Y:S02]  /*17590*/  SYNCS.PHASECHK.TRANS64.TRYWAIT P0, [R6+URZ+0x308c0], R5 ;  /* 0x0308c005060075a7 */ /* 0x0022a4000800017f */
[----:B--2---:R-:W-:Y:S05]  /*175a0*/  @!P0 NANOSLEEP.SYNCS 0x989680 ;  /* 0x009896800000895d */ /* 0x004fea0003900000 */
[----:B------:R-:W2:Y:S02]  /*175b0*/  @!P0 SYNCS.PHASECHK.TRANS64 P0, [R6+URZ+0x308c0], R5 ;  /* 0x0308c005060085a7 */ /* 0x000ea4000800007f */
[----:B--2---:R-:W-:Y:S05]  /*175c0*/  @!P0 BRA `(.L_x_545) ;  /* 0xfffffffc00f08947 */ /* 0x004fea000383ffff */
[----:B------:R-:W-:Y:S05]  /*175d0*/  BRA `(.L_x_696) ;  /* 0xffffffa400847947 */ /* 0x000fea000383ffff */
.L_x_552:
[----:B-1----:R1:W2:Y:S02]  /*175e0*/  SYNCS.PHASECHK.TRANS64.TRYWAIT P1, [R5+URZ+0x308a0], R6 ;  /* 0x0308a006050075a7 */ /* 0x0022a4000802017f */
[----:B--2---:R-:W-:Y:S05]  /*175f0*/  @!P1 NANOSLEEP.SYNCS 0x989680 ;  /* 0x009896800000995d */ /* 0x004fea0003900000 */
[----:B------:R-:W2:Y:S02]  /*17600*/  @!P1 SYNCS.PHASECHK.TRANS64 P1, [R5+URZ+0x308a0], R6 ;  /* 0x0308a006050095a7 */ /* 0x000ea4000802007f */
[----:B--2---:R-:W-:Y:S05]  /*17610*/  @!P1 BRA `(.L_x_552) ;  /* 0xfffffffc00f09947 */ /* 0x004fea000383ffff */
[----:B------:R-:W-:Y:S05]  /*17620*/  BRA `(.L_x_697) ;  /* 0xffffffa8004c7947 */ /* 0x000fea000383ffff */
.L_x_557:
[----:B0-----:R0:W2:Y:S02]  /*17630*/  SYNCS.PHASECHK.TRANS64.TRYWAIT P1, [R5+URZ+0x308c0], R6 ;  /* 0x0308c006050075a7 */ /* 0x0010a4000802017f */
[----:B--2---:R-:W-:Y:S05]  /*17640*/  @!P1 NANOSLEEP.SYNCS 0x989680 ;  /* 0x009896800000995d */ /* 0x004fea0003900000 */
[----:B------:R-:W2:Y:S02]  /*17650*/  @!P1 SYNCS.PHASECHK.TRANS64 P1, [R5+URZ+0x308c0], R6 ;  /* 0x0308c006050095a7 */ /* 0x000ea4000802007f */
[----:B--2---:R-:W-:Y:S05]  /*17660*/  @!P1 BRA `(.L_x_557) ;  /* 0xfffffffc00f09947 */ /* 0x004fea000383ffff */
[----:B------:R-:W-:Y:S05]  /*17670*/  BRA `(.L_x_698) ;  /* 0xffffffa800c47947 */ /* 0x000fea000383ffff */
.L_x_570:
        /* <DEDUP_REMOVED lines=8> */
[----:B01----:R-:W-:Y:S05]  /*17700*/  WARPSYNC.COLLECTIVE R15, `(.L_x_700) ;  /* 0x000000000f087348 */ /* 0x003fea0003c00000 */
[----:B------:R2:W3:Y:S02]  /*17710*/  SHFL.IDX P6, R14, R13, R12, R11 ;  /* 0x0000000c0d0e7389 */ /* 0x0004e400000c000b */
[----:B0123--:R-:W-:Y:S01]  /*17720*/  ENDCOLLECTIVE ;  /* 0x000000000000791b */ /* 0x00ffe20003800000 */
.L_x_700:
[----:B------:R-:W-:Y:S05]  /*17730*/  BSYNC B0 ;  /* 0x0000000000007941 */ /* 0x000fea0003800000 */
.L_x_699:
[----:B------:R-:W-:Y:S05]  /*17740*/  BRA `(.L_x_701) ;  /* 0xffffffb000dc7947 */ /* 0x000fea000383ffff */
.L_x_572:
[----:B------:R-:W-:Y:S01]  /*17750*/  BSSY B0, `(.L_x_702) ;  /* 0x0000006000007945 */ /* 0x000fe20003800000 */
[----:B------:R-:W-:-:S07]  /*17760*/  IMAD.MOV.U32 R15, RZ, RZ, -0x1 ;  /* 0xffffffffff0f7424 */ /* 0x000fce00078e00ff */
[----:B012---:R-:W-:Y:S05]  /*17770*/  WARPSYNC.COLLECTIVE R15, `(.L_x_703) ;  /* 0x000000000f0c7348 */ /* 0x007fea0003c00000 */
[----:B------:R-:W-:Y:S02]  /*17780*/  ELECT P6, UR62, PT ;  /* 0x00000000003e782f */ /* 0x000fe400038c0000 */
[----:B------:R-:W-:Y:S01]  /*17790*/  MOV R14, UR62 ;  /* 0x0000003e000e7c02 */ /* 0x000fe20008000f00 */
[----:B012---:R-:W-:Y:S10]  /*177a0*/  ENDCOLLECTIVE ;  /* 0x000000000000791b */ /* 0x007ff40003800000 */
.L_x_703:
[----:B------:R-:W-:Y:S05]  /*177b0*/  BSYNC B0 ;  /* 0x0000000000007941 */ /* 0x000fea0003800000 */
.L_x_702:
[----:B------:R-:W-:Y:S05]  /*177c0*/  BRA `(.L_x_704) ;  /* 0xffffffb000e47947 */ /* 0x000fea000383ffff */
.L_x_574:
[----:B--2---:R2:W3:Y:S02]  /*177d0*/  SYNCS.PHASECHK.TRANS64.TRYWAIT P0, [R0+URZ+0x30840], R2 ;  /* 0x03084002000075a7 */ /* 0x0044e4000800017f */
[----:B---3--:R-:W-:Y:S05]  /*177e0*/  @!P0 NANOSLEEP.SYNCS 0x989680 ;  /* 0x009896800000895d */ /* 0x008fea0003900000 */
[----:B------:R-:W3:Y:S02]  /*177f0*/  @!P0 SYNCS.PHASECHK.TRANS64 P0, [R0+URZ+0x30840], R2 ;  /* 0x03084002000085a7 */ /* 0x000ee4000800007f */
[----:B---3--:R-:W-:Y:S05]  /*17800*/  @!P0 BRA `(.L_x_574) ;  /* 0xfffffffc00f08947 */ /* 0x008fea000383ffff */
[----:B------:R-:W-:Y:S05]  /*17810*/  BRA `(.L_x_705) ;  /* 0xffffffb4003c7947 */ /* 0x000fea000383ffff */
.L_x_578:
[----:B------:R-:W2:Y:S01]  /*17820*/  LDL.LU R11, [R1+0x38] ;  /* 0x00003800010b7983 */ /* 0x000ea20000300800 */
[----:B------:R-:W-:Y:S01]  /*17830*/  IMAD.MOV.U32 R13, RZ, RZ, R4 ;  /* 0x000000ffff0d7224 */ /* 0x000fe200078e0004 */
[----:B------:R-:W-:Y:S01]  /*17840*/  MOV R12, RZ ;  /* 0x000000ff000c7202 */ /* 0x000fe20000000f00 */
[----:B------:R-:W-:Y:S02]  /*17850*/  IMAD.MOV.U32 R15, RZ, RZ, -0x1 ;  /* 0xffffffffff0f7424 */ /* 0x000fe400078e00ff */
[----:B------:R-:W-:-:S04]  /*17860*/  IMAD R17, R17, 0xc0, R21 ;  /* 0x000000c011117824 */ /* 0x000fc800078e0215 */
[----:B------:R-:W-:Y:S02]  /*17870*/  VIADD R8, R17, 0x10 ;  /* 0x0000001011087836 */ /* 0x000fe40000000000 */
[----:B--2---:R-:W-:Y:S02]  /*17880*/  IMAD R3, R11, R9, RZ ;  /* 0x000000090b037224 */ /* 0x004fe400078e02ff */
[----:B------:R-:W-:-:S03]  /*17890*/  IMAD.MOV.U32 R11, RZ, RZ, 0x181f ;  /* 0x0000181fff0b7424 */ /* 0x000fc600078e00ff */
[----:B------:R-:W-:-:S13]  /*178a0*/  ISETP.GE.AND P1, PT, R17, R3, PT ;  /* 0x000000031100720c */ /* 0x000fda0003f26270 */
[----:B-----5:R-:W-:Y:S05]  /*178b0*/  WARPSYNC.COLLECTIVE R15, `(.L_x_706) ;  /* 0x000000000f087348 */ /* 0x020fea0003c00000 */
[----:B------:R0:W1:Y:S02]  /*178c0*/  SHFL.IDX P6, R14, R13, R12, R11 ;  /* 0x0000000c0d0e7389 */ /* 0x00006400000c000b */
[----:B01---5:R-:W-:Y:S01]  /*178d0*/  ENDCOLLECTIVE ;  /* 0x000000000000791b */ /* 0x023fe20003800000 */
.L_x_706:
[----:B------:R-:W-:Y:S02]  /*178e0*/  IMAD.MOV.U32 R13, RZ, RZ, R0 ;  /* 0x000000ffff0d7224 */ /* 0x000fe400078e0000 */
[----:B------:R-:W-:-:S07]  /*178f0*/  IMAD.MOV.U32 R6, RZ, RZ, R14 ;  /* 0x000000ffff067224 */ /* 0x000fce00078e000e */
[----:B------:R-:W-:Y:S05]  /*17900*/  WARPSYNC.COLLECTIVE R15, `(.L_x_707) ;  /* 0x000000000f087348 */ /* 0x000fea0003c00000 */
[----:B------:R0:W1:Y:S02]  /*17910*/  SHFL.IDX P6, R14, R13, R12, R11 ;  /* 0x0000000c0d0e7389 */ /* 0x00006400000c000b */
[----:B01----:R-:W-:Y:S01]  /*17920*/  ENDCOLLECTIVE ;  /* 0x000000000000791b */ /* 0x003fe20003800000 */
.L_x_707:
[----:B------:R-:W-:Y:S02]  /*17930*/  IMAD.MOV.U32 R13, RZ, RZ, R4 ;  /* 0x000000ffff0d7224 */ /* 0x000fe400078e0004 */
[----:B------:R-:W-:Y:S02]  /*17940*/  IMAD.MOV.U32 R12, RZ, RZ, 0x1 ;  /* 0x00000001ff0c7424 */ /* 0x000fe400078e00ff */
[----:B------:R-:W-:-:S07]  /*17950*/  IMAD.MOV.U32 R7, RZ, RZ, R14 ;  /* 0x000000ffff077224 */ /* 0x000fce00078e000e */
[----:B------:R-:W-:Y:S05]  /*17960*/  WARPSYNC.COLLECTIVE R15, `(.L_x_708) ;  /* 0x000000000f087348 */ /* 0x000fea0003c00000 */
[----:B------:R0:W1:Y:S02]  /*17970*/  SHFL.IDX P6, R14, R13, R12, R11 ;  /* 0x0000000c0d0e7389 */ /* 0x00006400000c000b */
[----:B01----:R-:W-:Y:S01]  /*17980*/  ENDCOLLECTIVE ;  /* 0x000000000000791b */ /* 0x003fe20003800000 */
.L_x_708:
        /* <DEDUP_REMOVED lines=15> */
.L_x_709:
[----:B------:R-:W-:Y:S02]  /*17a80*/  IMAD.MOV.U32 R13, RZ, RZ, R4 ;  /* 0x000000ffff0d7224 */ /* 0x000fe400078e0004 */
[----:B------:R-:W-:Y:S02]  /*17a90*/  IMAD.MOV.U32 R12, RZ, RZ, 0x2 ;  /* 0x00000002ff0c7424 */ /* 0x000fe400078e00ff */
[----:B------:R-:W-:-:S07]  /*17aa0*/  IMAD.MOV.U32 R7, RZ, RZ, R14 ;  /* 0x000000ffff077224 */ /* 0x000fce00078e000e */
[----:B------:R-:W-:Y:S05]  /*17ab0*/  WARPSYNC.COLLECTIVE R15, `(.L_x_710) ;  /* 0x000000000f087348 */ /* 0x000fea0003c00000 */
[----:B------:R0:W1:Y:S02]  /*17ac0*/  SHFL.IDX P6, R14, R13, R12, R11 ;  /* 0x0000000c0d0e7389 */ /* 0x00006400000c000b */
[----:B01----:R-:W-:Y:S01]  /*17ad0*/  ENDCOLLECTIVE ;  /* 0x000000000000791b */ /* 0x003fe20003800000 */
.L_x_710:
        /* <DEDUP_REMOVED lines=16> */
.L_x_711:
[----:B------:R-:W-:Y:S02]  /*17be0*/  IMAD.MOV.U32 R13, RZ, RZ, R4 ;  /* 0x000000ffff0d7224 */ /* 0x000fe400078e0004 */
[----:B------:R-:W-:Y:S02]  /*17bf0*/  IMAD.MOV.U32 R12, RZ, RZ, 0x3 ;  /* 0x00000003ff0c7424 */ /* 0x000fe400078e00ff */
[----:B------:R-:W-:-:S07]  /*17c00*/  IMAD.MOV.U32 R7, RZ, RZ, R14 ;  /* 0x000000ffff077224 */ /* 0x000fce00078e000e */
[----:B------:R-:W-:Y:S05]  /*17c10*/  WARPSYNC.COLLECTIVE R15, `(.L_x_712) ;  /* 0x000000000f087348 */ /* 0x000fea0003c00000 */
[----:B------:R0:W1:Y:S02]  /*17c20*/  SHFL.IDX P6, R14, R13, R12, R11 ;  /* 0x0000000c0d0e7389 */ /* 0x00006400000c000b */
[----:B01----:R-:W-:Y:S01]  /*17c30*/  ENDCOLLECTIVE ;  /* 0x000000000000791b */ /* 0x003fe20003800000 */
.L_x_712:
        /* <DEDUP_REMOVED lines=16> */
.L_x_713:
[----:B------:R-:W-:Y:S02]  /*17d40*/  IMAD.MOV.U32 R13, RZ, RZ, R4 ;  /* 0x000000ffff0d7224 */ /* 0x000fe400078e0004 */
[----:B------:R-:W-:Y:S02]  /*17d50*/  IMAD.MOV.U32 R12, RZ, RZ, 0x4 ;  /* 0x00000004ff0c7424 */ /* 0x000fe400078e00ff */
[----:B------:R-:W-:-:S07]  /*17d60*/  IMAD.MOV.U32 R7, RZ, RZ, R14 ;  /* 0x000000ffff077224 */ /* 0x000fce00078e000e */
[----:B------:R-:W-:Y:S05]  /*17d70*/  WARPSYNC.COLLECTIVE R15, `(.L_x_714) ;  /* 0x000000000f087348 */ /* 0x000fea0003c00000 */
[----:B------:R0:W1:Y:S02]  /*17d80*/  SHFL.IDX P6, R14, R13, R12, R11 ;  /* 0x0000000c0d0e7389 */ /* 0x00006400000c000b */
[----:B01----:R-:W-:Y:S01]  /*17d90*/  ENDCOLLECTIVE ;  /* 0x000000000000791b */ /* 0x003fe20003800000 */
.L_x_714:
        /* <DEDUP_REMOVED lines=16> */
.L_x_715:
[----:B------:R-:W-:Y:S02]  /*17ea0*/  IMAD.MOV.U32 R13, RZ, RZ, R4 ;  /* 0x000000ffff0d7224 */ /* 0x000fe400078e0004 */
[----:B------:R-:W-:Y:S02]  /*17eb0*/  IMAD.MOV.U32 R12, RZ, RZ, 0x5 ;  /* 0x00000005ff0c7424 */ /* 0x000fe400078e00ff */
[----:B------:R-:W-:-:S07]  /*17ec0*/  IMAD.MOV.U32 R7, RZ, RZ, R14 ;  /* 0x000000ffff077224 */ /* 0x000fce00078e000e */
[----:B------:R-:W-:Y:S05]  /*17ed0*/  WARPSYNC.COLLECTIVE R15, `(.L_x_716) ;  /* 0x000000000f087348 */ /* 0x000fea0003c00000 */
[----:B------:R0:W1:Y:S02]  /*17ee0*/  SHFL.IDX P6, R14, R13, R12, R11 ;  /* 0x0000000c0d0e7389 */ /* 0x00006400000c000b */
[----:B01----:R-:W-:Y:S01]  /*17ef0*/  ENDCOLLECTIVE ;  /* 0x000000000000791b */ /* 0x003fe20003800000 */
.L_x_716:
[----:B------:R-:W-:-:S05]  /*17f00*/  @!P1 LEA R7, P2, R20, R7, 0x1 ;  /* 0x0000000714079211 */ /* 0x000fca00078408ff */
[----:B------:R-:W-:-:S05]  /*17f10*/  @!P1 IMAD.X R6, RZ, RZ, R6, P2 ;  /* 0x000000ffff069224 */ /* 0x000fca00010e0606 */
[----:B------:R-:W-:Y:S02]  /*17f20*/  @!P1 LOP3.LUT R7, R7, R6, RZ, 0x3c, !PT ;  /* 0x0000000607079212 */ /* 0x000fe400078e3cff */
[----:B------:R-:W-:Y:S02]  /*17f30*/  MOV R13, R0 ;  /* 0x00000000000d7202 */ /* 0x000fe40000000f00 */
        /* <DEDUP_REMOVED lines=12> */
.L_x_717:
[----:B------:R-:W-:Y:S02]  /*18000*/  IMAD.MOV.U32 R13, RZ, RZ, R4 ;  /* 0x000000ffff0d7224 */ /* 0x000fe400078e0004 */
[----:B------:R-:W-:Y:S02]  /*18010*/  IMAD.MOV.U32 R12, RZ, RZ, 0x6 ;  /* 0x00000006ff0c7424 */ /* 0x000fe400078e00ff */
[----:B------:R-:W-:-:S07]  /*18020*/  IMAD.MOV.U32 R7, RZ, RZ, R14 ;  /* 0x000000ffff077224 */ /* 0x000fce00078e000e */
[----:B------:R-:W-:Y:S05]  /*18030*/  WARPSYNC.COLLECTIVE R15, `(.L_x_718) ;  /* 0x000000000f087348 */ /* 0x000fea0003c00000 */
[----:B------:R0:W1:Y:S02]  /*18040*/  SHFL.IDX P6, R14, R13, R12, R11 ;  /* 0x0000000c0d0e7389 */ /* 0x00006400000c000b */
[----:B01----:R-:W-:Y:S01]  /*18050*/  ENDCOLLECTIVE ;  /* 0x000000000000791b */ /* 0x003fe20003800000 */
.L_x_718:
        /* <DEDUP_REMOVED lines=16> */
.L_x_719:
[----:B------:R-:W-:Y:S02]  /*18160*/  IMAD.MOV.U32 R13, RZ, RZ, R4 ;  /* 0x000000ffff0d7224 */ /* 0x000fe400078e0004 */
[----:B------:R-:W-:Y:S02]  /*18170*/  IMAD.MOV.U32 R12, RZ, RZ, 0x7 ;  /* 0x00000007ff0c7424 */ /* 0x000fe400078e00ff */
[----:B------:R-:W-:-:S07]  /*18180*/  IMAD.MOV.U32 R7, RZ, RZ, R14 ;  /* 0x000000ffff077224 */ /* 0x000fce00078e000e */
[----:B------:R-:W-:Y:S05]  /*18190*/  WARPSYNC.COLLECTIVE R15, `(.L_x_720) ;  /* 0x000000000f087348 */ /* 0x000fea0003c00000 */
[----:B------:R0:W1:Y:S02]  /*181a0*/  SHFL.IDX P6, R14, R13, R12, R11 ;  /* 0x0000000c0d0e7389 */ /* 0x00006400000c000b */
[----:B01----:R-:W-:Y:S01]  /*181b0*/  ENDCOLLECTIVE ;  /* 0x000000000000791b */ /* 0x003fe20003800000 */
.L_x_720:
[----:B------:R-:W-:-:S05]  /*181c0*/  @!P1 LEA R7, P2, R20, R7, 0x1 ;  /* 0x0000000714079211 */ /* 0x000fca00078408ff */
[----:B------:R-:W-:-:S05]  /*181d0*/  @!P1 IMAD.X R6, RZ, RZ, R6, P2 ;  /* 0x000000ffff069224 */ /* 0x000fca00010e0606 */
[-C--:B------:R-:W-:Y:S01]  /*181e0*/  @!P1 LOP3.LUT R7, R7, R6.reuse, RZ, 0x3c, !PT ;  /* 0x0000000607079212 */ /* 0x080fe200078e3cff */
[----:B------:R-:W-:Y:S02]  /*181f0*/  IMAD.MOV.U32 R13, RZ, RZ, R0 ;  /* 0x000000ffff0d7224 */ /* 0x000fe400078e0000 */
[----:B------:R-:W-:Y:S01]  /*18200*/  VIADD R0, R17, 0x70 ;  /* 0x0000007011007836 */ /* 0x000fe20000000000 */
[----:B------:R-:W-:-:S04]  /*18210*/  @!P1 LOP3.LUT R6, R7, R6, RZ, 0x3c, !PT ;  /* 0x0000000607069212 */ /* 0x000fc800078e3cff */
[----:B------:R-:W-:Y:S01]  /*18220*/  @!P1 LOP3.LUT R7, R7, R6, RZ, 0x3c, !PT ;  /* 0x0000000607079212 */ /* 0x000fe200078e3cff */
[----:B------:R-:W-:-:S07]  /*18230*/  IMAD.MOV.U32 R4, RZ, RZ, R14 ;  /* 0x000000ffff047224 */ /* 0x000fce00078e000e */
[----:B------:R-:W-:Y:S05]  /*18240*/  WARPSYNC.COLLECTIVE R15, `(.L_x_721) ;  /* 0x000000000f087348 */ /* 0x000fea0003c00000 */
[----:B------:R0:W1:Y:S02]  /*18250*/  SHFL.IDX P6, R14, R13, R12, R11 ;  /* 0x0000000c0d0e7389 */ /* 0x00006400000c000b */
[----:B01----:R-:W-:Y:S01]  /*18260*/  ENDCOLLECTIVE ;  /* 0x000000000000791b */ /* 0x003fe20003800000 */
.L_x_721:
        /* <DEDUP_REMOVED lines=13> */
.L_x_722:
[----:B------:R-:W-:-:S05]  /*18340*/  @!P1 LEA R6, P3, R20, R6, 0x1 ;  /* 0x0000000614069211 */ /* 0x000fca00078608ff */
[----:B------:R-:W-:-:S04]  /*18350*/  @!P1 IMAD.X R4, RZ, RZ, R4, P3 ;  /* 0x000000ffff049224 */ /* 0x000fc800018e0604 */
[----:B------:R-:W-:Y:S01]  /*18360*/  @!P1 IMAD.MOV.U32 R7, RZ, RZ, R4 ;  /* 0x000000ffff079224 */ /* 0x000fe200078e0004 */
[----:B------:R-:W-:Y:S01]  /*18370*/  IADD3 R4, R17, 0xa0, RZ ;  /* 0x000000a011047810 */ /* 0x000fe20007ffe0ff */
        /* <DEDUP_REMOVED lines=9> */
.L_x_723:
[----:B------:R-:W-:Y:S02]  /*18410*/  IMAD.MOV.U32 R13, RZ, RZ, R2 ;  /* 0x000000ffff0d7224 */ /* 0x000fe400078e0002 */
[----:B------:R-:W-:Y:S02]  /*18420*/  IMAD.MOV.U32 R12, RZ, RZ, 0x1 ;  /* 0x00000001ff0c7424 */ /* 0x000fe400078e00ff */
[----:B------:R-:W-:-:S07]  /*18430*/  IMAD.MOV.U32 R8, RZ, RZ, R14 ;  /* 0x000000ffff087224 */ /* 0x000fce00078e000e */
[----:B------:R-:W-:Y:S05]  /*18440*/  WARPSYNC.COLLECTIVE R15, `(.L_x_724) ;  /* 0x000000000f087348 */ /* 0x000fea0003c00000 */
[----:B------:R0:W1:Y:S02]  /*18450*/  SHFL.IDX P6, R14, R13, R12, R11 ;  /* 0x0000000c0d0e7389 */ /* 0x00006400000c000b */
[----:B01----:R-:W-:Y:S01]  /*18460*/  ENDCOLLECTIVE ;  /* 0x000000000000791b */ /* 0x003fe20003800000 */
.L_x_724:
[----:B------:R-:W-:-:S05]  /*18470*/  @!P2 LEA R6, P1, R20, R8, 0x1 ;  /* 0x000000081406a211 */ /* 0x000fca00078208ff */
[----:B------:R-:W-:-:S04]  /*18480*/  @!P2 IMAD.X R0, RZ, RZ, R0, P1 ;  /* 0x000000ffff00a224 */ /* 0x000fc800008e0600 */
[----:B------:R-:W-:Y:S02]  /*18490*/  @!P2 IMAD.MOV.U32 R7, RZ, RZ, R0 ;  /* 0x000000ffff07a224 */ /* 0x000fe400078e0000 */
[----:B------:R-:W-:Y:S02]  /*184a0*/  VIADD R0, R17, 0x90 ;  /* 0x0000009011007836 */ /* 0x000fe40000000000 */
[----:B------:R-:W-:Y:S01]  /*184b0*/  IMAD.MOV.U32 R13, RZ, RZ, R5 ;  /* 0x000000ffff0d7224 */ /* 0x000fe200078e0005 */
[----:B------:R-:W-:Y:S01]  /*184c0*/  @!PT LDS RZ, [RZ] ;  /* 0x00000000fffff984 */ /* 0x000fe20000000800 */
[----:B------:R-:W-:Y:S01]  /*184d0*/  @!PT LDS RZ, [RZ] ;  /* 0x00000000fffff984 */ /* 0x000fe20000000800 */
[----:B------:R-:W-:Y:S01]  /*184e0*/  @!PT LDS RZ, [RZ] ;  /* 0x00000000fffff984 */ /* 0x000fe20000000800 */
[----:B------:R0:W-:Y:S02]  /*184f0*/  @!P2 LDGSTS.E.BYPASS.LTC128B.128 [R10+0x10400], desc[UR56][R6.64], !P0 ;  /* 0x10400000060aafae */ /* 0x0001e4000c101d78 */
[----:B------:R-:W-:Y:S01]  /*18500*/  ISETP.GE.AND P1, PT, R0, R3, PT ;  /* 0x000000030000720c */ /* 0x000fe20003f26270 */
[----:B------:R-:W-:-:S12]  /*18510*/  IMAD.MOV.U32 R0, RZ, RZ, R14 ;  /* 0x000000ffff007224 */ /* 0x000fd800078e000e */
[----:B0-----:R-:W-:Y:S05]  /*18520*/  WARPSYNC.COLLECTIVE R15, `(.L_x_725) ;  /* 0x000000000f087348 */ /* 0x001fea0003c00000 */
[----:B------:R1:W2:Y:S02]  /*18530*/  SHFL.IDX P6, R14, R13, R12, R11 ;  /* 0x0000000c0d0e7389 */ /* 0x0002a400000c000b */
[----:B012---:R-:W-:Y:S01]  /*18540*/  ENDCOLLECTIVE ;  /* 0x000000000000791b */ /* 0x007fe20003800000 */
.L_x_725:
[----:B------:R-:W-:Y:S02]  /*18550*/  IMAD.MOV.U32 R13, RZ, RZ, R2 ;  /* 0x000000ffff0d7224 */ /* 0x000fe400078e0002 */
[----:B------:R-:W-:Y:S02]  /*18560*/  IMAD.MOV.U32 R12, RZ, RZ, 0x2 ;  /* 0x00000002ff0c7424 */ /* 0x000fe400078e00ff */
[----:B------:R-:W-:-:S07]  /*18570*/  IMAD.MOV.U32 R6, RZ, RZ, R14 ;  /* 0x000000ffff067224 */ /* 0x000fce00078e000e */
[----:B------:R-:W-:Y:S05]  /*18580*/  WARPSYNC.COLLECTIVE R15, `(.L_x_726) ;  /* 0x000000000f087348 */ /* 0x000fea0003c00000 */
[----:B------:R0:W1:Y:S02]  /*18590*/  SHFL.IDX P6, R14, R13, R12, R11 ;  /* 0x0000000c0d0e7389 */ /* 0x00006400000c000b */
[----:B01----:R-:W-:Y:S01]  /*185a0*/  ENDCOLLECTIVE ;  /* 0x000000000000791b */ /* 0x003fe20003800000 */
.L_x_726:
        /* <DEDUP_REMOVED lines=8> */
[----:B------:R-:W-:Y:S01]  /*18630*/  ISETP.GE.AND P1, PT, R4, R3, PT ;  /* 0x000000030400720c */ /* 0x000fe20003f26270 */
[----:B------:R-:W-:-:S12]  /*18640*/  IMAD.MOV.U32 R0, RZ, RZ, R14 ;  /* 0x000000ffff007224 */ /* 0x000fd800078e000e */
[----:B0-----:R-:W-:Y:S05]  /*18650*/  WARPSYNC.COLLECTIVE R15, `(.L_x_727) ;  /* 0x000000000f087348 */ /* 0x001fea0003c00000 */
[----:B------:R1:W2:Y:S02]  /*18660*/  SHFL.IDX P6, R14, R13, R12, R11 ;  /* 0x0000000c0d0e7389 */ /* 0x0002a400000c000b */
[----:B012---:R-:W-:Y:S01]  /*18670*/  ENDCOLLECTIVE ;  /* 0x000000000000791b */ /* 0x007fe20003800000 */
.L_x_727:
[----:B------:R-:W-:Y:S02]  /*18680*/  IMAD.MOV.U32 R13, RZ, RZ, R2 ;  /* 0x000000ffff0d7224 */ /* 0x000fe400078e0002 */
[----:B------:R-:W-:Y:S02]  /*18690*/  IMAD.MOV.U32 R12, RZ, RZ, 0x3 ;  /* 0x00000003ff0c7424 */ /* 0x000fe400078e00ff */
[----:B------:R-:W-:-:S07]  /*186a0*/  IMAD.MOV.U32 R6, RZ, RZ, R14 ;  /* 0x000000ffff067224 */ /* 0x000fce00078e000e */
[----:B------:R-:W-:Y:S05]  /*186b0*/  WARPSYNC.COLLECTIVE R15, `(.L_x_728) ;  /* 0x000000000f087348 */ /* 0x000fea0003c00000 */
[----:B------:R0:W1:Y:S02]  /*186c0*/  SHFL.IDX P6, R14, R13, R12, R11 ;  /* 0x0000000c0d0e7389 */ /* 0x00006400000c000b */
[----:B01----:R-:W-:Y:S01]  /*186d0*/  ENDCOLLECTIVE ;  /* 0x000000000000791b */ /* 0x003fe20003800000 */
.L_x_728:
        /* <DEDUP_REMOVED lines=12> */
.L_x_729:
[----:B------:R-:W-:Y:S01]  /*187a0*/  IMAD.MOV.U32 R2, RZ, RZ, R14 ;  /* 0x000000ffff027224 */ /* 0x000fe200078e000e */
[----:B------:R-:W-:Y:S06]  /*187b0*/  BRA `(.L_x_730) ;  /* 0xffffffb400607947 */ /* 0x000fec000383ffff */
.L_x_581:
[----:B0-----:R0:W1:Y:S02]  /*187c0*/  SYNCS.PHASECHK.TRANS64.TRYWAIT P0, [R22+URZ+0x30820], R3 ;  /* 0x03082003160075a7 */ /* 0x001064000800017f */
[----:B-1----:R-:W-:Y:S05]  /*187d0*/  @!P0 NANOSLEEP.SYNCS 0x989680 ;  /* 0x009896800000895d */ /* 0x002fea0003900000 */
[----:B------:R-:W1:Y:S02]  /*187e0*/  @!P0 SYNCS.PHASECHK.TRANS64 P0, [R22+URZ+0x30820], R3 ;  /* 0x03082003160085a7 */ /* 0x000e64000800007f */
[----:B-1----:R-:W-:Y:S05]  /*187f0*/  @!P0 BRA `(.L_x_581) ;  /* 0xfffffffc00f08947 */ /* 0x002fea000383ffff */
[----:B------:R-:W-:Y:S05]  /*18800*/  BRA `(.L_x_731) ;  /* 0xffffffb400c87947 */ /* 0x000fea000383ffff */
.L_x_590:
[----:B0-----:R0:W2:Y:S02]  /*18810*/  SYNCS.PHASECHK.TRANS64.TRYWAIT P0, [R2+URZ+0x30840], R3 ;  /* 0x03084003020075a7 */ /* 0x0010a4000800017f */
[----:B--2---:R-:W-:Y:S05]  /*18820*/  @!P0 NANOSLEEP.SYNCS 0x989680 ;  /* 0x009896800000895d */ /* 0x004fea0003900000 */
[----:B------:R-:W2:Y:S02]  /*18830*/  @!P0 SYNCS.PHASECHK.TRANS64 P0, [R2+URZ+0x30840], R3 ;  /* 0x03084003020085a7 */ /* 0x000ea4000800007f */
[----:B--2---:R-:W-:Y:S05]  /*18840*/  @!P0 BRA `(.L_x_590) ;  /* 0xfffffffc00f08947 */ /* 0x004fea000383ffff */
[----:B------:R-:W-:Y:S05]  /*18850*/  BRA `(.L_x_732) ;  /* 0xffffffb8007c7947 */ /* 0x000fea000383ffff */
.L_x_595:
[----:B0-----:R0:W1:Y:S02]  /*18860*/  SYNCS.PHASECHK.TRANS64.TRYWAIT P0, [R3+URZ+0x60], R2 ;  /* 0x00006002030075a7 */ /* 0x001064000800017f */
[----:B-1----:R-:W-:Y:S05]  /*18870*/  @!P0 NANOSLEEP.SYNCS 0x989680 ;  /* 0x009896800000895d */ /* 0x002fea0003900000 */
[----:B------:R-:W1:Y:S02]  /*18880*/  @!P0 SYNCS.PHASECHK.TRANS64 P0, [R3+URZ+0x60], R2 ;  /* 0x00006002030085a7 */ /* 0x000e64000800007f */
[----:B-1----:R-:W-:Y:S05]  /*18890*/  @!P0 BRA `(.L_x_595) ;  /* 0xfffffffc00f08947 */ /* 0x002fea000383ffff */
[----:B------:R-:W-:Y:S05]  /*188a0*/  BRA `(.L_x_733) ;  /* 0xffffffbc00087947 */ /* 0x000fea000383ffff */
.L_x_603:
[----:B0-----:R0:W2:Y:S02]  /*188b0*/  SYNCS.PHASECHK.TRANS64.TRYWAIT P0, [R2+URZ+0x30840], R3 ;  /* 0x03084003020075a7 */ /* 0x0010a4000800017f */
[----:B--2---:R-:W-:Y:S05]  /*188c0*/  @!P0 NANOSLEEP.SYNCS 0x989680 ;  /* 0x009896800000895d */ /* 0x004fea0003900000 */
[----:B------:R-:W2:Y:S02]  /*188d0*/  @!P0 SYNCS.PHASECHK.TRANS64 P0, [R2+URZ+0x30840], R3 ;  /* 0x03084003020085a7 */ /* 0x000ea4000800007f */
[----:B--2---:R-:W-:Y:S05]  /*188e0*/  @!P0 BRA `(.L_x_603) ;  /* 0xfffffffc00f08947 */ /* 0x004fea000383ffff */
[----:B------:R-:W-:Y:S05]  /*188f0*/  BRA `(.L_x_734) ;  /* 0xffffffc0004c7947 */ /* 0x000fea000383ffff */
.L_x_608:
[----:B0-----:R0:W1:Y:S02]  /*18900*/  SYNCS.PHASECHK.TRANS64.TRYWAIT P0, [R10+URZ+0x60], R26 ;  /* 0x0000601a0a0075a7 */ /* 0x001064000800017f */
[----:B-1----:R-:W-:Y:S05]  /*18910*/  @!P0 NANOSLEEP.SYNCS 0x989680 ;  /* 0x009896800000895d */ /* 0x002fea0003900000 */
[----:B------:R-:W1:Y:S02]  /*18920*/  @!P0 SYNCS.PHASECHK.TRANS64 P0, [R10+URZ+0x60], R26 ;  /* 0x0000601a0a0085a7 */ /* 0x000e64000800007f */
[----:B-1----:R-:W-:Y:S05]  /*18930*/  @!P0 BRA `(.L_x_608) ;  /* 0xfffffffc00f08947 */ /* 0x002fea000383ffff */
[----:B------:R-:W-:Y:S05]  /*18940*/  BRA `(.L_x_735) ;  /* 0xffffffc000d87947 */ /* 0x000fea000383ffff */
.L_x_616:
[----:B0-----:R0:W2:Y:S02]  /*18950*/  SYNCS.PHASECHK.TRANS64.TRYWAIT P0, [R2+URZ+0x30840], R3 ;  /* 0x03084003020075a7 */ /* 0x0010a4000800017f */
[----:B--2---:R-:W-:Y:S05]  /*18960*/  @!P0 NANOSLEEP.SYNCS 0x989680 ;  /* 0x009896800000895d */ /* 0x004fea0003900000 */
[----:B------:R-:W2:Y:S02]  /*18970*/  @!P0 SYNCS.PHASECHK.TRANS64 P0, [R2+URZ+0x30840], R3 ;  /* 0x03084003020085a7 */ /* 0x000ea4000800007f */
[----:B--2---:R-:W-:Y:S05]  /*18980*/  @!P0 BRA `(.L_x_616) ;  /* 0xfffffffc00f08947 */ /* 0x004fea000383ffff */
[----:B------:R-:W-:Y:S05]  /*18990*/  BRA `(.L_x_736) ;  /* 0xffffffc400e87947 */ /* 0x000fea000383ffff */
.L_x_621:
[----:B0-----:R0:W1:Y:S02]  /*189a0*/  SYNCS.PHASECHK.TRANS64.TRYWAIT P0, [R7+URZ+0x60], R2 ;  /* 0x00006002070075a7 */ /* 0x001064000800017f */
[----:B-1----:R-:W-:Y:S05]  /*189b0*/  @!P0 NANOSLEEP.SYNCS 0x989680 ;  /* 0x009896800000895d */ /* 0x002fea0003900000 */
[----:B------:R-:W1:Y:S02]  /*189c0*/  @!P0 SYNCS.PHASECHK.TRANS64 P0, [R7+URZ+0x60], R2 ;  /* 0x00006002070085a7 */ /* 0x000e64000800007f */
[----:B-1----:R-:W-:Y:S05]  /*189d0*/  @!P0 BRA `(.L_x_621) ;  /* 0xfffffffc00f08947 */ /* 0x002fea000383ffff */
[----:B------:R-:W-:Y:S05]  /*189e0*/  BRA `(.L_x_737) ;  /* 0xffffffc800787947 */ /* 0x000fea000383ffff */
.L_x_631:
[----:B0-----:R0:W1:Y:S02]  /*189f0*/  SYNCS.PHASECHK.TRANS64.TRYWAIT P0, [R3+URZ+0x30860], R0 ;  /* 0x03086000030075a7 */ /* 0x001064000800017f */
[----:B-1----:R-:W-:Y:S05]  /*18a00*/  @!P0 NANOSLEEP.SYNCS 0x989680 ;  /* 0x009896800000895d */ /* 0x002fea0003900000 */
[----:B------:R-:W1:Y:S02]  /*18a10*/  @!P0 SYNCS.PHASECHK.TRANS64 P0, [R3+URZ+0x30860], R0 ;  /* 0x03086000030085a7 */ /* 0x000e64000800007f */
[----:B-1----:R-:W-:Y:S05]  /*18a20*/  @!P0 BRA `(.L_x_631) ;  /* 0xfffffffc00f08947 */ /* 0x002fea000383ffff */
[----:B------:R-:W-:Y:S05]  /*18a30*/  BRA `(.L_x_738) ;  /* 0xffffffcc00747947 */ /* 0x000fea000383ffff */
.L_x_637:
[----:B------:R-:W-:Y:S01]  /*18a40*/  BSSY B0, `(.L_x_739) ;  /* 0x0000008000007945 */ /* 0x000fe20003800000 */
[----:B------:R-:W-:Y:S02]  /*18a50*/  IMAD.MOV.U32 R13, RZ, RZ, R16 ;  /* 0x000000ffff0d7224 */ /* 0x000fe400078e0010 */
[----:B------:R-:W-:Y:S02]  /*18a60*/  IMAD.MOV.U32 R12, RZ, RZ, RZ ;  /* 0x000000ffff0c7224 */ /* 0x000fe400078e00ff */
[----:B------:R-:W-:Y:S02]  /*18a70*/  IMAD.MOV.U32 R11, RZ, RZ, 0x1f ;  /* 0x0000001fff0b7424 */ /* 0x000fe400078e00ff */
[----:B------:R-:W-:-:S07]  /*18a80*/  IMAD.MOV.U32 R15, RZ, RZ, -0x1 ;  /* 0xffffffffff0f7424 */ /* 0x000fce00078e00ff */
[----:B-1----:R-:W-:Y:S05]  /*18a90*/  WARPSYNC.COLLECTIVE R15, `(.L_x_740) ;  /* 0x000000000f087348 */ /* 0x002fea0003c00000 */
[----:B------:R0:W2:Y:S02]  /*18aa0*/  SHFL.IDX P6, R14, R13, R12, R11 ;  /* 0x0000000c0d0e7389 */ /* 0x0000a400000c000b */
[----:B012---:R-:W-:Y:S01]  /*18ab0*/  ENDCOLLECTIVE ;  /* 0x000000000000791b */ /* 0x007fe20003800000 */
.L_x_740:
[----:B------:R-:W-:Y:S05]  /*18ac0*/  BSYNC B0 ;  /* 0x0000000000007941 */ /* 0x000fea0003800000 */
.L_x_739:
        /* <DEDUP_REMOVED lines=9> */
.L_x_741:
[----:B------:R-:W-:Y:S02]  /*18b60*/  ULDC UR4, c[0x0][0xc3c] ;  /* 0x00030f0000047ab9 */ /* 0x000fe40000000800 */
[----:B------:R-:W-:-:S13]  /*18b70*/  ISETP.GE.OR P1, PT, R5, UR4, !P0 ;  /* 0x0000000405007c0c */ /* 0x000fda000c726670 */
[----:B------:R-:W0:Y:S01]  /*18b80*/  @!P1 LDC.64 R2, c[0x0][0xc80] ;  /* 0x00032000ff029b82 */ /* 0x000e220000000a00 */
[----:B------:R-:W-:Y:S02]  /*18b90*/  IMAD.MOV.U32 R11, RZ, RZ, RZ ;  /* 0x000000ffff0b7224 */ /* 0x000fe400078e00ff */
[----:B------:R-:W-:Y:S02]  /*18ba0*/  IMAD.MOV.U32 R4, RZ, RZ, R14 ;  /* 0x000000ffff047224 */ /* 0x000fe400078e000e */
[----:B0-----:R-:W-:-:S06]  /*18bb0*/  @!P1 IMAD.WIDE R2, R5, 0x4, R2 ;  /* 0x0000000405029825 */ /* 0x001fcc00078e0202 */
[----:B------:R0:W2:Y:S01]  /*18bc0*/  @!P1 LDG.E R3, desc[UR56][R2.64] ;  /* 0x0000003802039981 */ /* 0x0000a2000c1e1900 */
[C---:B------:R-:W-:Y:S02]  /*18bd0*/  ISETP.GE.U32.AND P2, PT, R8.reuse, 0x2, PT ;  /* 0x000000020800780c */ /* 0x040fe40003f46070 */
[C---:B------:R-:W-:Y:S02]  /*18be0*/  ISETP.GE.U32.AND P3, PT, R8.reuse, 0x4, PT ;  /* 0x000000040800780c */ /* 0x040fe40003f66070 */
[C---:B------:R-:W-:Y:S02]  /*18bf0*/  ISETP.GE.U32.AND P4, PT, R8.reuse, 0x8, PT ;  /* 0x000000080800780c */ /* 0x040fe40003f86070 */
[C---:B------:R-:W-:Y:S01]  /*18c00*/  ISETP.GE.U32.AND P5, PT, R8.reuse, 0x10, PT ;  /* 0x000000100800780c */ /* 0x040fe20003fa6070 */
[----:B0-----:R-:W-:Y:S02]  /*18c10*/  IMAD.MOV.U32 R2, RZ, RZ, RZ ;  /* 0x000000ffff027224 */ /* 0x001fe400078e00ff */
[----:B--2---:R-:W-:Y:S01]  /*18c20*/  @!P1 IMAD.MOV.U32 R2, RZ, RZ, R3 ;  /* 0x000000ffff029224 */ /* 0x004fe200078e0003 */
[----:B------:R-:W-:-:S03]  /*18c30*/  ISETP.NE.AND P1, PT, R8, RZ, PT ;  /* 0x000000ff0800720c */ /* 0x000fc60003f25270 */
[----:B------:R-:W-:-:S10]  /*18c40*/  IMAD.MOV.U32 R13, RZ, RZ, R2 ;  /* 0x000000ffff0d7224 */ /* 0x000fd400078e0002 */
[----:B------:R-:W-:Y:S05]  /*18c50*/  WARPSYNC.COLLECTIVE R15, `(.L_x_742) ;  /* 0x000000000f087348 */ /* 0x000fea0003c00000 */
[----:B------:R0:W1:Y:S02]  /*18c60*/  SHFL.UP P6, R14, R13, R12, R11 ;  /* 0x0400000c0d0e7389 */ /* 0x00006400000c000b */
[----:B01----:R-:W-:Y:S01]  /*18c70*/  ENDCOLLECTIVE ;  /* 0x000000000000791b */ /* 0x003fe20003800000 */
.L_x_742:
[----:B------:R-:W-:Y:S01]  /*18c80*/  IMAD.MOV.U32 R12, RZ, RZ, 0x2 ;  /* 0x00000002ff0c7424 */ /* 0x000fe200078e00ff */
[----:B------:R-:W-:-:S05]  /*18c90*/  SEL R5, R14, RZ, P1 ;  /* 0x000000ff0e057207 */ /* 0x000fca0000800000 */
[----:B------:R-:W-:-:S04]  /*18ca0*/  IMAD.IADD R5, R2, 0x1, R5 ;  /* 0x0000000102057824 */ /* 0x000fc800078e0205 */
[----:B------:R-:W-:-:S07]  /*18cb0*/  IMAD.MOV.U32 R13, RZ, RZ, R5 ;  /* 0x000000ffff0d7224 */ /* 0x000fce00078e0005 */
[----:B------:R-:W-:Y:S05]  /*18cc0*/  WARPSYNC.COLLECTIVE R15, `(.L_x_743) ;  /* 0x000000000f087348 */ /* 0x000fea0003c00000 */
[----:B------:R0:W1:Y:S02]  /*18cd0*/  SHFL.UP P6, R14, R13, R12, R11 ;  /* 0x0400000c0d0e7389 */ /* 0x00006400000c000b */
[----:B01----:R-:W-:Y:S01]  /*18ce0*/  ENDCOLLECTIVE ;  /* 0x000000000000791b */ /* 0x003fe20003800000 */
.L_x_743:
[----:B------:R-:W-:Y:S01]  /*18cf0*/  IMAD.MOV.U32 R12, RZ, RZ, 0x4 ;  /* 0x00000004ff0c7424 */ /* 0x000fe200078e00ff */
[----:B------:R-:W-:-:S05]  /*18d00*/  SEL R6, R14, RZ, P2 ;  /* 0x000000ff0e067207 */ /* 0x000fca0001000000 */
[----:B------:R-:W-:-:S04]  /*18d10*/  IMAD.IADD R6, R5, 0x1, R6 ;  /* 0x0000000105067824 */ /* 0x000fc800078e0206 */
[----:B------:R-:W-:-:S07]  /*18d20*/  IMAD.MOV.U32 R13, RZ, RZ, R6 ;  /* 0x000000ffff0d7224 */ /* 0x000fce00078e0006 */
[----:B------:R-:W-:Y:S05]  /*18d30*/  WARPSYNC.COLLECTIVE R15, `(.L_x_744) ;  /* 0x000000000f087348 */ /* 0x000fea0003c00000 */
[----:B------:R0:W1:Y:S02]  /*18d40*/  SHFL.UP P6, R14, R13, R12, R11 ;  /* 0x0400000c0d0e7389 */ /* 0x00006400000c000b */
[----:B01----:R-:W-:Y:S01]  /*18d50*/  ENDCOLLECTIVE ;  /* 0x000000000000791b */ /* 0x003fe20003800000 */
.L_x_744:
[----:B------:R-:W-:Y:S01]  /*18d60*/  IMAD.MOV.U32 R12, RZ, RZ, 0x8 ;  /* 0x00000008ff0c7424 */ /* 0x000fe200078e00ff */
[----:B------:R-:W-:-:S05]  /*18d70*/  SEL R7, R14, RZ, P3 ;  /* 0x000000ff0e077207 */ /* 0x000fca0001800000 */
[----:B------:R-:W-:-:S04]  /*18d80*/  IMAD.IADD R7, R6, 0x1, R7 ;  /* 0x0000000106077824 */ /* 0x000fc800078e0207 */
[----:B------:R-:W-:-:S07]  /*18d90*/  IMAD.MOV.U32 R13, RZ, RZ, R7 ;  /* 0x000000ffff0d7224 */ /* 0x000fce00078e0007 */
[----:B------:R-:W-:Y:S05]  /*18da0*/  WARPSYNC.COLLECTIVE R15, `(.L_x_745) ;  /* 0x000000000f087348 */ /* 0x000fea0003c00000 */
[----:B------:R0:W1:Y:S02]  /*18db0*/  SHFL.UP P6, R14, R13, R12, R11 ;  /* 0x0400000c0d0e7389 */ /* 0x00006400000c000b */
[----:B01----:R-:W-:Y:S01]  /*18dc0*/  ENDCOLLECTIVE ;  /* 0x000000000000791b */ /* 0x003fe20003800000 */
.L_x_745:
[----:B------:R-:W-:Y:S01]  /*18dd0*/  IMAD.MOV.U32 R12, RZ, RZ, 0x10 ;  /* 0x00000010ff0c7424 */ /* 0x000fe200078e00ff */
[----:B------:R-:W-:-:S05]  /*18de0*/  SEL R14, R14, RZ, P4 ;  /* 0x000000ff0e0e7207 */ /* 0x000fca0002000000 */
[----:B------:R-:W-:-:S04]  /*18df0*/  IMAD.IADD R5, R7, 0x1, R14 ;  /* 0x0000000107057824 */ /* 0x000fc800078e020e */
[----:B------:R-:W-:-:S07]  /*18e00*/  IMAD.MOV.U32 R13, RZ, RZ, R5 ;  /* 0x000000ffff0d7224 */ /* 0x000fce00078e0005 */
[----:B------:R-:W-:Y:S05]  /*18e10*/  WARPSYNC.COLLECTIVE R15, `(.L_x_746) ;  /* 0x000000000f087348 */ /* 0x000fea0003c00000 */
[----:B------:R0:W1:Y:S02]  /*18e20*/  SHFL.UP P6, R14, R13, R12, R11 ;  /* 0x0400000c0d0e7389 */ /* 0x00006400000c000b */
[----:B01----:R-:W-:Y:S01]  /*18e30*/  ENDCOLLECTIVE ;  /* 0x000000000000791b */ /* 0x003fe20003800000 */
.L_x_746:
[----:B------:R-:W-:Y:S01]  /*18e40*/  IMAD.MOV.U32 R12, RZ, RZ, 0x1f ;  /* 0x0000001fff0c7424 */ /* 0x000fe200078e00ff */
[----:B------:R-:W-:Y:S02]  /*18e50*/  MOV R11, 0x1f ;  /* 0x0000001f000b7802 */ /* 0x000fe40000000f00 */
[----:B------:R-:W-:-:S05]  /*18e60*/  SEL R14, R14, RZ, P5 ;  /* 0x000000ff0e0e7207 */ /* 0x000fca0002800000 */
[----:B------:R-:W-:-:S04]  /*18e70*/  IMAD.IADD R3, R5, 0x1, R14 ;  /* 0x0000000105037824 */ /* 0x000fc800078e020e */
[----:B------:R-:W-:-:S07]  /*18e80*/  IMAD.MOV.U32 R13, RZ, RZ, R3 ;  /* 0x000000ffff0d7224 */ /* 0x000fce00078e0003 */
[----:B------:R-:W-:Y:S05]  /*18e90*/  WARPSYNC.COLLECTIVE R15, `(.L_x_747) ;  /* 0x000000000f087348 */ /* 0x000fea0003c00000 */
[----:B------:R0:W1:Y:S02]  /*18ea0*/  SHFL.IDX P6, R14, R13, R12, R11 ;  /* 0x0000000c0d0e7389 */ /* 0x00006400000c000b */
[----:B01----:R-:W-:Y:S01]  /*18eb0*/  ENDCOLLECTIVE ;  /* 0x000000000000791b */ /* 0x003fe20003800000 */
.L_x_747:
[----:B------:R-:W-:Y:S05]  /*18ec0*/  BRA `(.L_x_748) ;  /* 0xffffffcc00a87947 */ /* 0x000fea000383ffff */
.L_x_642:
[----:B------:R-:W-:Y:S01]  /*18ed0*/  BSSY B0, `(.L_x_749) ;  /* 0x0000008000007945 */ /* 0x000fe20003800000 */
[----:B-----5:R-:W-:Y:S02]  /*18ee0*/  IMAD.MOV.U32 R13, RZ, RZ, R2 ;  /* 0x000000ffff0d7224 */ /* 0x020fe400078e0002 */
[----:B------:R-:W-:Y:S02]  /*18ef0*/  IMAD.MOV.U32 R12, RZ, RZ, 0x1 ;  /* 0x00000001ff0c7424 */ /* 0x000fe400078e00ff */
[----:B------:R-:W-:Y:S02]  /*18f00*/  IMAD.MOV.U32 R11, RZ, RZ, RZ ;  /* 0x000000ffff0b7224 */ /* 0x000fe400078e00ff */
[----:B------:R-:W-:-:S07]  /*18f10*/  IMAD.MOV.U32 R15, RZ, RZ, -0x1 ;  /* 0xffffffffff0f7424 */ /* 0x000fce00078e00ff */
[----:B01----:R-:W-:Y:S05]  /*18f20*/  WARPSYNC.COLLECTIVE R15, `(.L_x_750) ;  /* 0x000000000f087348 */ /* 0x003fea0003c00000 */
[----:B------:R2:W3:Y:S02]  /*18f30*/  SHFL.UP P6, R14, R13, R12, R11 ;  /* 0x0400000c0d0e7389 */ /* 0x0004e400000c000b */
[----:B0123--:R-:W-:Y:S01]  /*18f40*/  ENDCOLLECTIVE ;  /* 0x000000000000791b */ /* 0x00ffe20003800000 */
.L_x_750:
[----:B------:R-:W-:Y:S05]  /*18f50*/  BSYNC B0 ;  /* 0x0000000000007941 */ /* 0x000fea0003800000 */
.L_x_749:
        /* <DEDUP_REMOVED lines=8> */
.L_x_751:
[----:B------:R-:W-:Y:S01]  /*18fe0*/  IMAD.MOV.U32 R12, RZ, RZ, 0x4 ;  /* 0x00000004ff0c7424 */ /* 0x000fe200078e00ff */
[----:B------:R-:W-:-:S05]  /*18ff0*/  SEL R14, R14, RZ, P2 ;  /* 0x000000ff0e0e7207 */ /* 0x000fca0001000000 */
[----:B------:R-:W-:-:S04]  /*19000*/  IMAD.IADD R3, R13, 0x1, R14 ;  /* 0x000000010d037824 */ /* 0x000fc800078e020e */
[----:B------:R-:W-:-:S07]  /*19010*/  IMAD.MOV.U32 R13, RZ, RZ, R3 ;  /* 0x000000ffff0d7224 */ /* 0x000fce00078e0003 */
[----:B------:R-:W-:Y:S05]  /*19020*/  WARPSYNC.COLLECTIVE R15, `(.L_x_752) ;  /* 0x000000000f087348 */ /* 0x000fea0003c00000 */
[----:B------:R0:W1:Y:S02]  /*19030*/  SHFL.UP P6, R14, R13, R12, R11 ;  /* 0x0400000c0d0e7389 */ /* 0x00006400000c000b */
[----:B01----:R-:W-:Y:S01]  /*19040*/  ENDCOLLECTIVE ;  /* 0x000000000000791b */ /* 0x003fe20003800000 */
.L_x_752:
[----:B------:R-:W-:Y:S01]  /*19050*/  IMAD.MOV.U32 R12, RZ, RZ, 0x8 ;  /* 0x00000008ff0c7424 */ /* 0x000fe200078e00ff */
[----:B------:R-:W-:-:S05]  /*19060*/  SEL R14, R14, RZ, P3 ;  /* 0x000000ff0e0e7207 */ /* 0x000fca0001800000 */
[----:B------:R-:W-:-:S04]  /*19070*/  IMAD.IADD R5, R3, 0x1, R14 ;  /* 0x0000000103057824 */ /* 0x000fc800078e020e */
[----:B------:R-:W-:-:S07]  /*19080*/  IMAD.MOV.U32 R13, RZ, RZ, R5 ;  /* 0x000000ffff0d7224 */ /* 0x000fce00078e0005 */
[----:B------:R-:W-:Y:S05]  /*19090*/  WARPSYNC.COLLECTIVE R15, `(.L_x_753) ;  /* 0x000000000f087348 */ /* 0x000fea0003c00000 */
[----:B------:R0:W1:Y:S02]  /*190a0*/  SHFL.UP P6, R14, R13, R12, R11 ;  /* 0x0400000c0d0e7389 */ /* 0x00006400000c000b */
[----:B01----:R-:W-:Y:S01]  /*190b0*/  ENDCOLLECTIVE ;  /* 0x000000000000791b */ /* 0x003fe20003800000 */
.L_x_753:
[----:B------:R-:W-:Y:S01]  /*190c0*/  IMAD.MOV.U32 R12, RZ, RZ, 0x10 ;  /* 0x00000010ff0c7424 */ /* 0x000fe200078e00ff */
[----:B------:R-:W-:-:S05]  /*190d0*/  SEL R6, R14, RZ, P4 ;  /* 0x000000ff0e067207 */ /* 0x000fca0002000000 */
[----:B------:R-:W-:-:S04]  /*190e0*/  IMAD.IADD R6, R5, 0x1, R6 ;  /* 0x0000000105067824 */ /* 0x000fc800078e0206 */
[----:B------:R-:W-:-:S07]  /*190f0*/  IMAD.MOV.U32 R13, RZ, RZ, R6 ;  /* 0x000000ffff0d7224 */ /* 0x000fce00078e0006 */
[----:B------:R-:W-:Y:S05]  /*19100*/  WARPSYNC.COLLECTIVE R15, `(.L_x_754) ;  /* 0x000000000f087348 */ /* 0x000fea0003c00000 */
[----:B------:R0:W1:Y:S02]  /*19110*/  SHFL.UP P6, R14, R13, R12, R11 ;  /* 0x0400000c0d0e7389 */ /* 0x00006400000c000b */
[----:B01----:R-:W-:Y:S01]  /*19120*/  ENDCOLLECTIVE ;  /* 0x000000000000791b */ /* 0x003fe20003800000 */
.L_x_754:
        /* <DEDUP_REMOVED lines=8> */
.L_x_755:
[----:B------:R-:W-:Y:S05]  /*191b0*/  BRA `(.L_x_756) ;  /* 0xffffffcc00887947 */ /* 0x000fea000383ffff */
.L_x_644:
[----:B------:R-:W-:Y:S01]  /*191c0*/  BSSY B0, `(.L_x_757) ;  /* 0x0000006000007945 */ /* 0x000fe20003800000 */
[----:B------:R-:W-:Y:S01]  /*191d0*/  PLOP3.LUT P6, PT, P6, PT, PT, 0x8, 0x0 ;  /* 0x000000000000781c */ /* 0x000fe200037ce170 */
[----:B------:R-:W-:-:S12]  /*191e0*/  IMAD.MOV.U32 R15, RZ, RZ, -0x1 ;  /* 0xffffffffff0f7424 */ /* 0x000fd800078e00ff */
[----:B0-----:R-:W-:Y:S05]  /*191f0*/  WARPSYNC.COLLECTIVE R15, `(.L_x_758) ;  /* 0x000000000f087348 */ /* 0x001fea0003c00000 */
[----:B------:R-:W-:Y:S01]  /*19200*/  VOTE.ANY R14, PT, P6 ;  /* 0x00000000000e7806 */ /* 0x000fe200030e0100 */
[----:B0-----:R-:W-:Y:S06]  /*19210*/  ENDCOLLECTIVE ;  /* 0x000000000000791b */ /* 0x001fec0003800000 */
.L_x_758:
[----:B------:R-:W-:Y:S05]  /*19220*/  BSYNC B0 ;  /* 0x0000000000007941 */ /* 0x000fea0003800000 */
.L_x_757:
        /* <DEDUP_REMOVED lines=9> */
.L_x_759:
[----:B------:R-:W-:Y:S01]  /*192c0*/  IMAD.MOV.U32 R17, RZ, RZ, R14 ;  /* 0x000000ffff117224 */ /* 0x000fe200078e000e */
[----:B------:R-:W-:Y:S06]  /*192d0*/  BRA `(.L_x_760) ;  /* 0xffffffcc00787947 */ /* 0x000fec000383ffff */
.L_x_646:
[----:B------:R-:W-:Y:S01]  /*192e0*/  BSSY B0, `(.L_x_761) ;  /* 0x0000007000007945 */ /* 0x000fe20003800000 */
[----:B------:R-:W-:Y:S02]  /*192f0*/  IMAD.MOV.U32 R13, RZ, RZ, R3 ;  /* 0x000000ffff0d7224 */ /* 0x000fe400078e0003 */
[----:B------:R-:W-:Y:S02]  /*19300*/  IMAD.MOV.U32 R11, RZ, RZ, 0x1f ;  /* 0x0000001fff0b7424 */ /* 0x000fe400078e00ff */
[----:B------:R-:W-:-:S07]  /*19310*/  IMAD.MOV.U32 R15, RZ, RZ, -0x1 ;  /* 0xffffffffff0f7424 */ /* 0x000fce00078e00ff */
[----:B012---:R-:W-:Y:S05]  /*19320*/  WARPSYNC.COLLECTIVE R15, `(.L_x_762) ;  /* 0x000000000f087348 */ /* 0x007fea0003c00000 */
[----:B------:R3:W4:Y:S02]  /*19330*/  SHFL.IDX P6, R14, R13, R12, R11 ;  /* 0x0000000c0d0e7389 */ /* 0x00072400000c000b */
[----:B01234-:R-:W-:Y:S01]  /*19340*/  ENDCOLLECTIVE ;  /* 0x000000000000791b */ /* 0x01ffe20003800000 */
.L_x_762:
[----:B------:R-:W-:Y:S05]  /*19350*/  BSYNC B0 ;  /* 0x0000000000007941 */ /* 0x000fea0003800000 */
.L_x_761:
[----:B------:R-:W-:Y:S05]  /*19360*/  BRA `(.L_x_645) ;  /* 0xffffffcc00707947 */ /* 0x000fea000383ffff */
.L_x_650:
[----:B0-----:R0:W3:Y:S02]  /*19370*/  SYNCS.PHASECHK.TRANS64.TRYWAIT P0, [R9+URZ+0x30820], R0 ;  /* 0x03082000090075a7 */ /* 0x0010e4000800017f */
[----:B---3--:R-:W-:Y:S05]  /*19380*/  @!P0 NANOSLEEP.SYNCS 0x989680 ;  /* 0x009896800000895d */ /* 0x008fea0003900000 */
[----:B------:R-:W3:Y:S02]  /*19390*/  @!P0 SYNCS.PHASECHK.TRANS64 P0, [R9+URZ+0x30820], R0 ;  /* 0x03082000090085a7 */ /* 0x000ee4000800007f */
[----:B---3--:R-:W-:Y:S05]  /*193a0*/  @!P0 BRA `(.L_x_650) ;  /* 0xfffffffc00f08947 */ /* 0x008fea000383ffff */
[----:B------:R-:W-:Y:S05]  /*193b0*/  BRA `(.L_x_763) ;  /* 0xffffffd0005c7947 */ /* 0x000fea000383ffff */
.L_x_651:
[----:B------:R-:W3:Y:S01]  /*193c0*/  S2R R2, SR_TID.X ;  /* 0x0000000000027919 */ /* 0x000ee20000002100 */
[----:B------:R-:W-:Y:S01]  /*193d0*/  BSSY B0, `(.L_x_764) ;  /* 0x000000a000007945 */ /* 0x000fe20003800000 */
[----:B------:R-:W-:Y:S02]  /*193e0*/  IMAD.MOV.U32 R12, RZ, RZ, RZ ;  /* 0x000000ffff0c7224 */ /* 0x000fe400078e00ff */
[----:B------:R-:W-:Y:S02]  /*193f0*/  IMAD.MOV.U32 R11, RZ, RZ, 0x1f ;  /* 0x0000001fff0b7424 */ /* 0x000fe400078e00ff */
[----:B------:R-:W-:Y:S01]  /*19400*/  IMAD.MOV.U32 R15, RZ, RZ, -0x1 ;  /* 0xffffffffff0f7424 */ /* 0x000fe200078e00ff */
[----:B---3--:R-:W-:-:S04]  /*19410*/  SHF.R.U32.HI R2, RZ, 0x5, R2 ;  /* 0x00000005ff027819 */ /* 0x008fc80000011602 */
[----:B------:R-:W-:-:S05]  /*19420*/  LOP3.LUT R2, R2, 0x3, RZ, 0xc0, !PT ;  /* 0x0000000302027812 */ /* 0x000fca00078ec0ff */
[----:B------:R-:W-:-:S07]  /*19430*/  IMAD.MOV.U32 R13, RZ, RZ, R2 ;  /* 0x000000ffff0d7224 */ /* 0x000fce00078e0002 */
[----:B012---:R-:W-:Y:S05]  /*19440*/  WARPSYNC.COLLECTIVE R15, `(.L_x_765) ;  /* 0x000000000f087348 */ /* 0x007fea0003c00000 */
[----:B------:R3:W4:Y:S02]  /*19450*/  SHFL.IDX P6, R14, R13, R12, R11 ;  /* 0x0000000c0d0e7389 */ /* 0x00072400000c000b */
[----:B01234-:R-:W-:Y:S01]  /*19460*/  ENDCOLLECTIVE ;  /* 0x000000000000791b */ /* 0x01ffe20003800000 */
.L_x_765:
[----:B------:R-:W-:Y:S05]  /*19470*/  BSYNC B0 ;  /* 0x0000000000007941 */ /* 0x000fea0003800000 */
.L_x_764:
[----:B------:R-:W-:Y:S05]  /*19480*/  BRA `(.L_x_766) ;  /* 0xffffffd000447947 */ /* 0x000fea000383ffff */
.L_x_652:
[----:B------:R-:W-:Y:S01]  /*19490*/  BSSY B0, `(.L_x_767) ;  /* 0x0000006000007945 */ /* 0x000fe20003800000 */
[----:B------:R-:W-:-:S07]  /*194a0*/  IMAD.MOV.U32 R15, RZ, RZ, -0x1 ;  /* 0xffffffffff0f7424 */ /* 0x000fce00078e00ff */
[----:B012---:R-:W-:Y:S05]  /*194b0*/  WARPSYNC.COLLECTIVE R15, `(.L_x_768) ;  /* 0x000000000f0c7348 */ /* 0x007fea0003c00000 */
[----:B------:R-:W-:Y:S02]  /*194c0*/  ELECT P6, UR62, PT ;  /* 0x00000000003e782f */ /* 0x000fe400038c0000 */
[----:B------:R-:W-:Y:S01]  /*194d0*/  MOV R14, UR62 ;  /* 0x0000003e000e7c02 */ /* 0x000fe20008000f00 */
[----:B012---:R-:W-:Y:S10]  /*194e0*/  ENDCOLLECTIVE ;  /* 0x000000000000791b */ /* 0x007ff40003800000 */
.L_x_768:
[----:B------:R-:W-:Y:S05]  /*194f0*/  BSYNC B0 ;  /* 0x0000000000007941 */ /* 0x000fea0003800000 */
.L_x_767:
[----:B------:R-:W-:Y:S05]  /*19500*/  BRA `(.L_x_769) ;  /* 0xffffffd000387947 */ /* 0x000fea000383ffff */
.L_x_654:
[----:B0-----:R0:W3:Y:S02]  /*19510*/  SYNCS.PHASECHK.TRANS64.TRYWAIT P0, [R5+URZ], R4 ;  /* 0x00000004050075a7 */ /* 0x0010e4000800017f */
[----:B---3--:R-:W-:Y:S05]  /*19520*/  @!P0 NANOSLEEP.SYNCS 0x989680 ;  /* 0x009896800000895d */ /* 0x008fea0003900000 */
[----:B------:R-:W3:Y:S02]  /*19530*/  @!P0 SYNCS.PHASECHK.TRANS64 P0, [R5+URZ], R4 ;  /* 0x00000004050085a7 */ /* 0x000ee4000800007f */
[----:B---3--:R-:W-:Y:S05]  /*19540*/  @!P0 BRA `(.L_x_654) ;  /* 0xfffffffc00f08947 */ /* 0x008fea000383ffff */
[----:B------:R-:W-:Y:S05]  /*19550*/  BRA `(.L_x_770) ;  /* 0xffffffd0006c7947 */ /* 0x000fea000383ffff */
.L_x_655:
[----:B---3--:R3:W4:Y:S02]  /*19560*/  SYNCS.PHASECHK.TRANS64.TRYWAIT P0, [R3+URZ], R2 ;  /* 0x00000002030075a7 */ /* 0x008724000800017f */
[----:B----4-:R-:W-:Y:S05]  /*19570*/  @!P0 NANOSLEEP.SYNCS 0x989680 ;  /* 0x009896800000895d */ /* 0x010fea0003900000 */
[----:B------:R-:W4:Y:S02]  /*19580*/  @!P0 SYNCS.PHASECHK.TRANS64 P0, [R3+URZ], R2 ;  /* 0x00000002030085a7 */ /* 0x000f24000800007f */
[----:B----4-:R-:W-:Y:S05]  /*19590*/  @!P0 BRA `(.L_x_655) ;  /* 0xfffffffc00f08947 */ /* 0x010fea000383ffff */
[----:B------:R-:W-:Y:S05]  /*195a0*/  BRA `(.L_x_771) ;  /* 0xffffffd000607947 */ /* 0x000fea000383ffff */
.L_x_657:
[----:B----4-:R4:W0:Y:S02]  /*195b0*/  SYNCS.PHASECHK.TRANS64.TRYWAIT P0, [R23+URZ], R4 ;  /* 0x00000004170075a7 */ /* 0x010824000800017f */
[----:B0-----:R-:W-:Y:S05]  /*195c0*/  @!P0 NANOSLEEP.SYNCS 0x989680 ;  /* 0x009896800000895d */ /* 0x001fea0003900000 */
[----:B------:R-:W0:Y:S02]  /*195d0*/  @!P0 SYNCS.PHASECHK.TRANS64 P0, [R23+URZ], R4 ;  /* 0x00000004170085a7 */ /* 0x000e24000800007f */
[----:B0-----:R-:W-:Y:S05]  /*195e0*/  @!P0 BRA `(.L_x_657) ;  /* 0xfffffffc00f08947 */ /* 0x001fea000383ffff */
[----:B------:R-:W-:Y:S05]  /*195f0*/  BRA `(.L_x_772) ;  /* 0xffffffd000647947 */ /* 0x000fea000383ffff */
.L_x_773:
        /* <DEDUP_REMOVED lines=16> */
.L_x_2643:


//--------------------- .text._ZN7cutlass13device_kernelIN5flash11enable_sm90INS1_16FlashAttnFwdSm90INS1_25CollectiveMainloopFwdSm90ILi2EN4cute5tupleIJNS5_1CILi1EEES8_S8_EEENS6_IJNS7_ILi192EEENS7_ILi128EEENS7_ILi64EEEEEELi64ENS_10bfloat16_tEfNS_4arch4Sm90ELb0ELb1ELb0ELb0ELb0ELb0ELb0ELb1ELb1ELb1ELb0ELb0EEENS1_21CollectiveEpilogueFwdINS6_IJSA_SC_SB_EEES9_SE_SG_Li384ELb0ELb1ELb0ELb0EEENS1_30DynamicPersistentTileSchedulerILi384ELi128ELb0ELb1ELb1EEEEEEEEEvNT_6ParamsE --------------------------
	.section	.text._ZN7cutlass13device_kernelIN5flash11enable_sm90INS1_16FlashAttnFwdSm90INS1_25CollectiveMainloopFwdSm90ILi2EN4cute5tupleIJNS5_1CILi1EEES8_S8_EEENS6_IJNS7_ILi192EEENS7_ILi128EEENS7_ILi64EEEEEELi64ENS_10bfloat16_tEfNS_4arch4Sm90ELb0ELb1ELb0ELb0ELb0ELb0ELb0ELb1ELb1ELb1ELb0ELb0EEENS1_21CollectiveEpilogueFwdINS6_IJSA_SC_SB_EEES9_SE_SG_Li384ELb0ELb1ELb0ELb0EEENS1_30DynamicPersistentTileSchedulerILi384ELi128ELb0ELb1ELb1EEEEEEEEEvNT_6ParamsE,"ax",@progbits
	.align	128
.text._ZN7cutlass13device_kernelIN5flash11enable_sm90INS1_16FlashAttnFwdSm90INS1_25CollectiveMainloopFwdSm90ILi2EN4cute5tupleIJNS5_1CILi1EEES8_S8_EEENS6_IJNS7_ILi192EEENS7_ILi128EEENS7_ILi64EEEEEELi64ENS_10bfloat16_tEfNS_4arch4Sm90ELb0ELb1ELb0ELb0ELb0ELb0ELb0ELb1ELb1ELb1ELb0ELb0EEENS1_21CollectiveEpilogueFwdINS6_IJSA_SC_SB_EEES9_SE_SG_Li384ELb0ELb1ELb0ELb0EEENS1_30DynamicPersistentTileSchedulerILi384ELi128ELb0ELb1ELb1EEEEEEEEEvNT_6ParamsE:
        .type           _ZN7cutlass13device_kernelIN5flash11enable_sm90INS1_16FlashAttnFwdSm90INS1_25CollectiveMainloopFwdSm90ILi2EN4cute5tupleIJNS5_1CILi1EEES8_S8_EEENS6_IJNS7_ILi192EEENS7_ILi128EEENS7_ILi64EEEEEELi64ENS_10bfloat16_tEfNS_4arch4Sm90ELb0ELb1ELb0ELb0ELb0ELb0ELb0ELb1ELb1ELb1ELb0ELb0EEENS1_21CollectiveEpilogueFwdINS6_IJSA_SC_SB_EEES9_SE_SG_Li384ELb0ELb1ELb0ELb0EEENS1_30DynamicPersistentTileSchedulerILi384ELi128ELb0ELb1ELb1EEEEEEEEEvNT_6ParamsE,@function
        .size           _ZN7cutlass13device_kernelIN5flash11enable_sm90INS1_16FlashAttnFwdSm90INS1_25CollectiveMainloopFwdSm90ILi2EN4cute5tupleIJNS5_1CILi1EEES8_S8_EEENS6_IJNS7_ILi192EEENS7_ILi128EEENS7_ILi64EEEEEELi64ENS_10bfloat16_tEfNS_4arch4Sm90ELb0ELb1ELb0ELb0ELb0ELb0ELb0ELb1ELb1ELb1ELb0ELb0EEENS1_21CollectiveEpilogueFwdINS6_IJSA_SC_SB_EEES9_SE_SG_Li384ELb0ELb1ELb0ELb0EEENS1_30DynamicPersistentTileSchedulerILi384ELi128ELb0ELb1ELb1EEEEEEEEEvNT_6ParamsE,(.L_x_2644 - _ZN7cutlass13device_kernelIN5flash11enable_sm90INS1_16FlashAttnFwdSm90INS1_25CollectiveMainloopFwdSm90ILi2EN4cute5tupleIJNS5_1CILi1EEES8_S8_EEENS6_IJNS7_ILi192EEENS7_ILi128EEENS7_ILi64EEEEEELi64ENS_10bfloat16_tEfNS_4arch4Sm90ELb0ELb1ELb0ELb0ELb0ELb0ELb0ELb1ELb1ELb1ELb0ELb0EEENS1_21CollectiveEpilogueFwdINS6_IJSA_SC_SB_EEES9_SE_SG_Li384ELb0ELb1ELb0ELb0EEENS1_30DynamicPersistentTileSchedulerILi384ELi128ELb0ELb1ELb1EEEEEEEEEvNT_6ParamsE)
        .other          _ZN7cutlass13device_kernelIN5flash11enable_sm90INS1_16FlashAttnFwdSm90INS1_25CollectiveMainloopFwdSm90ILi2EN4cute5tupleIJNS5_1CILi1EEES8_S8_EEENS6_IJNS7_ILi192EEENS7_ILi128EEENS7_ILi64EEEEEELi64ENS_10bfloat16_tEfNS_4arch4Sm90ELb0ELb1ELb0ELb0ELb0ELb0ELb0ELb1ELb1ELb1ELb0ELb0EEENS1_21CollectiveEpilogueFwdINS6_IJSA_SC_SB_EEES9_SE_SG_Li384ELb0ELb1ELb0ELb0EEENS1_30DynamicPersistentTileSchedulerILi384ELi128ELb0ELb1ELb1EEEEEEEEEvNT_6ParamsE,@"STO_CUDA_ENTRY STV_DEFAULT"
_ZN7cutlass13device_kernelIN5flash11enable_sm90INS1_16FlashAttnFwdSm90INS1_25CollectiveMainloopFwdSm90ILi2EN4cute5tupleIJNS5_1CILi1EEES8_S8_EEENS6_IJNS7_ILi192EEENS7_ILi128EEENS7_ILi64EEEEEELi64ENS_10bfloat16_tEfNS_4arch4Sm90ELb0ELb1ELb0ELb0ELb0ELb0ELb0ELb1ELb1ELb1ELb0ELb0EEENS1_21CollectiveEpilogueFwdINS6_IJSA_SC_SB_EEES9_SE_SG_Li384ELb0ELb1ELb0ELb0EEENS1_30DynamicPersistentTileSchedulerILi384ELi128ELb0ELb1ELb1EEEEEEEEEvNT_6ParamsE:
[----:B------:R-:W0:Y:S01]  /*0000*/  LDC R1, c[0x0][0x28] ;  /* 0x00000a00ff017b82 */ /* 0x000e220000000800 */
[----:B------:R-:W1:Y:S01]  /*0010*/  S2R R3, SR_TID.X ;  /* 0x0000000000037919 */ /* 0x000e620000002100 */
[----:B------:R-:W-:Y:S01]  /*0020*/  ELECT P0, URZ, PT ;  /* 0x00000000003f782f */ /* 0x000fe20003800000 */
[----:B------:R-:W-:Y:S01]  /*0030*/  BSSY B0, `(.L_x_774) ;  /* 0x000000e000007945 */ /* 0x000fe20003800000 */
[--C-:B-1----:R-:W-:Y:S02]  /*0040*/  SHF.R.U32.HI R0, RZ, 0x5, R3.reuse ;  /* 0x00000005ff007819 */ /* 0x102fe40000011603 */
[----:B------:R-:W-:-:S03]  /*0050*/  SHF.R.U32.HI R22, RZ, 0x7, R3 ;  /* 0x00000007ff167819 */ /* 0x000fc60000011603 */
[----:B------:R-:W1:Y:S02]  /*0060*/  SHFL.IDX PT, R2, R0, RZ, 0x1f ;  /* 0x00001fff00027589 */ /* 0x000e6400000e0000 */
[----:B-1----:R-:W-:-:S13]  /*0070*/  ISETP.EQ.AND P0, PT, R2, RZ, P0 ;  /* 0x000000ff0200720c */ /* 0x002fda0000702270 */
[----:B0-----:R-:W-:Y:S05]  /*0080*/  @!P0 BRA `(.L_x_775) ;  /* 0x0000000000208947 */ /* 0x001fea0003800000 */
        /* <DEDUP_REMOVED lines=8> */
.L_x_775:
[----:B------:R-:W-:Y:S05]  /*0110*/  BSYNC B0 ;  /* 0x0000000000007941 */ /* 0x000fea0003800000 */
.L_x_774:
        /* <DEDUP_REMOVED lines=41> */
.L_x_776:
        /* <DEDUP_REMOVED lines=22> */
.L_x_777:
        /* <DEDUP_REMOVED lines=18> */
.L_x_778:
        /* <DEDUP_REMOVED lines=22> */
.L_x_779:
        /* <DEDUP_REMOVED lines=22> */
.L_x_780:
[----:B------:R-:W-:Y:S01]  /*08f0*/  PLOP3.LUT P0, PT, PT, PT, UP0, 0x80, 0x0 ;  /* 0x000000000000781c */ /* 0x000fe20003f0f008 */
[----:B------:R-:W-:Y:S01]  /*0900*/  UMOV UR38, 0x1 ;  /* 0x0000000100267882 */ /* 0x000fe20000000000 */
[----:B------:R-:W-:Y:S01]  /*0910*/  NOP ;  /* 0x0000000000007918 */ /* 0x000fe20000000000 */
[----:B------:R-:W-:Y:S01]  /*0920*/  USEL UR38, UR38, 0x2, !UP0 ;  /* 0x0000000226267887 */ /* 0x000fe2000c000000 */
[----:B------:R-:W-:Y:S01]  /*0930*/  ULDC.64 UR48, c[0x0][0x208] ;  /* 0x0000820000307ab9 */ /* 0x000fe20000000a00 */
[----:B012-4-:R-:W-:Y:S08]  /*0940*/  BAR.SYNC.DEFER_BLOCKING 0x0 ;  /* 0x0000000000007b1d */ /* 0x017ff00000010000 */
[----:B------:R-:W-:Y:S05]  /*0950*/  @!P0 BRA `(.L_x_781) ;  /* 0x000000d800348947 */ /* 0x000fea0003800000 */
.L_x_782:
[----:B------:R-:W-:-:S08]  /*0960*/  NOP ;  /* 0x0000000000007918 */ /* 0x000fd00000000000 */
[----:B------:R-:W0:Y:S02]  /*0970*/  USETMAXREG.TRY_ALLOC.CTAPOOL UP0, 0xa0 ;  /* 0x000000a0000079c8 */ /* 0x000e240008000600 */
[----:B0-----:R-:W-:-:S13]  /*0980*/  PLOP3.LUT P0, PT, PT, PT, UP0, 0x80, 0x0 ;  /* 0x000000000000781c */ /* 0x001fda0003f0f008 */
[----:B------:R-:W-:Y:S05]  /*0990*/  @!P0 BRA `(.L_x_782) ;  /* 0xfffffffc00f08947 */ /* 0x000fea000383ffff */
[----:B------:R-:W0:Y:S01]  /*09a0*/  S2R R2, SR_TID.X ;  /* 0x0000000000027919 */ /* 0x000e220000002100 */
[----:B------:R-:W1:Y:S08]  /*09b0*/  S2UR UR4, SR_CTAID.X ;  /* 0x00000000000479c3 */ /* 0x000e700000002500 */
[----:B------:R-:W-:Y:S08]  /*09c0*/  BAR.ARV 0x4, 0x200 ;  /* 0x0108000000007b1d */ /* 0x000ff00000002000 */
        /* <DEDUP_REMOVED lines=8> */
[----:B------:R-:W-:Y:S01]  /*0a50*/  ULOP3.LUT UR47, UR38, 0x1, URZ, 0xfc, !UPT ;  /* 0x00000001262f7892 */ /* 0x000fe2000f8efc3f */
[----:B------:R-:W-:Y:S01]  /*0a60*/  UMOV UR46, URZ ;  /* 0x0000003f002e7c82 */ /* 0x000fe20008000000 */
[----:B------:R-:W-:Y:S02]  /*0a70*/  UMOV UR36, URZ ;  /* 0x0000003f00247c82 */ /* 0x000fe40008000000 */
[----:B------:R-:W-:Y:S01]  /*0a80*/  SHF.R.S32.HI R0, RZ, 0x1f, R10 ;  /* 0x0000001fff007819 */ /* 0x000fe2000001140a */
[----:B------:R-:W-:-:S03]  /*0a90*/  UMOV UR37, URZ ;  /* 0x0000003f00257c82 */ /* 0x000fc60008000000 */
[CC--:B------:R-:W-:Y:S02]  /*0aa0*/  LEA.HI R154, R0.reuse, R10.reuse, RZ, 0x7 ;  /* 0x0000000a009a7211 */ /* 0x0c0fe400078f38ff */
[CC--:B------:R-:W-:Y:S02]  /*0ab0*/  LEA.HI R3, R0.reuse, R10.reuse, RZ, 0x5 ;  /* 0x0000000a00037211 */ /* 0x0c0fe400078f28ff */
[----:B------:R-:W-:Y:S02]  /*0ac0*/  LEA.HI R2, R0, R10, RZ, 0x4 ;  /* 0x0000000a00027211 */ /* 0x000fe400078f20ff */
[----:B------:R-:W-:Y:S01]  /*0ad0*/  LOP3.LUT R153, R154, 0xffffff80, RZ, 0xc0, !PT ;  /* 0xffffff809a997812 */ /* 0x000fe200078ec0ff */
[----:B------:R-:W-:Y:S01]  /*0ae0*/  IMAD.SHL.U32 R4, R3, 0x20, RZ ;  /* 0x0000002003047824 */ /* 0x000fe200078e00ff */
[----:B------:R-:W-:Y:S02]  /*0af0*/  SHF.R.S32.HI R5, RZ, 0x4, R2 ;  /* 0x00000004ff057819 */ /* 0x000fe40000011402 */
[----:B------:R-:W-:Y:S01]  /*0b00*/  LOP3.LUT R3, R2, 0x3fffff0, RZ, 0xc0, !PT ;  /* 0x03fffff002037812 */ /* 0x000fe200078ec0ff */
[----:B------:R-:W-:Y:S01]  /*0b10*/  IMAD.IADD R153, R10, 0x1, -R153 ;  /* 0x000000010a997824 */ /* 0x000fe200078e0a99 */
[----:B------:R-:W-:-:S02]  /*0b20*/  LEA.HI R2, R2, R5, RZ, 0x1 ;  /* 0x0000000502027211 */ /* 0x000fc400078f08ff */
[----:B------:R-:W-:Y:S01]  /*0b30*/  LOP3.LUT R4, R4, 0xfffffc00, RZ, 0xc0, !PT ;  /* 0xfffffc0004047812 */ /* 0x000fe200078ec0ff */
[----:B------:R-:W-:Y:S01]  /*0b40*/  IMAD.IADD R3, R10, 0x1, -R3 ;  /* 0x000000010a037824 */ /* 0x000fe200078e0a03 */
[----:B------:R-:W-:Y:S02]  /*0b50*/  SHF.R.S32.HI R6, RZ, 0x1f, R153 ;  /* 0x0000001fff067819 */ /* 0x000fe40000011499 */
[----:B------:R-:W-:Y:S01]  /*0b60*/  LOP3.LUT R2, R2, 0x1ffffffe, RZ, 0xc0, !PT ;  /* 0x1ffffffe02027812 */ /* 0x000fe200078ec0ff */
[----:B------:R-:W-:Y:S01]  /*0b70*/  IMAD R3, R3, 0x40, R4 ;  /* 0x0000004003037824 */ /* 0x000fe200078e0204 */
[----:B------:R-:W-:Y:S02]  /*0b80*/  LEA.HI R4, R6, R153, RZ, 0x2 ;  /* 0x0000009906047211 */ /* 0x000fe400078f10ff */
[----:B------:R-:W-:Y:S01]  /*0b90*/  LEA.HI R7, R0, R10, RZ, 0x2 ;  /* 0x0000000a00077211 */ /* 0x000fe200078f10ff */
[----:B------:R-:W-:Y:S01]  /*0ba0*/  IMAD.IADD R2, R5, 0x1, -R2 ;  /* 0x0000000105027824 */ /* 0x000fe200078e0a02 */
[----:B------:R-:W-:-:S02]  /*0bb0*/  SHF.R.S32.HI R5, RZ, 0x2, R4 ;  /* 0x00000002ff057819 */ /* 0x000fc40000011404 */
[----:B------:R-:W-:Y:S01]  /*0bc0*/  SHF.R.S32.HI R8, RZ, 0x1f, R4 ;  /* 0x0000001fff087819 */ /* 0x000fe20000011404 */
[----:B------:R-:W-:Y:S01]  /*0bd0*/  IMAD R156, R2, 0x8, R3 ;  /* 0x00000008029c7824 */ /* 0x000fe200078e0203 */
[----:B------:R-:W-:Y:S02]  /*0be0*/  SHF.R.S32.HI R154, RZ, 0x7, R154 ;  /* 0x00000007ff9a7819 */ /* 0x000fe4000001149a */
[----:B------:R-:W-:Y:S02]  /*0bf0*/  LOP3.LUT R7, R7, 0xfffffffc, RZ, 0xc0, !PT ;  /* 0xfffffffc07077812 */ /* 0x000fe400078ec0ff */
[----:B------:R-:W-:Y:S01]  /*0c00*/  LEA.HI R8, R8, R5, RZ, 0x3 ;  /* 0x0000000508087211 */ /* 0x000fe200078f18ff */
[----:B------:R-:W-:Y:S01]  /*0c10*/  IMAD.HI R2, R154, 0x55555556, RZ ;  /* 0x555555569a027827 */ /* 0x000fe200078e02ff */
[----:B------:R-:W-:Y:S02]  /*0c20*/  LEA.HI R0, R0, R10, RZ, 0x3 ;  /* 0x0000000a00007211 */ /* 0x000fe400078f18ff */
[----:B------:R-:W-:Y:S01]  /*0c30*/  LOP3.LUT R8, R8, 0xfffffff8, RZ, 0xc0, !PT ;  /* 0xfffffff808087812 */ /* 0x000fe200078ec0ff */
[----:B------:R-:W-:Y:S01]  /*0c40*/  IMAD.IADD R7, R10, 0x1, -R7 ;  /* 0x000000010a077824 */ /* 0x000fe200078e0a07 */
[----:B------:R-:W-:-:S02]  /*0c50*/  LEA.HI R6, R6, R153, RZ, 0x5 ;  /* 0x0000009906067211 */ /* 0x000fc400078f28ff */
[----:B------:R-:W-:Y:S01]  /*0c60*/  LOP3.LUT R18, R0, 0xfffffff8, RZ, 0xc0, !PT ;  /* 0xfffffff800127812 */ /* 0x000fe200078ec0ff */
[----:B------:R-:W-:Y:S01]  /*0c70*/  IMAD.IADD R5, R5, 0x1, -R8 ;  /* 0x0000000105057824 */ /* 0x000fe200078e0a08 */
[----:B------:R-:W-:Y:S02]  /*0c80*/  LEA.HI R9, R7, R7, RZ, 0x1 ;  /* 0x0000000707097211 */ /* 0x000fe400078f08ff */
[----:B------:R-:W-:Y:S01]  /*0c90*/  LEA.HI R3, R2, R2, RZ, 0x1 ;  /* 0x0000000202037211 */ /* 0x000fe200078f08ff */
[----:B------:R-:W-:Y:S01]  /*0ca0*/  IMAD.IADD R18, R10, 0x1, -R18 ;  /* 0x000000010a127824 */ /* 0x000fe200078e0a12 */
[----:B------:R-:W-:Y:S02]  /*0cb0*/  SHF.R.S32.HI R6, RZ, 0x5, R6 ;  /* 0x00000005ff067819 */ /* 0x000fe40000011406 */
[----:B------:R-:W-:Y:S01]  /*0cc0*/  LOP3.LUT R2, R9, 0x1ffffffe, RZ, 0xc0, !PT ;  /* 0x1ffffffe09027812 */ /* 0x000fe200078ec0ff */
[----:B------:R-:W-:Y:S01]  /*0cd0*/  IMAD R3, R3, -0x3, R154 ;  /* 0xfffffffd03037824 */ /* 0x000fe200078e029a */
[----:B------:R-:W-:Y:S01]  /*0ce0*/  LOP3.LUT R16, R4, 0x7ffffffc, RZ, 0xc0, !PT ;  /* 0x7ffffffc04107812 */ /* 0x000fe200078ec0ff */
[----:B------:R-:W-:Y:S01]  /*0cf0*/  IMAD R6, R6, 0x10, R5 ;  /* 0x0000001006067824 */ /* 0x000fe200078e0205 */
[----:B------:R-:W-:Y:S01]  /*0d00*/  SHF.R.S32.HI R152, RZ, 0x3, R0 ;  /* 0x00000003ff987819 */ /* 0x000fe20000011400 */
[----:B------:R-:W-:-:S02]  /*0d10*/  IMAD.SHL.U32 R19, R18, 0x8, RZ ;  /* 0x0000000812137824 */ /* 0x000fc400078e00ff */
[----:B------:R-:W-:Y:S02]  /*0d20*/  IMAD.IADD R2, R7, 0x1, -R2 ;  /* 0x0000000107027824 */ /* 0x000fe400078e0a02 */
[----:B------:R-:W-:Y:S01]  /*0d30*/  IMAD R155, R3, 0x40, R6 ;  /* 0x00000040039b7824 */ /* 0x000fe200078e0206 */
[----:B------:R-:W-:Y:S01]  /*0d40*/  SHF.R.S32.HI R157, RZ, 0x1f, R19 ;  /* 0x0000001fff9d7819 */ /* 0x000fe20000011413 */
[----:B------:R-:W-:Y:S02]  /*0d50*/  IMAD.IADD R16, R153, 0x1, -R16 ;  /* 0x0000000199107824 */ /* 0x000fe400078e0a10 */
[----:B------:R-:W-:-:S07]  /*0d60*/  IMAD R17, R2, 0x8, R155 ;  /* 0x0000000802117824 */ /* 0x000fce00078e029b */
.L_x_867:
[----:B------:R-:W-:Y:S01]  /*0d70*/  ULDC UR5, c[0x0][0xc60] ;  /* 0x0003180000057ab9 */ /* 0x000fe20000000800 */
[----:B------:R-:W-:Y:S01]  /*0d80*/  UMOV UR8, UR4 ;  /* 0x0000000400087c82 */ /* 0x000fe20008000000 */
[----:B------:R-:W-:-:S11]  /*0d90*/  UISETP.NE.AND UP0, UPT, UR5, 0x1, UPT ;  /* 0x000000010500788c */ /* 0x000fd6000bf05270 */
[----:B------:R-:W-:Y:S01]  /*0da0*/  @UP0 ULDC UR6, c[0x0][0xc64] ;  /* 0x0003190000060ab9 */ /* 0x000fe20000000800 */
[----:B------:R-:W-:Y:S01]  /*0db0*/  @UP0 ULDC UR9, c[0x0][0xc68] ;  /* 0x00031a0000090ab9 */ /* 0x000fe20000000800 */
[----:B------:R-:W-:-:S04]  /*0dc0*/  UIMAD.WIDE.U32 UR6, UR4, UR6, URZ ;  /* 0x00000006040672a5 */ /* 0x000fc8000f8e003f */
[----:B------:R-:W-:-:S03]  /*0dd0*/  @UP0 USHF.R.U32.HI UR8, URZ, UR9, UR7 ;  /* 0x000000093f080299 */ /* 0x000fc60008011607 */
[----:B------:R-:W-:Y:S02]  /*0de0*/  ULDC UR6, c[0x0][0xc78] ;  /* 0x00031e0000067ab9 */ /* 0x000fe40000000800 */
[----:B------:R-:W-:Y:S02]  /*0df0*/  UISETP.GE.AND UP0, UPT, UR8, UR6, UPT ;  /* 0x000000060800728c */ /* 0x000fe4000bf06270 */
[----:B------:R-:W-:-:S04]  /*0e00*/  UIADD3 UR6, -UR8, URZ, URZ ;  /* 0x0000003f08067290 */ /* 0x000fc8000fffe13f */
[----:B------:R-:W-:Y:S01]  /*0e10*/  PLOP3.LUT P0, PT, PT, PT, UP0, 0x80, 0x0 ;  /* 0x000000000000781c */ /* 0x000fe20003f0f008 */
[----:B------:R-:W-:-:S12]  /*0e20*/  UIMAD UR9, UR5, UR6, UR4 ;  /* 0x00000006050972a4 */ /* 0x000fd8000f8e0204 */
[----:B012--5:R-:W-:Y:S05]  /*0e30*/  @!P0 BRA `(.L_x_783) ;  /* 0x0000000000208947 */ /* 0x027fea0003800000 */
[----:B------:R-:W-:Y:S01]  /*0e40*/  ULDC UR7, c[0x0][0xc6c] ;  /* 0x00031b0000077ab9 */ /* 0x000fe20000000800 */
[----:B------:R-:W-:Y:S01]  /*0e50*/  UMOV UR6, UR9 ;  /* 0x0000000900067c82 */ /* 0x000fe20008000000 */
[----:B------:R-:W-:-:S11]  /*0e60*/  UISETP.NE.AND UP0, UPT, UR7, 0x1, UPT ;  /* 0x000000010700788c */ /* 0x000fd6000bf05270 */
[----:B------:R-:W-:Y:S02]  /*0e70*/  @UP0 ULDC.64 UR10, c[0x0][0xc70] ;  /* 0x00031c00000a0ab9 */ /* 0x000fe40000000a00 */
[----:B------:R-:W-:-:S04]  /*0e80*/  UIMAD.WIDE.U32 UR4, UR9, UR10, URZ ;  /* 0x0000000a090472a5 */ /* 0x000fc8000f8e003f */
[----:B------:R-:W-:-:S04]  /*0e90*/  @UP0 USHF.R.U32.HI UR6, URZ, UR11, UR5 ;  /* 0x0000000b3f060299 */ /* 0x000fc80008011605 */
[----:B------:R-:W-:Y:S01]  /*0ea0*/  UIMAD UR4, UR6, UR7, URZ ;  /* 0x00000007060472a4 */ /* 0x000fe2000f8e023f */
[----:B------:R-:W-:Y:S11]  /*0eb0*/  BRA `(.L_x_784) ;  /* 0x00000000001c7947 */ /* 0x000ff60003800000 */
.L_x_783:
[----:B------:R-:W-:Y:S01]  /*0ec0*/  ULDC UR7, c[0x0][0xc54] ;  /* 0x0003150000077ab9 */ /* 0x000fe20000000800 */
[----:B------:R-:W-:Y:S01]  /*0ed0*/  UMOV UR6, UR9 ;  /* 0x0000000900067c82 */ /* 0x000fe20008000000 */
[----:B------:R-:W-:-:S11]  /*0ee0*/  UISETP.NE.AND UP0, UPT, UR7, 0x1, UPT ;  /* 0x000000010700788c */ /* 0x000fd6000bf05270 */
[----:B------:R-:W-:Y:S02]  /*0ef0*/  @UP0 ULDC.64 UR10, c[0x0][0xc58] ;  /* 0x00031600000a0ab9 */ /* 0x000fe40000000a00 */
[----:B------:R-:W-:-:S04]  /*0f00*/  UIMAD.WIDE.U32 UR4, UR9, UR10, URZ ;  /* 0x0000000a090472a5 */ /* 0x000fc8000f8e003f */
[----:B------:R-:W-:-:S04]  /*0f10*/  @UP0 USHF.R.U32.HI UR6, URZ, UR11, UR5 ;  /* 0x0000000b3f060299 */ /* 0x000fc80008011605 */
[----:B------:R-:W-:-:S12]  /*0f20*/  UIMAD UR4, UR6, UR7, URZ ;  /* 0x00000007060472a4 */ /* 0x000fd8000f8e023f */
.L_x_784:
[----:B------:R-:W-:Y:S01]  /*0f30*/  ULOP3.LUT UR6, URZ, UR6, URZ, 0x33, !UPT ;  /* 0x000000063f067292 */ /* 0x000fe2000f8e333f */
[----:B------:R-:W-:Y:S01]  /*0f40*/  ULDC UR7, c[0x0][0x448] ;  /* 0x0001120000077ab9 */ /* 0x000fe20000000800 */
[----:B------:R-:W-:Y:S01]  /*0f50*/  ULDC UR5, c[0x0][0xc3c] ;  /* 0x00030f0000057ab9 */ /* 0x000fe20000000800 */
[----:B------:R-:W-:Y:S02]  /*0f60*/  UISETP.NE.AND UP1, UPT, UR7, 0x1, UPT ;  /* 0x000000010700788c */ /* 0x000fe4000bf25270 */
[----:B------:R-:W-:Y:S01]  /*0f70*/  UIADD3 UR6, UR6, UR5, URZ ;  /* 0x0000000506067290 */ /* 0x000fe2000fffe03f */
[----:B------:R-:W-:Y:S01]  /*0f80*/  ULDC.64 UR10, c[0x0][0x418] ;  /* 0x00010600000a7ab9 */ /* 0x000fe20000000a00 */
[----:B------:R-:W-:Y:S01]  /*0f90*/  UIADD3 UR4, UR9, -UR4, URZ ;  /* 0x8000000409047290 */ /* 0x000fe2000fffe03f */
[----:B------:R-:W-:Y:S01]  /*0fa0*/  ULDC UR42, c[0x0][0xc48] ;  /* 0x00031200002a7ab9 */ /* 0x000fe20000000800 */
[----:B------:R-:W-:Y:S02]  /*0fb0*/  UISETP.NE.U32.AND UP0, UPT, UR10, URZ, UPT ;  /* 0x0000003f0a00728c */ /* 0x000fe4000bf05070 */
[----:B------:R-:W-:-:S02]  /*0fc0*/  UIMAD UR39, UR6, 0xc0, URZ ;  /* 0x000000c0062778a4 */ /* 0x000fc4000f8e023f */
[----:B------:R-:W-:Y:S01]  /*0fd0*/  UISETP.NE.AND UP2, UPT, UR42, 0x1, UPT ;  /* 0x000000012a00788c */ /* 0x000fe2000bf45270 */
[----:B------:R-:W-:Y:S01]  /*0fe0*/  ULDC UR13, c[0x0][0xc54] ;  /* 0x00031500000d7ab9 */ /* 0x000fe20000000800 */
[----:B------:R-:W-:Y:S02]  /*0ff0*/  UISETP.NE.AND.EX UP0, UPT, UR11, URZ, UPT, UP0 ;  /* 0x0000003f0b00728c */ /* 0x000fe4000bf05300 */
[----:B------:R-:W-:Y:S02]  /*1000*/  UIADD3 UR10, UR39, 0xbf, URZ ;  /* 0x000000bf270a7890 */ /* 0x000fe4000fffe03f */
[----:B------:R-:W-:Y:S01]  /*1010*/  UIMAD UR13, UR8, UR13, UR4 ;  /* 0x0000000d080d72a4 */ /* 0x000fe2000f8e0204 */
[----:B------:R-:W-:Y:S01]  /*1020*/  ULDC UR41, c[0x0][0x424] ;  /* 0x0001090000297ab9 */ /* 0x000fe20000000800 */
[----:B------:R-:W-:Y:S01]  /*1030*/  ULDC UR50, c[0x0][0x288] ;  /* 0x0000a20000327ab9 */ /* 0x000fe20000000800 */
[----:B------:R-:W-:Y:S01]  /*1040*/  ULDC.64 UR4, c[0x0][0x9e0] ;  /* 0x0002780000047ab9 */ /* 0x000fe20000000a00 */
[----:B------:R-:W-:Y:S01]  /*1050*/  @UP1 ULDC UR8, c[0x0][0x44c] ;  /* 0x0001130000081ab9 */ /* 0x000fe20000000800 */
[----:B------:R-:W-:-:S02]  /*1060*/  UIADD3 UR11, -UR50, 0x1, URZ ;  /* 0x00000001320b7890 */ /* 0x000fc4000fffe13f */
[----:B------:R-:W-:Y:S02]  /*1070*/  UISETP.GE.AND UP3, UPT, UR5, 0x1, UPT ;  /* 0x000000010500788c */ /* 0x000fe4000bf66270 */
[----:B------:R-:W-:Y:S02]  /*1080*/  USEL UR41, UR41, 0x1, UP0 ;  /* 0x0000000129297887 */ /* 0x000fe40008000000 */
[----:B------:R-:W-:Y:S01]  /*1090*/  UIMAD.WIDE.U32 UR8, UR10, UR8, URZ ;  /* 0x000000080a0872a5 */ /* 0x000fe2000f8e003f */
[----:B------:R-:W-:Y:S01]  /*10a0*/  ULDC UR12, c[0x0][0x2f0] ;  /* 0x0000bc00000c7ab9 */ /* 0x000fe20000000800 */
[----:B------:R-:W-:Y:S01]  /*10b0*/  @UP1 ULDC UR15, c[0x0][0x450] ;  /* 0x00011400000f1ab9 */ /* 0x000fe20000000800 */
[----:B------:R-:W-:Y:S01]  /*10c0*/  @UP2 ULDC UR6, c[0x0][0xc4c] ;  /* 0x0003130000062ab9 */ /* 0x000fe20000000800 */
[----:B------:R-:W-:Y:S01]  /*10d0*/  UIMAD UR11, UR41, UR12, UR11 ;  /* 0x0000000c290b72a4 */ /* 0x000fe2000f8e020b */
[----:B------:R-:W-:Y:S01]  /*10e0*/  PLOP3.LUT P1, PT, PT, PT, UP3, 0x80, 0x0 ;  /* 0x000000000000781c */ /* 0x000fe20003f2f038 */
[----:B------:R-:W-:-:S02]  /*10f0*/  @UP1 USHF.R.U32.HI UR10, URZ, UR15, UR9 ;  /* 0x0000000f3f0a1299 */ /* 0x000fc40008011609 */
[----:B------:R-:W-:Y:S01]  /*1100*/  UIMAD.WIDE.U32 UR6, UR13, UR6, URZ ;  /* 0x000000060d0672a5 */ /* 0x000fe2000f8e003f */
[----:B------:R-:W-:Y:S01]  /*1110*/  @UP2 ULDC UR14, c[0x0][0xc50] ;  /* 0x00031400000e2ab9 */ /* 0x000fe20000000800 */
[----:B------:R-:W-:Y:S01]  /*1120*/  UIADD3 UR10, UR11, UR10, URZ ;  /* 0x0000000a0b0a7290 */ /* 0x000fe2000fffe03f */
[----:B------:R-:W-:Y:S01]  /*1130*/  UMOV UR40, UR13 ;  /* 0x0000000d00287c82 */ /* 0x000fe20008000000 */
[----:B------:R-:W-:Y:S02]  /*1140*/  @UP2 USHF.R.U32.HI UR40, URZ, UR14, UR7 ;  /* 0x0000000e3f282299 */ /* 0x000fe40008011607 */
[----:B------:R-:W-:Y:S02]  /*1150*/  UIADD3 UR4, UR10, UR4, URZ ;  /* 0x000000040a047290 */ /* 0x000fe4000fffe03f */
[----:B------:R-:W-:-:S04]  /*1160*/  UIADD3 UR6, -UR40, URZ, URZ ;  /* 0x0000003f28067290 */ /* 0x000fc8000fffe13f */
[----:B------:R-:W-:Y:S01]  /*1170*/  UIMAD UR42, UR42, UR6, UR13 ;  /* 0x000000062a2a72a4 */ /* 0x000fe2000f8e020d */
[----:B------:R-:W-:Y:S01]  /*1180*/  IMAD.U32 R0, RZ, RZ, UR4 ;  /* 0x00000004ff007e24 */ /* 0x000fe2000f8e00ff */
[----:B------:R-:W-:Y:S10]  /*1190*/  @!P1 BRA `(.L_x_785) ;  /* 0x0000000000409947 */ /* 0x000ff40003800000 */
[----:B------:R-:W-:Y:S01]  /*11a0*/  ISETP.LT.AND P0, PT, RZ, UR10, PT ;  /* 0x0000000aff007c0c */ /* 0x000fe2000bf01270 */
[----:B------:R-:W-:-:S12]  /*11b0*/  UIADD3 UR4, UR10, -0x1, URZ ;  /* 0xffffffff0a047890 */ /* 0x000fd8000fffe03f */
[----:B------:R-:W-:Y:S05]  /*11c0*/  @P0 BRA `(.L_x_786) ;  /* 0x00000000001c0947 */ /* 0x000fea0003800000 */
[----:B------:R-:W-:Y:S02]  /*11d0*/  UISETP.NE.AND UP0, UPT, UR5, 0x1, UPT ;  /* 0x000000010500788c */ /* 0x000fe4000bf05270 */
[----:B------:R-:W-:-:S09]  /*11e0*/  UIADD3 UR4, -UR10, URZ, URZ ;  /* 0x0000003f0a047290 */ /* 0x000fd2000fffe13f */
[----:B------:R-:W-:Y:S02]  /*11f0*/  @UP0 ULDC.64 UR8, c[0x0][0x9e8] ;  /* 0x00027a0000080ab9 */ /* 0x000fe40000000a00 */
[----:B------:R-:W-:-:S04]  /*1200*/  UIMAD.WIDE.U32 UR6, UR4, UR8, URZ ;  /* 0x00000008040672a5 */ /* 0x000fc8000f8e003f */
[----:B------:R-:W-:-:S04]  /*1210*/  @UP0 USHF.R.U32.HI UR4, URZ, UR9, UR7 ;  /* 0x000000093f040299 */ /* 0x000fc80008011607 */
[----:B------:R-:W-:Y:S01]  /*1220*/  ULOP3.LUT UR4, URZ, UR4, URZ, 0x33, !UPT ;  /* 0x000000043f047292 */ /* 0x000fe2000f8e333f */
[----:B------:R-:W-:Y:S11]  /*1230*/  BRA `(.L_x_787) ;  /* 0x0000000000107947 */ /* 0x000ff60003800000 */
.L_x_786:
[----:B------:R-:W-:-:S11]  /*1240*/  UISETP.NE.AND UP0, UPT, UR5, 0x1, UPT ;  /* 0x000000010500788c */ /* 0x000fd6000bf05270 */
[----:B------:R-:W-:Y:S02]  /*1250*/  @UP0 ULDC.64 UR8, c[0x0][0x9e8] ;  /* 0x00027a0000080ab9 */ /* 0x000fe40000000a00 */
[----:B------:R-:W-:-:S04]  /*1260*/  UIMAD.WIDE.U32 UR6, UR4, UR8, URZ ;  /* 0x00000008040672a5 */ /* 0x000fc8000f8e003f */
[----:B------:R-:W-:-:S12]  /*1270*/  @UP0 USHF.R.U32.HI UR4, URZ, UR9, UR7 ;  /* 0x000000093f040299 */ /* 0x000fd80008011607 */
.L_x_787:
[----:B------:R-:W-:-:S06]  /*1280*/  UIMAD UR4, UR4, UR5, UR5 ;  /* 0x00000005040472a4 */ /* 0x000fcc000f8e0205 */
[----:B------:R-:W-:-:S07]  /*1290*/  VIMNMX R0, R0, UR4, PT ;  /* 0x0000000400007c48 */ /* 0x000fce000bfe0100 */
.L_x_785:
[----:B------:R-:W-:Y:S01]  /*12a0*/  UIMAD UR4, UR41, UR12, 0x7f ;  /* 0x0000007f290474a4 */ /* 0x000fe2000f8e020c */
[----:B------:R-:W-:Y:S01]  /*12b0*/  VIADD R0, R0, 0x7f ;  /* 0x0000007f00007836 */ /* 0x000fe20000000000 */
[----:B------:R-:W-:Y:S01]  /*12c0*/  @UP1 ULDC UR6, c[0x0][0x44c] ;  /* 0x0001130000061ab9 */ /* 0x000fe20000000800 */
[----:B------:R-:W-:Y:S01]  /*12d0*/  @UP1 ULDC UR10, c[0x0][0x450] ;  /* 0x00011400000a1ab9 */ /* 0x000fe20000000800 */
[----:B------:R-:W-:Y:S02]  /*12e0*/  USHF.R.S32.HI UR8, URZ, 0x1f, UR4 ;  /* 0x0000001f3f087899 */ /* 0x000fe40008011404 */
[----:B------:R-:W-:Y:S01]  /*12f0*/  UIMAD.WIDE.U32 UR6, UR39, UR6, URZ ;  /* 0x00000006270672a5 */ /* 0x000fe2000f8e003f */
[----:B------:R-:W-:Y:S01]  /*1300*/  SHF.R.S32.HI R3, RZ, 0x1f, R0 ;  /* 0x0000001fff037819 */ /* 0x000fe20000011400 */
[----:B------:R-:W-:Y:S01]  /*1310*/  UMOV UR9, UR39 ;  /* 0x0000002700097c82 */ /* 0x000fe20008000000 */
[----:B------:R-:W-:Y:S02]  /*1320*/  ULEA.HI UR8, UR8, UR4, URZ, 0x7 ;  /* 0x0000000408087291 */ /* 0x000fe4000f8f383f */
[----:B------:R-:W-:Y:S01]  /*1330*/  @UP1 USHF.R.U32.HI UR9, URZ, UR10, UR7 ;  /* 0x0000000a3f091299 */ /* 0x000fe20008011607 */
[----:B------:R-:W-:Y:S01]  /*1340*/  LEA.HI R3, R3, R0, RZ, 0x7 ;  /* 0x0000000003037211 */ /* 0x000fe200078f38ff */
[----:B------:R-:W-:-:S02]  /*1350*/  UIMAD UR50, UR41, UR12, -UR50 ;  /* 0x0000000c293272a4 */ /* 0x000fc4000f8e0a32 */
[----:B------:R-:W-:Y:S01]  /*1360*/  USHF.R.S32.HI UR8, URZ, 0x7, UR8 ;  /* 0x000000073f087899 */ /* 0x000fe20008011408 */
[----:B------:R-:W-:Y:S01]  /*1370*/  SHF.R.S32.HI R3, RZ, 0x7, R3 ;  /* 0x00000007ff037819 */ /* 0x000fe20000011403 */
[----:B------:R-:W-:-:S03]  /*1380*/  UIADD3 UR4, UR50, UR9, URZ ;  /* 0x0000000932047290 */ /* 0x000fc6000fffe03f */
[----:B------:R-:W-:Y:S01]  /*1390*/  ULDC UR9, c[0x0][0x9dc] ;  /* 0x0002770000097ab9 */ /* 0x000fe20000000800 */
[----:B------:R-:W-:Y:S01]  /*13a0*/  VIMNMX R88, R3, UR8, PT ;  /* 0x0000000803587c48 */ /* 0x000fe2000bfe0100 */
[----:B------:R-:W-:Y:S01]  /*13b0*/  UIADD3 UR9, UR4, -UR9, URZ ;  /* 0x8000000904097290 */ /* 0x000fe2000fffe03f */
[----:B------:R-:W-:Y:S11]  /*13c0*/  @!P1 BRA `(.L_x_788) ;  /* 0x0000000000449947 */ /* 0x000ff60003800000 */
[----:B------:R-:W-:-:S06]  /*13d0*/  UISETP.GT.AND UP0, UPT, UR4, -0x1, UPT ;  /* 0xffffffff0400788c */ /* 0x000fcc000bf04270 */
[----:B------:R-:W-:-:S13]  /*13e0*/  PLOP3.LUT P0, PT, PT, PT, UP0, 0x80, 0x0 ;  /* 0x000000000000781c */ /* 0x000fda0003f0f008 */
[----:B------:R-:W-:Y:S05]  /*13f0*/  @P0 BRA `(.L_x_789) ;  /* 0x00000000001c0947 */ /* 0x000fea0003800000 */
[----:B------:R-:W-:Y:S02]  /*1400*/  UISETP.NE.AND UP0, UPT, UR5, 0x1, UPT ;  /* 0x000000010500788c */ /* 0x000fe4000bf05270 */
[----:B------:R-:W-:-:S09]  /*1410*/  ULOP3.LUT UR4, URZ, UR4, URZ, 0x33, !UPT ;  /* 0x000000043f047292 */ /* 0x000fd2000f8e333f */
[----:B------:R-:W-:Y:S02]  /*1420*/  @UP0 ULDC.64 UR10, c[0x0][0x9e8] ;  /* 0x00027a00000a0ab9 */ /* 0x000fe40000000a00 */
[----:B------:R-:W-:-:S04]  /*1430*/  UIMAD.WIDE.U32 UR6, UR4, UR10, URZ ;  /* 0x0000000a040672a5 */ /* 0x000fc8000f8e003f */
[----:B------:R-:W-:-:S04]  /*1440*/  @UP0 USHF.R.U32.HI UR4, URZ, UR11, UR7 ;  /* 0x0000000b3f040299 */ /* 0x000fc80008011607 */
[----:B------:R-:W-:Y:S01]  /*1450*/  ULOP3.LUT UR4, URZ, UR4, URZ, 0x33, !UPT ;  /* 0x000000043f047292 */ /* 0x000fe2000f8e333f */
[----:B------:R-:W-:Y:S11]  /*1460*/  BRA `(.L_x_790) ;  /* 0x0000000000107947 */ /* 0x000ff60003800000 */
.L_x_789:
[----:B------:R-:W-:-:S11]  /*1470*/  UISETP.NE.AND UP0, UPT, UR5, 0x1, UPT ;  /* 0x000000010500788c */ /* 0x000fd6000bf05270 */
[----:B------:R-:W-:Y:S02]  /*1480*/  @UP0 ULDC.64 UR10, c[0x0][0x9e8] ;  /* 0x00027a00000a0ab9 */ /* 0x000fe40000000a00 */
[----:B------:R-:W-:-:S04]  /*1490*/  UIMAD.WIDE.U32 UR6, UR4, UR10, URZ ;  /* 0x0000000a040672a5 */ /* 0x000fc8000f8e003f */
[----:B------:R-:W-:-:S12]  /*14a0*/  @UP0 USHF.R.U32.HI UR4, URZ, UR11, UR7 ;  /* 0x0000000b3f040299 */ /* 0x000fd80008011607 */
.L_x_790:
[----:B------:R-:W-:-:S04]  /*14b0*/  UIMAD UR4, UR4, UR5, URZ ;  /* 0x00000005040472a4 */ /* 0x000fc8000f8e023f */
[----:B------:R-:W-:-:S04]  /*14c0*/  UISETP.LT.AND UP0, UPT, UR9, UR4, UPT ;  /* 0x000000040900728c */ /* 0x000fc8000bf01270 */
[----:B------:R-:W-:-:S12]  /*14d0*/  USEL UR9, UR9, UR4, !UP0 ;  /* 0x0000000409097287 */ /* 0x000fd8000c000000 */
.L_x_788:
[----:B------:R-:W-:Y:S01]  /*14e0*/  USHF.R.S32.HI UR4, URZ, 0x1f, UR9 ;  /* 0x0000001f3f047899 */ /* 0x000fe20008011409 */
[----:B------:R-:W-:Y:S02]  /*14f0*/  PLOP3.LUT P0, PT, PT, PT, PT, 0x80, 0x0 ;  /* 0x000000000000781c */ /* 0x000fe40003f0f070 */
[----:B------:R-:W-:Y:S02]  /*1500*/  CS2R R24, SRZ ;  /* 0x0000000000187805 */ /* 0x000fe4000001ff00 */
[----:B------:R-:W-:Y:S01]  /*1510*/  CS2R R34, SRZ ;  /* 0x0000000000227805 */ /* 0x000fe2000001ff00 */
[----:B------:R-:W-:Y:S01]  /*1520*/  ULEA.HI UR4, UR4, UR9, URZ, 0x7 ;  /* 0x0000000904047291 */ /* 0x000fe2000f8f383f */
[----:B------:R-:W-:Y:S01]  /*1530*/  IMAD.MOV.U32 R118, RZ, RZ, RZ ;  /* 0x000000ffff767224 */ /* 0x000fe200078e00ff */
[----:B------:R-:W-:Y:S01]  /*1540*/  CS2R R32, SRZ ;  /* 0x0000000000207805 */ /* 0x000fe2000001ff00 */
[----:B------:R-:W-:Y:S01]  /*1550*/  IMAD.MOV.U32 R21, RZ, RZ, RZ ;  /* 0x000000ffff157224 */ /* 0x000fe200078e00ff */
[----:B------:R-:W-:Y:S01]  /*1560*/  USHF.R.S32.HI UR4, URZ, 0x7, UR4 ;  /* 0x000000073f047899 */ /* 0x000fe20008011404 */
[----:B------:R-:W-:Y:S01]  /*1570*/  IMAD.MOV.U32 R114, RZ, RZ, RZ ;  /* 0x000000ffff727224 */ /* 0x000fe200078e00ff */
[----:B------:R-:W-:Y:S01]  /*1580*/  CS2R R14, SRZ ;  /* 0x00000000000e7805 */ /* 0x000fe2000001ff00 */
[----:B------:R-:W-:Y:S01]  /*1590*/  IMAD.MOV.U32 R29, RZ, RZ, RZ ;  /* 0x000000ffff1d7224 */ /* 0x000fe200078e00ff */
[----:B------:R-:W-:Y:S01]  /*15a0*/  UISETP.LT.AND UP0, UPT, URZ, UR4, UPT ;  /* 0x000000043f00728c */ /* 0x000fe2000bf01270 */
[----:B------:R-:W-:Y:S01]  /*15b0*/  IMAD.MOV.U32 R110, RZ, RZ, RZ ;  /* 0x000000ffff6e7224 */ /* 0x000fe200078e00ff */
[----:B------:R-:W-:Y:S01]  /*15c0*/  CS2R R12, SRZ ;  /* 0x00000000000c7805 */ /* 0x000fe2000001ff00 */
[----:B------:R-:W-:Y:S01]  /*15d0*/  IMAD.MOV.U32 R37, RZ, RZ, RZ ;  /* 0x000000ffff257224 */ /* 0x000fe200078e00ff */
[----:B------:R-:W-:Y:S01]  /*15e0*/  USEL UR43, URZ, UR4, !UP0 ;  /* 0x000000043f2b7287 */ /* 0x000fe2000c000000 */
[----:B------:R-:W-:Y:S01]  /*15f0*/  IMAD.MOV.U32 R106, RZ, RZ, RZ ;  /* 0x000000ffff6a7224 */ /* 0x000fe200078e00ff */
[----:B------:R-:W-:Y:S01]  /*1600*/  CS2R R102, SRZ ;  /* 0x0000000000667805 */ /* 0x000fe2000001ff00 */
[----:B------:R-:W-:Y:S01]  /*1610*/  IMAD.MOV.U32 R41, RZ, RZ, RZ ;  /* 0x000000ffff297224 */ /* 0x000fe200078e00ff */
[----:B------:R-:W-:-:S02]  /*1620*/  CS2R R100, SRZ ;  /* 0x0000000000647805 */ /* 0x000fc4000001ff00 */
[----:B------:R-:W-:Y:S02]  /*1630*/  CS2R R98, SRZ ;  /* 0x0000000000627805 */ /* 0x000fe4000001ff00 */
[----:B------:R-:W-:Y:S02]  /*1640*/  ISETP.GT.AND P1, PT, R88, UR43, PT ;  /* 0x0000002b58007c0c */ /* 0x000fe4000bf24270 */
[----:B------:R-:W-:Y:S02]  /*1650*/  CS2R R96, SRZ ;  /* 0x0000000000607805 */ /* 0x000fe4000001ff00 */
[----:B------:R-:W-:Y:S02]  /*1660*/  CS2R R94, SRZ ;  /* 0x00000000005e7805 */ /* 0x000fe4000001ff00 */
[----:B------:R-:W-:Y:S02]  /*1670*/  CS2R R92, SRZ ;  /* 0x00000000005c7805 */ /* 0x000fe4000001ff00 */
[----:B------:R-:W-:Y:S01]  /*1680*/  CS2R R90, SRZ ;  /* 0x00000000005a7805 */ /* 0x000fe2000001ff00 */
[----:B------:R-:W-:-:S02]  /*1690*/  IMAD.MOV.U32 R89, RZ, RZ, RZ ;  /* 0x000000ffff597224 */ /* 0x000fc400078e00ff */
[----:B------:R-:W-:Y:S02]  /*16a0*/  IMAD.MOV.U32 R26, RZ, RZ, RZ ;  /* 0x000000ffff1a7224 */ /* 0x000fe400078e00ff */
[----:B------:R-:W-:Y:S05]  /*16b0*/  @!P1 BRA `(.L_x_791) ;  /* 0x000000b400ac9947 */ /* 0x000fea0003800000 */
[----:B------:R-:W0:Y:S01]  /*16c0*/  SHFL.IDX PT, R0, R154, RZ, 0x1f ;  /* 0x00001fff9a007589 */ /* 0x000e2200000e0000 */
[----:B------:R-:W1:Y:S01]  /*16d0*/  S2UR UR6, SR_CgaCtaId ;  /* 0x00000000000679c3 */ /* 0x000e620000008800 */
[----:B------:R-:W-:Y:S01]  /*16e0*/  UMOV UR45, 0x400 ;  /* 0x00000400002d7882 */ /* 0x000fe20000000000 */
[----:B0-----:R-:W-:Y:S01]  /*16f0*/  R2UR UR44, R0 ;  /* 0x00000000002c72ca */ /* 0x001fe200000e0000 */
[----:B-1----:R-:W-:-:S12]  /*1700*/  ULEA UR45, UR6, UR45, 0x18 ;  /* 0x0000002d062d7291 */ /* 0x002fd8000f8ec03f */
[----:B------:R-:W-:Y:S02]  /*1710*/  UIMAD.WIDE UR4, UR44, 0x55555556, URZ ;  /* 0x555555562c0478a5 */ /* 0x000fe4000f8e023f */
[----:B------:R-:W-:Y:S02]  /*1720*/  UIADD3 UR4, UR45, 0x8400, URZ ;  /* 0x000084002d047890 */ /* 0x000fe4000fffe03f */
[----:B------:R-:W-:Y:S02]  /*1730*/  ULEA.HI UR5, UR5, UR5, URZ, 0x1 ;  /* 0x0000000505057291 */ /* 0x000fe4000f8f083f */
[----:B------:R-:W-:Y:S02]  /*1740*/  ULOP3.LUT UP0, URZ, UR4, 0x3ff, URZ, 0xc0, !UPT ;  /* 0x000003ff043f7892 */ /* 0x000fe4000f80c03f */
[----:B------:R-:W-:-:S04]  /*1750*/  UIMAD UR5, UR5, -0x3, UR44 ;  /* 0xfffffffd050578a4 */ /* 0x000fc8000f8e022c */
[----:B------:R-:W-:Y:S01]  /*1760*/  PLOP3.LUT P0, PT, PT, PT, UP0, 0x80, 0x0 ;  /* 0x000000000000781c */ /* 0x000fe20003f0f008 */
[----:B------:R-:W-:-:S04]  /*1770*/  ULEA UR5, UR5, UR4, 0xd ;  /* 0x0000000405057291 */ /* 0x000fc8000f8e683f */
[----:B------:R-:W-:-:S04]  /*1780*/  USHF.R.U32.HI UR5, URZ, 0x4, UR5 ;  /* 0x000000043f057899 */ /* 0x000fc80008011605 */
[----:B------:R-:W-:-:S04]  /*1790*/  ULOP3.LUT UR51, UR5, 0x3fff, URZ, 0xc0, !UPT ;  /* 0x00003fff05337892 */ /* 0x000fc8000f8ec03f */
[----:B------:R-:W-:Y:S08]  /*17a0*/  @!P0 BRA `(.L_x_792) ;  /* 0x0000000000408947 */ /* 0x000ff00003800000 */
        /* <DEDUP_REMOVED lines=16> */
.L_x_792:
[----:B------:R-:W-:Y:S01]  /*18b0*/  ULEA.HI UR4, UR46, UR46, URZ, 0x1 ;  /* 0x0000002e2e047291 */ /* 0x000fe2000f8f083f */
[----:B------:R-:W-:-:S03]  /*18c0*/  IMAD.U32 R2, RZ, RZ, UR47 ;  /* 0x0000002fff027e24 */ /* 0x000fc6000f8e00ff */
[----:B------:R-:W-:Y:S02]  /*18d0*/  ULOP3.LUT UR4, UR4, 0xfffffffe, URZ, 0xc0, !UPT ;  /* 0xfffffffe04047892 */ /* 0x000fe4000f8ec03f */
[----:B------:R-:W-:Y:S02]  /*18e0*/  ISETP.NE.AND P0, PT, R2, 0x3, PT ;  /* 0x000000030200780c */ /* 0x000fe40003f05270 */
[----:B------:R-:W-:-:S06]  /*18f0*/  UIADD3 UR4, UR46, -UR4, URZ ;  /* 0x800000042e047290 */ /* 0x000fcc000fffe03f */
[----:B------:R-:W-:-:S05]  /*1900*/  IMAD.U32 R0, RZ, RZ, UR4 ;  /* 0x00000004ff007e24 */ /* 0x000fca000f8e00ff */
[----:B------:R-:W-:-:S04]  /*1910*/  SHF.L.U32 R0, R0, 0x1f, RZ ;  /* 0x0000001f00007819 */ /* 0x000fc800000006ff */
[----:B------:R-:W0:Y:S02]  /*1920*/  SYNCS.PHASECHK.TRANS64.TRYWAIT P1, [UR45+0x16800], R0 ;  /* 0x01680000ff0075a7 */ /* 0x000e24000802016d */
[----:B0-----:R-:W-:Y:S05]  /*1930*/  @!P1 BRA `(.L_x_793) ;  /* 0x0000010800649947 */ /* 0x001fea0003800000 */
.L_x_965:
[----:B------:R-:W-:Y:S05]  /*1940*/  @!P0 BRA `(.L_x_794) ;  /* 0x0000000000048947 */ /* 0x000fea0003800000 */
[----:B------:R-:W-:Y:S01]  /*1950*/  BPT.TRAP 0x1 ;  /* 0x000000040000795c */ /* 0x000fe20000300000 */
.L_x_794:
[----:B------:R-:W-:Y:S02]  /*1960*/  IMAD.U32 R5, RZ, RZ, UR37 ;  /* 0x00000025ff057e24 */ /* 0x000fe4000f8e00ff */
[----:B0-----:R-:W-:-:S03]  /*1970*/  IMAD.U32 R0, RZ, RZ, UR36 ;  /* 0x00000024ff007e24 */ /* 0x001fc6000f8e00ff */
[----:B------:R-:W-:Y:S02]  /*1980*/  LEA R5, R5, UR45, 0x3 ;  /* 0x0000002d05057c11 */ /* 0x000fe4000f8e18ff */
[----:B------:R-:W-:-:S04]  /*1990*/  SHF.L.U32 R0, R0, 0x1f, RZ ;  /* 0x0000001f00007819 */ /* 0x000fc800000006ff */
[----:B------:R0:W1:Y:S01]  /*19a0*/  SYNCS.PHASECHK.TRANS64.TRYWAIT P2, [R5+URZ+0x16830], R0 ;  /* 0x01683000050075a7 */ /* 0x000062000804017f */
[----:B------:R-:W-:Y:S05]  /*19b0*/  @!P0 BRA `(.L_x_795) ;  /* 0x0000000000048947 */ /* 0x000fea0003800000 */
[----:B------:R-:W-:Y:S01]  /*19c0*/  BPT.TRAP 0x1 ;  /* 0x000000040000795c */ /* 0x000fe20000300000 */
.L_x_795:
[----:B------:R-:W2:Y:S02]  /*19d0*/  S2R R2, SR_TID.X ;  /* 0x0000000000027919 */ /* 0x000ea40000002100 */
[----:B--2---:R-:W-:Y:S01]  /*19e0*/  LOP3.LUT P1, RZ, R2, 0x7f, RZ, 0xc0, !PT ;  /* 0x0000007f02ff7812 */ /* 0x004fe2000782c0ff */
[----:B-1----:R-:W-:-:S12]  /*19f0*/  @P2 BRA `(.L_x_796) ;  /* 0x0000000000082947 */ /* 0x002fd80003800000 */
[----:B------:R-:W1:Y:S02]  /*1a00*/  SYNCS.PHASECHK.TRANS64.TRYWAIT P2, [R5+URZ+0x16830], R0 ;  /* 0x01683000050075a7 */ /* 0x000e64000804017f */
[----:B-1----:R-:W-:Y:S05]  /*1a10*/  @!P2 BRA `(.L_x_797) ;  /* 0x000001080044a947 */ /* 0x002fea0003800000 */
.L_x_796:
[----:B------:R-:W-:Y:S05]  /*1a20*/  WARPSYNC.ALL ;  /* 0x0000000000007948 */ /* 0x000fea0003800000 */
[----:B------:R-:W-:Y:S01]  /*1a30*/  UIADD3 UR4, UR45, 0xe400, URZ ;  /* 0x0000e4002d047890 */ /* 0x000fe2000fffe03f */
[----:B------:R-:W-:Y:S01]  /*1a40*/  WARPGROUP.ARRIVE ;  /* 0x00000000000079c5 */ /* 0x000fe20000000000 */
[----:B------:R-:W-:Y:S01]  /*1a50*/  ULOP3.LUT UR16, UR51, 0x10000, URZ, 0xfc, !UPT ;  /* 0x0001000033107892 */ /* 0x000fe2000f8efc3f */
[----:B01----:R-:W-:Y:S01]  /*1a60*/  VIADD R0, R17, UR39 ;  /* 0x0000002711007c36 */ /* 0x003fe20008000000 */
[----:B------:R-:W-:Y:S01]  /*1a70*/  USHF.R.U32.HI UR4, URZ, 0x4, UR4 ;  /* 0x000000043f047899 */ /* 0x000fe20008011604 */
[----:B------:R-:W0:Y:S01]  /*1a80*/  LDC R6, c[0x0][0x2f0] ;  /* 0x0000bc00ff067b82 */ /* 0x000e220000000800 */
[----:B------:R-:W-:Y:S01]  /*1a90*/  UMOV UR17, 0x40000040 ;  /* 0x4000004000117882 */ /* 0x000fe20000000000 */
[----:B------:R-:W-:Y:S01]  /*1aa0*/  UMOV UR19, 0x40000040 ;  /* 0x4000004000137882 */ /* 0x000fe20000000000 */
[----:B------:R-:W-:Y:S01]  /*1ab0*/  ULOP3.LUT UR4, UR4, 0x3fff, URZ, 0xc0, !UPT ;  /* 0x00003fff04047892 */ /* 0x000fe2000f8ec03f */
[----:B------:R-:W-:Y:S01]  /*1ac0*/  IMAD.MOV.U32 R2, RZ, RZ, R0 ;  /* 0x000000ffff027224 */ /* 0x000fe200078e0000 */
[----:B------:R-:W-:Y:S01]  /*1ad0*/  UMOV UR5, 0x40000040 ;  /* 0x4000004000057882 */ /* 0x000fe20000000000 */
[----:B------:R-:W-:Y:S01]  /*1ae0*/  UMOV UR7, 0x40000040 ;  /* 0x4000004000077882 */ /* 0x000fe20000000000 */
[----:B------:R-:W-:Y:S01]  /*1af0*/  ULOP3.LUT UR20, UR4, 0x10000, URZ, 0xfc, !UPT ;  /* 0x0001000004147892 */ /* 0x000fe2000f8efc3f */
[----:B------:R-:W1:Y:S01]  /*1b00*/  LDC R7, c[0x0][0x288] ;  /* 0x0000a200ff077b82 */ /* 0x000e620000000800 */
[----:B------:R-:W-:Y:S01]  /*1b10*/  UIADD3 UR4, UR16, 0x2, URZ ;  /* 0x0000000210047890 */ /* 0x000fe2000fffe03f */
[----:B------:R-:W-:Y:S01]  /*1b20*/  IMAD.MOV.U32 R3, RZ, RZ, -0x80 ;  /* 0xffffff80ff037424 */ /* 0x000fe200078e00ff */
[----:B------:R-:W-:-:S02]  /*1b30*/  ULEA UR18, UR37, UR20, 0xa ;  /* 0x0000001425127291 */ /* 0x000fc4000f8e503f */
[----:B------:R-:W-:Y:S01]  /*1b40*/  UIADD3 UR8, UR16, 0x4, URZ ;  /* 0x0000000410087890 */ /* 0x000fe2000fffe03f */
[----:B------:R-:W-:Y:S01]  /*1b50*/  IMAD R9, R88, R3, 0x80 ;  /* 0x0000008058097424 */ /* 0x000fe200078e0203 */
[----:B------:R-:W-:Y:S02]  /*1b60*/  UIADD3 UR6, UR18, 0x2, URZ ;  /* 0x0000000212067890 */ /* 0x000fe4000fffe03f */
[----:B------:R-:W-:Y:S01]  /*1b70*/  UIADD3 UR10, UR18, 0x4, URZ ;  /* 0x00000004120a7890 */ /* 0x000fe2000fffe03f */
[----:B------:R-:W-:Y:S01]  /*1b80*/  VIADD R3, R9, 0x1 ;  /* 0x0000000109037836 */ /* 0x000fe20000000000 */
[----:B------:R-:W-:Y:S01]  /*1b90*/  UMOV UR9, 0x40000040 ;  /* 0x4000004000097882 */ /* 0x000fe20000000000 */
[----:B------:R-:W-:Y:S01]  /*1ba0*/  HGMMA.64x128x16.F32.BF16 R24, gdesc[UR16], RZ, !UPT, gsb0 ;  /* 0x01e00000101879f0 */ /* 0x000fe2000c0018ff */
[----:B------:R-:W-:Y:S01]  /*1bb0*/  UMOV UR11, 0x40000040 ;  /* 0x40000040000b7882 */ /* 0x000fe20000000000 */
[----:B------:R-:W-:Y:S01]  /*1bc0*/  UIADD3 UR12, UR16, 0x6, URZ ;  /* 0x00000006100c7890 */ /* 0x000fe2000fffe03f */
[----:B------:R-:W-:Y:S01]  /*1bd0*/  IMAD R3, R16, -0x2, R3 ;  /* 0xfffffffe10037824 */ /* 0x000fe200078e0203 */
[----:B------:R-:W-:Y:S01]  /*1be0*/  UIADD3 UR14, UR18, 0x6, URZ ;  /* 0x00000006120e7890 */ /* 0x000fe2000fffe03f */
[----:B------:R-:W-:Y:S01]  /*1bf0*/  UMOV UR13, 0x40000040 ;  /* 0x40000040000d7882 */ /* 0x000fe20000000000 */
[----:B------:R-:W-:Y:S01]  /*1c00*/  UMOV UR15, 0x40000040 ;  /* 0x40000040000f7882 */ /* 0x000fe20000000000 */
[----:B------:R-:W-:Y:S01]  /*1c10*/  ULDC UR22, c[0x0][0x9dc] ;  /* 0x0002770000167ab9 */ /* 0x000fe20000000800 */
[----:B------:R-:W-:-:S02]  /*1c20*/  WARPGROUP.DEPBAR.LE gsb0, 0x0 ;  /* 0x00008000000079c5 */ /* 0x000fc40000010000 */
[----:B------:R-:W-:-:S06]  /*1c30*/  WARPGROUP.ARRIVE ;  /* 0x00000000000079c5 */ /* 0x000fcc0000000000 */
[----:B------:R-:W-:Y:S01]  /*1c40*/  HGMMA.64x128x16.F32.BF16 R24, gdesc[UR4], R24, gsb0 ;  /* 0x01e00000041879f0 */ /* 0x000fe20008001818 */
[----:B------:R-:W-:Y:S02]  /*1c50*/  ULDC UR6, c[0x0][0x448] ;  /* 0x0001120000067ab9 */ /* 0x000fe40000000800 */
[----:B------:R-:W-:-:S06]  /*1c60*/  UISETP.NE.AND UP0, UPT, UR6, 0x1, UPT ;  /* 0x000000010600788c */ /* 0x000fcc000bf05270 */
[----:B------:R-:W-:Y:S02]  /*1c70*/  PLOP3.LUT P2, PT, PT, PT, UP0, 0x80, 0x0 ;  /* 0x000000000000781c */ /* 0x000fe40003f4f008 */
[----:B------:R-:W-:-:S03]  /*1c80*/  PLOP3.LUT P3, PT, PT, PT, UP0, 0x80, 0x0 ;  /* 0x000000000000781c */ /* 0x000fc60003f6f008 */
[----:B------:R-:W-:-:S08]  /*1c90*/  @UP0 ULDC UR6, c[0x0][0x44c] ;  /* 0x0001130000060ab9 */ /* 0x000fd00000000800 */
[----:B------:R-:W-:Y:S01]  /*1ca0*/  @P2 IMAD.HI.U32 R4, R0, UR6, RZ ;  /* 0x0000000600042c27 */ /* 0x000fe2000f8e00ff */
[----:B------:R-:W-:-:S03]  /*1cb0*/  @UP0 ULDC UR6, c[0x0][0x450] ;  /* 0x0001140000060ab9 */ /* 0x000fc60000000800 */
[----:B------:R-:W-:Y:S01]  /*1cc0*/  @!P1 VIADD R0, R5, 0x16840 ;  /* 0x0001684005009836 */ /* 0x000fe20000000000 */
[----:B------:R-:W-:Y:S01]  /*1cd0*/  @P3 SHF.R.U32.HI R2, RZ, UR6, R4 ;  /* 0x00000006ff023c19 */ /* 0x000fe20008011604 */
[----:B------:R-:W-:Y:S01]  /*1ce0*/  ULDC.64 UR6, c[0x0][0x9e0] ;  /* 0x0002780000067ab9 */ /* 0x000fe20000000a00 */
[----:B------:R-:W-:Y:S01]  /*1cf0*/  LEA R5, R88, 0xffffff80, 0x7 ;  /* 0xffffff8058057811 */ /* 0x000fe200078e38ff */
[----:B------:R-:W-:Y:S01]  /*1d00*/  UISETP.GE.AND UP1, UPT, UR7, 0x1, UPT ;  /* 0x000000010700788c */ /* 0x000fe2000bf26270 */
[----:B------:R-:W-:Y:S01]  /*1d10*/  @!P1 PRMT R0, RZ, 0x654, R0 ;  /* 0x00000654ff009816 */ /* 0x000fe20000000000 */
[----:B------:R-:W2:Y:S04]  /*1d20*/  SHFL.IDX PT, R13, R2, RZ, 0x1c1f ;  /* 0x001c1fff020d7589 */ /* 0x000ea800000e0000 */
[----:B------:R-:W-:Y:S01]  /*1d30*/  PLOP3.LUT P2, PT, PT, PT, UP1, 0x40, 0x0 ;  /* 0x000000000000781c */ /* 0x000fe20003f4e818 */
[----:B------:R-:W-:-:S02]  /*1d40*/  WARPGROUP.DEPBAR.LE gsb0, 0x0 ;  /* 0x00008000000079c5 */ /* 0x000fc40000010000 */
[----:B------:R-:W-:-:S06]  /*1d50*/  WARPGROUP.ARRIVE ;  /* 0x00000000000079c5 */ /* 0x000fcc0000000000 */
[----:B------:R-:W-:Y:S01]  /*1d60*/  HGMMA.64x128x16.F32.BF16 R24, gdesc[UR8], R24, gsb0 ;  /* 0x01e00000081879f0 */ /* 0x000fe20008001818 */
[----:B------:R-:W-:Y:S02]  /*1d70*/  ULOP3.LUT UR10, URZ, UR22, URZ, 0x33, !UPT ;  /* 0x000000163f0a7292 */ /* 0x000fe4000f8e333f */
[----:B------:R-:W-:Y:S02]  /*1d80*/  WARPGROUP.DEPBAR.LE gsb0, 0x0 ;  /* 0x00008000000079c5 */ /* 0x000fe40000010000 */
[----:B------:R-:W-:-:S07]  /*1d90*/  WARPGROUP.ARRIVE ;  /* 0x00000000000079c5 */ /* 0x000fce0000000000 */
[----:B------:R-:W-:Y:S03]  /*1da0*/  HGMMA.64x128x16.F32.BF16 R24, gdesc[UR12], R24, gsb0 ;  /* 0x01e000000c1879f0 */ /* 0x000fe60008001818 */
[----:B------:R-:W-:Y:S02]  /*1db0*/  WARPGROUP.DEPBAR.LE gsb0, 0x0 ;  /* 0x00008000000079c5 */ /* 0x000fe40000010000 */
[----:B------:R0:W-:Y:S02]  /*1dc0*/  @!P1 SYNCS.ARRIVE.TRANS64.RED.A1T0 RZ, [R0+URZ], RZ ;  /* 0x000000ff00ff99a7 */ /* 0x0001e4000810043f */
[C---:B0-----:R-:W-:Y:S02]  /*1dd0*/  IMAD R0, R6.reuse, UR41, R3 ;  /* 0x0000002906007c24 */ /* 0x041fe4000f8e0203 */
[----:B------:R-:W-:Y:S02]  /*1de0*/  IMAD R3, R6, UR41, R9 ;  /* 0x0000002906037c24 */ /* 0x000fe4000f8e0209 */
[----:B-1----:R-:W-:-:S02]  /*1df0*/  IMAD.IADD R0, R0, 0x1, -R7 ;  /* 0x0000000100007824 */ /* 0x002fc400078e0a07 */
[----:B------:R-:W-:Y:S02]  /*1e00*/  IMAD R10, R16, -0x2, R3 ;  /* 0xfffffffe100a7824 */ /* 0x000fe400078e0203 */
[C---:B------:R-:W-:Y:S02]  /*1e10*/  VIADD R11, R0.reuse, UR6 ;  /* 0x00000006000b7c36 */ /* 0x040fe40008000000 */
[----:B------:R-:W-:-:S03]  /*1e20*/  VIADD R12, R0, UR10 ;  /* 0x0000000a000c7c36 */ /* 0x000fc60008000000 */
[----:B--2---:R-:W-:Y:S01]  /*1e30*/  VIADDMNMX R0, R13, R11, R10, PT ;  /* 0x0000000b0d007246 */ /* 0x004fe2000380010a */
[----:B------:R-:W-:Y:S01]  /*1e40*/  IMAD.IADD R4, R12, 0x1, R13 ;  /* 0x000000010c047824 */ /* 0x000fe200078e020d */
[----:B------:R-:W-:Y:S06]  /*1e50*/  @P2 BRA `(.L_x_798) ;  /* 0x00000000005c2947 */ /* 0x000fec0003800000 */
[----:B------:R-:W-:Y:S01]  /*1e60*/  IMAD R8, R6, UR41, R13 ;  /* 0x0000002906087c24 */ /* 0x000fe2000f8e020d */
[----:B------:R-:W-:Y:S03]  /*1e70*/  BSSY B0, `(.L_x_799) ;  /* 0x0000011000007945 */ /* 0x000fe60003800000 */
[----:B------:R-:W-:-:S05]  /*1e80*/  IMAD.IADD R8, R8, 0x1, -R7 ;  /* 0x0000000108087824 */ /* 0x000fca00078e0a07 */
[----:B------:R-:W-:-:S13]  /*1e90*/  ISETP.GT.AND P2, PT, R8, -0x1, PT ;  /* 0xffffffff0800780c */ /* 0x000fda0003f44270 */
[----:B------:R-:W-:Y:S05]  /*1ea0*/  @P2 BRA `(.L_x_800) ;  /* 0x0000000000202947 */ /* 0x000fea0003800000 */
[----:B------:R-:W-:Y:S01]  /*1eb0*/  UISETP.NE.AND UP2, UPT, UR7, 0x1, UPT ;  /* 0x000000010700788c */ /* 0x000fe2000bf45270 */
[----:B------:R-:W-:-:S05]  /*1ec0*/  LOP3.LUT R8, RZ, R8, RZ, 0x33, !PT ;  /* 0x00000008ff087212 */ /* 0x000fca00078e33ff */
[----:B------:R-:W-:-:S05]  /*1ed0*/  PLOP3.LUT P2, PT, PT, PT, UP2, 0x80, 0x0 ;  /* 0x000000000000781c */ /* 0x000fca0003f4f028 */
[----:B------:R-:W-:-:S08]  /*1ee0*/  @UP2 ULDC.64 UR10, c[0x0][0x9e8] ;  /* 0x00027a00000a2ab9 */ /* 0x000fd00000000a00 */
[----:B------:R-:W-:-:S05]  /*1ef0*/  @P2 IMAD.HI.U32 R3, R8, UR10, RZ ;  /* 0x0000000a08032c27 */ /* 0x000fca000f8e00ff */
[----:B------:R-:W-:-:S04]  /*1f00*/  @P2 SHF.R.U32.HI R8, RZ, UR11, R3 ;  /* 0x0000000bff082c19 */ /* 0x000fc80008011603 */
[----:B------:R-:W-:Y:S01]  /*1f10*/  LOP3.LUT R8, RZ, R8, RZ, 0x33, !PT ;  /* 0x00000008ff087212 */ /* 0x000fe200078e33ff */
[----:B------:R-:W-:Y:S06]  /*1f20*/  BRA `(.L_x_801) ;  /* 0x0000000000147947 */ /* 0x000fec0003800000 */
.L_x_800:
[----:B------:R-:W-:-:S06]  /*1f30*/  UISETP.NE.AND UP2, UPT, UR7, 0x1, UPT ;  /* 0x000000010700788c */ /* 0x000fcc000bf45270 */
[----:B------:R-:W-:-:S05]  /*1f40*/  PLOP3.LUT P2, PT, PT, PT, UP2, 0x80, 0x0 ;  /* 0x000000000000781c */ /* 0x000fca0003f4f028 */
[----:B------:R-:W-:-:S08]  /*1f50*/  @UP2 ULDC.64 UR10, c[0x0][0x9e8] ;  /* 0x00027a00000a2ab9 */ /* 0x000fd00000000a00 */
[----:B------:R-:W-:-:S05]  /*1f60*/  @P2 IMAD.HI.U32 R3, R8, UR10, RZ ;  /* 0x0000000a08032c27 */ /* 0x000fca000f8e00ff */
[----:B------:R-:W-:-:S07]  /*1f70*/  @P2 SHF.R.U32.HI R8, RZ, UR11, R3 ;  /* 0x0000000bff082c19 */ /* 0x000fce0008011603 */
.L_x_801:
[----:B------:R-:W-:Y:S05]  /*1f80*/  BSYNC B0 ;  /* 0x0000000000007941 */ /* 0x000fea0003800000 */
.L_x_799:
[----:B------:R-:W-:-:S04]  /*1f90*/  IMAD R3, R8, UR7, -R5 ;  /* 0x0000000708037c24 */ /* 0x000fc8000f8e0a05 */
[----:B------:R-:W-:-:S05]  /*1fa0*/  IMAD R3, R16, -0x2, R3 ;  /* 0xfffffffe10037824 */ /* 0x000fca00078e0203 */
[----:B------:R-:W-:Y:S02]  /*1fb0*/  VIMNMX R4, R4, R3, !PT ;  /* 0x0000000304047248 */ /* 0x000fe40007fe0100 */
[----:B------:R-:W-:-:S07]  /*1fc0*/  VIADDMNMX R0, R3, UR7, R0, PT ;  /* 0x0000000703007c46 */ /* 0x000fce000b800100 */
.L_x_798:
[C---:B------:R-:W-:Y:S02]  /*1fd0*/  ISETP.GE.AND P4, PT, R9.reuse, 0x9, PT ;  /* 0x000000090900780c */ /* 0x040fe40003f86270 */
[C---:B------:R-:W-:Y:S02]  /*1fe0*/  ISETP.GE.AND P2, PT, R9.reuse, 0x2, PT ;  /* 0x000000020900780c */ /* 0x040fe40003f46270 */
[----:B------:R-:W-:Y:S02]  /*1ff0*/  ISETP.GE.AND P5, PT, R9, 0xa, PT ;  /* 0x0000000a0900780c */ /* 0x000fe40003fa6270 */
[----:B------:R-:W-:Y:S02]  /*2000*/  LOP3.LUT R23, R23, 0xfffffffd, RZ, 0xc0, !PT ;  /* 0xfffffffd17177812 */ /* 0x000fe400078ec0ff */
[----:B------:R-:W-:-:S04]  /*2010*/  ISETP.GT.AND P3, PT, R4, 0x1, !P2 ;  /* 0x000000010400780c */ /* 0x000fc80005764270 */
[----:B------:R-:W-:Y:S02]  /*2020*/  ISETP.LT.OR P3, PT, R0, 0x2, P3 ;  /* 0x000000020000780c */ /* 0x000fe40001f61670 */
[----:B------:R-:W-:Y:S02]  /*2030*/  @P4 LOP3.LUT R23, R23, 0x2, RZ, 0xfc, !PT ;  /* 0x0000000217174812 */ /* 0x000fe400078efcff */
[----:B------:R-:W-:Y:S02]  /*2040*/  FSEL R25, R25, -INF , !P3 ;  /* 0xff80000019197808 */ /* 0x000fe40005800000 */
[----:B------:R-:W-:Y:S02]  /*2050*/  LOP3.LUT R23, R23, 0xfffffffb, RZ, 0xc0, !PT ;  /* 0xfffffffb17177812 */ /* 0x000fe400078ec0ff */
[----:B------:R-:W-:Y:S02]  /*2060*/  ISETP.GT.AND P4, PT, R4, 0x8, !P4 ;  /* 0x000000080400780c */ /* 0x000fe40006784270 */
[----:B------:R-:W-:-:S02]  /*2070*/  @P5 LOP3.LUT R23, R23, 0x4, RZ, 0xfc, !PT ;  /* 0x0000000417175812 */ /* 0x000fc400078efcff */
[----:B------:R-:W-:Y:S02]  /*2080*/  ISETP.GT.AND P3, PT, R4, 0x9, !P5 ;  /* 0x000000090400780c */ /* 0x000fe40006f64270 */
[C---:B------:R-:W-:Y:S02]  /*2090*/  ISETP.GE.AND P5, PT, R9.reuse, 0x11, PT ;  /* 0x000000110900780c */ /* 0x040fe40003fa6270 */
[C---:B------:R-:W-:Y:S02]  /*20a0*/  ISETP.LT.OR P4, PT, R0.reuse, 0x9, P4 ;  /* 0x000000090000780c */ /* 0x040fe40002781670 */
[----:B------:R-:W-:Y:S02]  /*20b0*/  ISETP.LT.OR P3, PT, R0, 0xa, P3 ;  /* 0x0000000a0000780c */ /* 0x000fe40001f61670 */
[----:B------:R-:W-:Y:S02]  /*20c0*/  FSEL R28, R28, -INF , !P4 ;  /* 0xff8000001c1c7808 */ /* 0x000fe40006000000 */
[----:B------:R-:W-:-:S02]  /*20d0*/  ISETP.GE.AND P4, PT, R9, 0x12, PT ;  /* 0x000000120900780c */ /* 0x000fc40003f86270 */
[----:B------:R-:W-:Y:S02]  /*20e0*/  LOP3.LUT R23, R23, 0xfffffff7, RZ, 0xc0, !PT ;  /* 0xfffffff717177812 */ /* 0x000fe400078ec0ff */
[----:B------:R-:W-:Y:S02]  /*20f0*/  FSEL R29, R29, -INF , !P3 ;  /* 0xff8000001d1d7808 */ /* 0x000fe40005800000 */
[----:B------:R-:W-:Y:S02]  /*2100*/  ISETP.GT.AND P3, PT, R4, 0x10, !P5 ;  /* 0x000000100400780c */ /* 0x000fe40006f64270 */
[----:B------:R-:W-:Y:S02]  /*2110*/  @P5 LOP3.LUT R23, R23, 0x8, RZ, 0xfc, !PT ;  /* 0x0000000817175812 */ /* 0x000fe400078efcff */
[----:B------:R-:W-:Y:S02]  /*2120*/  ISETP.LT.OR P3, PT, R0, 0x11, P3 ;  /* 0x000000110000780c */ /* 0x000fe40001f61670 */
[----:B------:R-:W-:-:S02]  /*2130*/  LOP3.LUT R23, R23, 0xfdffffff, RZ, 0xc0, !PT ;  /* 0xfdffffff17177812 */ /* 0x000fc400078ec0ff */
[----:B------:R-:W-:Y:S02]  /*2140*/  FSEL R32, R32, -INF , !P3 ;  /* 0xff80000020207808 */ /* 0x000fe40005800000 */
[----:B------:R-:W-:Y:S02]  /*2150*/  @P4 LOP3.LUT R23, R23, 0x2000000, RZ, 0xfc, !PT ;  /* 0x0200000017174812 */ /* 0x000fe400078efcff */
[----:B------:R-:W-:Y:S02]  /*2160*/  ISETP.GT.AND P3, PT, R4, 0x11, !P4 ;  /* 0x000000110400780c */ /* 0x000fe40006764270 */
[----:B------:R-:W-:Y:S02]  /*2170*/  ISETP.GE.AND P4, PT, R9, 0x19, PT ;  /* 0x000000190900780c */ /* 0x000fe40003f86270 */
[----:B------:R-:W-:Y:S02]  /*2180*/  ISETP.LT.OR P3, PT, R0, 0x12, P3 ;  /* 0x000000120000780c */ /* 0x000fe40001f61670 */
[----:B------:R-:W-:-:S02]  /*2190*/  LOP3.LUT R23, R23, 0xfeffffff, RZ, 0xc0, !PT ;  /* 0xfeffffff17177812 */ /* 0x000fc400078ec0ff */
[----:B------:R-:W-:Y:S02]  /*21a0*/  FSEL R33, R33, -INF , !P3 ;  /* 0xff80000021217808 */ /* 0x000fe40005800000 */
[----:B------:R-:W-:-:S04]  /*21b0*/  ISETP.GT.AND P3, PT, R4, 0x18, !P4 ;  /* 0x000000180400780c */ /* 0x000fc80006764270 */
[----:B------:R-:W-:Y:S02]  /*21c0*/  ISETP.LT.OR P3, PT, R0, 0x19, P3 ;  /* 0x000000190000780c */ /* 0x000fe40001f61670 */
[----:B------:R-:W-:Y:S02]  /*21d0*/  @P4 LOP3.LUT R23, R23, 0x1000000, RZ, 0xfc, !PT ;  /* 0x0100000017174812 */ /* 0x000fe400078efcff */
[----:B------:R-:W-:Y:S02]  /*21e0*/  ISETP.GE.AND P4, PT, R9, 0x1a, PT ;  /* 0x0000001a0900780c */ /* 0x000fe40003f86270 */
[----:B------:R-:W-:Y:S02]  /*21f0*/  LOP3.LUT R23, R23, 0xff7fffff, RZ, 0xc0, !PT ;  /* 0xff7fffff17177812 */ /* 0x000fe400078ec0ff */
[----:B------:R-:W-:Y:S02]  /*2200*/  FSEL R36, R36, -INF , !P3 ;  /* 0xff80000024247808 */ /* 0x000fe40005800000 */
[----:B------:R-:W-:-:S04]  /*2210*/  ISETP.GT.AND P3, PT, R4, 0x19, !P4 ;  /* 0x000000190400780c */ /* 0x000fc80006764270 */
[----:B------:R-:W-:-:S03]  /*2220*/  ISETP.LT.OR P3, PT, R0, 0x1a, P3 ;  /* 0x0000001a0000780c */ /* 0x000fc60001f61670 */
        /* <DEDUP_REMOVED lines=110> */
[----:B------:R-:W-:Y:S02]  /*2910*/  FSEL R73, R73, -INF , !P3 ;  /* 0xff80000049497808 */ /* 0x000fe40005800000 */
[----:B------:R-:W-:Y:S02]  /*2920*/  LOP3.LUT R23, R23, 0xffffffef, RZ, 0xc0, !PT ;  /* 0xffffffef17177812 */ /* 0x000fe400078ec0ff */
[----:B------:R-:W-:-:S04]  /*2930*/  ISETP.GT.AND P3, PT, R4, 0x68, !P4 ;  /* 0x000000680400780c */ /* 0x000fc80006764270 */
[----:B------:R-:W-:-:S03]  /*2940*/  ISETP.LT.OR P3, PT, R0, 0x69, P3 ;  /* 0x000000690000780c */ /* 0x000fc60001f61670 */
[----:B------:R-:W-:Y:S02]  /*2950*/  @P4 LOP3.LUT R23, R23, 0x10, RZ, 0xfc, !PT ;  /* 0x0000001017174812 */ /* 0x000fe400078efcff */
[----:B------:R-:W-:Y:S02]  /*2960*/  ISETP.GE.AND P4, PT, R9, 0x6a, PT ;  /* 0x0000006a0900780c */ /* 0x000fe40003f86270 */
[----:B------:R-:W-:Y:S02]  /*2970*/  FSEL R76, R76, -INF , !P3 ;  /* 0xff8000004c4c7808 */ /* 0x000fe40005800000 */
[----:B------:R-:W-:Y:S02]  /*2980*/  ISETP.GT.AND P3, PT, R4, 0x69, !P4 ;  /* 0x000000690400780c */ /* 0x000fe40006764270 */
[----:B------:R-:W-:Y:S02]  /*2990*/  LOP3.LUT R23, R23, 0xfbffffff, RZ, 0xc0, !PT ;  /* 0xfbffffff17177812 */ /* 0x000fe400078ec0ff */
[----:B------:R-:W-:-:S04]  /*29a0*/  ISETP.LT.OR P3, PT, R0, 0x6a, P3 ;  /* 0x0000006a0000780c */ /* 0x000fc80001f61670 */
[----:B------:R-:W-:Y:S02]  /*29b0*/  FSEL R77, R77, -INF , !P3 ;  /* 0xff8000004d4d7808 */ /* 0x000fe40005800000 */
[----:B------:R-:W-:Y:S02]  /*29c0*/  ISETP.GE.AND P3, PT, R9, 0x71, PT ;  /* 0x000000710900780c */ /* 0x000fe40003f66270 */
[----:B------:R-:W-:Y:S02]  /*29d0*/  @P4 LOP3.LUT R23, R23, 0x4000000, RZ, 0xfc, !PT ;  /* 0x0400000017174812 */ /* 0x000fe400078efcff */
[----:B------:R-:W-:Y:S02]  /*29e0*/  ISETP.GT.AND P4, PT, R4, 0x70, !P3 ;  /* 0x000000700400780c */ /* 0x000fe40005f84270 */
[----:B------:R-:W-:Y:S02]  /*29f0*/  LOP3.LUT R23, R23, 0xfffffffe, RZ, 0xc0, !PT ;  /* 0xfffffffe17177812 */ /* 0x000fe400078ec0ff */
[----:B------:R-:W-:-:S04]  /*2a00*/  ISETP.LT.OR P4, PT, R0, 0x71, P4 ;  /* 0x000000710000780c */ /* 0x000fc80002781670 */
[----:B------:R-:W-:Y:S02]  /*2a10*/  FSEL R80, R80, -INF , !P4 ;  /* 0xff80000050507808 */ /* 0x000fe40006000000 */
[----:B------:R-:W-:-:S04]  /*2a20*/  ISETP.GE.AND P4, PT, R9, 0x72, PT ;  /* 0x000000720900780c */ /* 0x000fc80003f86270 */
[----:B------:R-:W-:-:S04]  /*2a30*/  ISETP.GT.AND P5, PT, R4, 0x71, !P4 ;  /* 0x000000710400780c */ /* 0x000fc800067a4270 */
[----:B------:R-:W-:-:S04]  /*2a40*/  ISETP.LT.OR P5, PT, R0, 0x72, P5 ;  /* 0x000000720000780c */ /* 0x000fc80002fa1670 */
[----:B------:R-:W-:Y:S02]  /*2a50*/  FSEL R81, R81, -INF , !P5 ;  /* 0xff80000051517808 */ /* 0x000fe40006800000 */
[----:B------:R-:W-:-:S04]  /*2a60*/  ISETP.GE.AND P5, PT, R9, 0x79, PT ;  /* 0x000000790900780c */ /* 0x000fc80003fa6270 */
[----:B------:R-:W-:-:S04]  /*2a70*/  ISETP.GT.AND P6, PT, R4, 0x78, !P5 ;  /* 0x000000780400780c */ /* 0x000fc80006fc4270 */
[----:B------:R-:W-:-:S04]  /*2a80*/  ISETP.LT.OR P6, PT, R0, 0x79, P6 ;  /* 0x000000790000780c */ /* 0x000fc800037c1670 */
[----:B------:R-:W-:Y:S02]  /*2a90*/  FSEL R84, R84, -INF , !P6 ;  /* 0xff80000054547808 */ /* 0x000fe40007000000 */
[----:B------:R-:W-:-:S13]  /*2aa0*/  ISETP.GE.AND P6, PT, R9, 0x1, PT ;  /* 0x000000010900780c */ /* 0x000fda0003fc6270 */
[----:B------:R-:W-:Y:S02]  /*2ab0*/  @P6 LOP3.LUT R23, R23, 0x1, RZ, 0xfc, !PT ;  /* 0x0000000117176812 */ /* 0x000fe400078efcff */
[----:B------:R-:W-:Y:S02]  /*2ac0*/  ISETP.GT.AND P6, PT, R4, RZ, !P6 ;  /* 0x000000ff0400720c */ /* 0x000fe400077c4270 */
[----:B------:R-:W-:Y:S02]  /*2ad0*/  LOP3.LUT R23, R23, 0xf7ffffff, RZ, 0xc0, !PT ;  /* 0xf7ffffff17177812 */ /* 0x000fe400078ec0ff */
[----:B------:R-:W-:-:S04]  /*2ae0*/  ISETP.LT.OR P6, PT, R0, 0x1, P6 ;  /* 0x000000010000780c */ /* 0x000fc800037c1670 */
[----:B------:R-:W-:Y:S02]  /*2af0*/  FSEL R3, R24, -INF , !P6 ;  /* 0xff80000018037808 */ /* 0x000fe40007000000 */
[----:B------:R-:W-:Y:S02]  /*2b00*/  ISETP.GE.AND P6, PT, R9, 0x7a, PT ;  /* 0x0000007a0900780c */ /* 0x000fe40003fc6270 */
[----:B------:R-:W0:Y:S11]  /*2b10*/  SHFL.IDX PT, R9, R2, 0x1, 0x1c1f ;  /* 0x003c1f0002097f89 */ /* 0x000e3600000e0000 */
[----:B------:R-:W-:-:S02]  /*2b20*/  @P6 LOP3.LUT R23, R23, 0x8000000, RZ, 0xfc, !PT ;  /* 0x0800000017176812 */ /* 0x000fc400078efcff */
[----:B------:R-:W-:-:S04]  /*2b30*/  ISETP.GT.AND P6, PT, R4, 0x79, !P6 ;  /* 0x000000790400780c */ /* 0x000fc800077c4270 */
[----:B------:R-:W-:-:S04]  /*2b40*/  ISETP.LT.OR P6, PT, R0, 0x7a, P6 ;  /* 0x0000007a0000780c */ /* 0x000fc800037c1670 */
[----:B------:R-:W-:Y:S02]  /*2b50*/  FSEL R85, R85, -INF , !P6 ;  /* 0xff80000055557808 */ /* 0x000fe40007000000 */
[----:B------:R-:W-:Y:S01]  /*2b60*/  PLOP3.LUT P6, PT, PT, PT, UP1, 0x40, 0x0 ;  /* 0x000000000000781c */ /* 0x000fe20003fce818 */
[----:B0-----:R-:W-:Y:S01]  /*2b70*/  IMAD.IADD R4, R12, 0x1, R9 ;  /* 0x000000010c047824 */ /* 0x001fe200078e0209 */
[----:B------:R-:W-:-:S11]  /*2b80*/  VIADDMNMX R0, R9, R11, R10, PT ;  /* 0x0000000b09007246 */ /* 0x000fd6000380010a */
[----:B------:R-:W-:Y:S05]  /*2b90*/  @P6 BRA `(.L_x_802) ;  /* 0x0000000000646947 */ /* 0x000fea0003800000 */
        /* <DEDUP_REMOVED lines=9> */
[----:B------:R-:W-:Y:S01]  /*2c30*/  @P6 IMAD.HI.U32 R8, R2, UR10, RZ ;  /* 0x0000000a02086c27 */ /* 0x000fe2000f8e00ff */
[----:B------:R-:W-:-:S13]  /*2c40*/  PLOP3.LUT P6, PT, PT, PT, UP2, 0x80, 0x0 ;  /* 0x000000000000781c */ /* 0x000fda0003fcf028 */
[----:B------:R-:W-:-:S04]  /*2c50*/  @P6 SHF.R.U32.HI R2, RZ, UR11, R8 ;  /* 0x0000000bff026c19 */ /* 0x000fc80008011608 */
[----:B------:R-:W-:Y:S01]  /*2c60*/  LOP3.LUT R2, RZ, R2, RZ, 0x33, !PT ;  /* 0x00000002ff027212 */ /* 0x000fe200078e33ff */
[----:B------:R-:W-:Y:S06]  /*2c70*/  BRA `(.L_x_805) ;  /* 0x0000000000187947 */ /* 0x000fec0003800000 */
.L_x_804:
[----:B------:R-:W-:-:S06]  /*2c80*/  UISETP.NE.AND UP2, UPT, UR7, 0x1, UPT ;  /* 0x000000010700788c */ /* 0x000fcc000bf45270 */
[----:B------:R-:W-:-:S05]  /*2c90*/  PLOP3.LUT P6, PT, PT, PT, UP2, 0x80, 0x0 ;  /* 0x000000000000781c */ /* 0x000fca0003fcf028 */
[----:B------:R-:W-:-:S08]  /*2ca0*/  @UP2 ULDC.64 UR10, c[0x0][0x9e8] ;  /* 0x00027a00000a2ab9 */ /* 0x000fd00000000a00 */
[----:B------:R-:W-:Y:S01]  /*2cb0*/  @P6 IMAD.HI.U32 R8, R2, UR10, RZ ;  /* 0x0000000a02086c27 */ /* 0x000fe2000f8e00ff */
[----:B------:R-:W-:-:S13]  /*2cc0*/  PLOP3.LUT P6, PT, PT, PT, UP2, 0x80, 0x0 ;  /* 0x000000000000781c */ /* 0x000fda0003fcf028 */
[----:B------:R-:W-:-:S07]  /*2cd0*/  @P6 SHF.R.U32.HI R2, RZ, UR11, R8 ;  /* 0x0000000bff026c19 */ /* 0x000fce0008011608 */
.L_x_805:
[----:B------:R-:W-:Y:S05]  /*2ce0*/  BSYNC B0 ;  /* 0x0000000000007941 */ /* 0x000fea0003800000 */
.L_x_803:
[----:B------:R-:W-:-:S04]  /*2cf0*/  IMAD R5, R2, UR7, -R5 ;  /* 0x0000000702057c24 */ /* 0x000fc8000f8e0a05 */
[----:B------:R-:W-:-:S05]  /*2d00*/  IMAD R5, R16, -0x2, R5 ;  /* 0xfffffffe10057824 */ /* 0x000fca00078e0205 */
[----:B------:R-:W-:Y:S02]  /*2d10*/  VIMNMX R4, R4, R5, !PT ;  /* 0x0000000504047248 */ /* 0x000fe40007fe0100 */
[----:B------:R-:W-:-:S07]  /*2d20*/  VIADDMNMX R0, R5, UR7, R0, PT ;  /* 0x0000000705007c46 */ /* 0x000fce000b800100 */
.L_x_802:
[----:B------:R-:W-:Y:S01]  /*2d30*/  ISETP.GT.AND P2, PT, R4, 0x1, !P2 ;  /* 0x000000010400780c */ /* 0x000fe20005744270 */
[----:B------:R-:W-:Y:S01]  /*2d40*/  ULDC UR10, c[0x0][0x988] ;  /* 0x00026200000a7ab9 */ /* 0x000fe20000000800 */
[----:B------:R-:W-:Y:S01]  /*2d50*/  LOP3.LUT P6, RZ, R23, 0x8, RZ, 0xc0, !PT ;  /* 0x0000000817ff7812 */ /* 0x000fe200078cc0ff */
[----:B------:R-:W-:Y:S01]  /*2d60*/  @UP0 ULDC UR14, c[0x0][0x44c] ;  /* 0x00011300000e0ab9 */ /* 0x000fe20000000800 */
[----:B------:R-:W-:Y:S01]  /*2d70*/  ISETP.LT.OR P2, PT, R0, 0x2, P2 ;  /* 0x000000020000780c */ /* 0x000fe20001741670 */
[----:B------:R-:W-:Y:S01]  /*2d80*/  UIMAD.WIDE.U32 UR14, UR39, UR14, URZ ;  /* 0x0000000e270e72a5 */ /* 0x000fe2000f8e003f */
[----:B------:R-:W-:Y:S01]  /*2d90*/  FMNMX.FTZ R5, R3, R25, !PT ;  /* 0x0000001903057209 */ /* 0x000fe20007810000 */
[----:B------:R-:W-:Y:S01]  /*2da0*/  @UP0 ULDC UR18, c[0x0][0x450] ;  /* 0x0001140000120ab9 */ /* 0x000fe20000000800 */
[----:B------:R-:W-:Y:S01]  /*2db0*/  FSEL R27, R27, -INF , !P2 ;  /* 0xff8000001b1b7808 */ /* 0x000fe20005000000 */
[----:B------:R-:W-:Y:S01]  /*2dc0*/  UMOV UR11, UR39 ;  /* 0x00000027000b7c82 */ /* 0x000fe20008000000 */
[----:B------:R-:W-:Y:S01]  /*2dd0*/  LOP3.LUT P2, RZ, R23, 0x2, RZ, 0xc0, !PT ;  /* 0x0000000217ff7812 */ /* 0x000fe2000784c0ff */
[----:B------:R-:W-:Y:S01]  /*2de0*/  @UP0 USHF.R.U32.HI UR11, URZ, UR18, UR15 ;  /* 0x000000123f0b0299 */ /* 0x000fe2000801160f */
[----:B------:R-:W-:-:S02]  /*2df0*/  FMNMX.FTZ R2, R28, R5, !PT ;  /* 0x000000051c027209 */ /* 0x000fc40007810000 */
[----:B------:R-:W-:Y:S01]  /*2e00*/  ISETP.GT.AND P2, PT, R4, 0x8, !P2 ;  /* 0x000000080400780c */ /* 0x000fe20005744270 */
[----:B------:R-:W-:Y:S01]  /*2e10*/  UIADD3 UR50, UR50, UR11, URZ ;  /* 0x0000000b32327290 */ /* 0x000fe2000fffe03f */
[----:B------:R-:W-:Y:S02]  /*2e20*/  FMNMX.FTZ R5, R29, R2, !PT ;  /* 0x000000021d057209 */ /* 0x000fe40007810000 */
[----:B------:R-:W-:Y:S01]  /*2e30*/  ISETP.LT.OR P2, PT, R0, 0x9, P2 ;  /* 0x000000090000780c */ /* 0x000fe20001741670 */
[----:B------:R-:W-:Y:S01]  /*2e40*/  UIADD3 UR6, UR50, UR6, URZ ;  /* 0x0000000632067290 */ /* 0x000fe2000fffe03f */
[----:B------:R-:W-:Y:S02]  /*2e50*/  FMNMX.FTZ R2, R32, R5, !PT ;  /* 0x0000000520027209 */ /* 0x000fe40007810000 */
[----:B------:R-:W-:Y:S02]  /*2e60*/  FSEL R30, R30, -INF , !P2 ;  /* 0xff8000001e1e7808 */ /* 0x000fe40005000000 */
[----:B------:R-:W-:-:S02]  /*2e70*/  LOP3.LUT P2, RZ, R23, 0x4, RZ, 0xc0, !PT ;  /* 0x0000000417ff7812 */ /* 0x000fc4000784c0ff */
[----:B------:R-:W-:Y:S02]  /*2e80*/  FMNMX.FTZ R5, R33, R2, !PT ;  /* 0x0000000221057209 */ /* 0x000fe40007810000 */
[----:B------:R-:W-:Y:S02]  /*2e90*/  ISETP.GT.AND P2, PT, R4, 0x9, !P2 ;  /* 0x000000090400780c */ /* 0x000fe40005744270 */
[----:B------:R-:W-:Y:S02]  /*2ea0*/  FMNMX.FTZ R2, R36, R5, !PT ;  /* 0x0000000524027209 */ /* 0x000fe40007810000 */
[----:B------:R-:W-:Y:S02]  /*2eb0*/  ISETP.LT.OR P2, PT, R0, 0xa, P2 ;  /* 0x0000000a0000780c */ /* 0x000fe40001741670 */
[----:B------:R-:W-:Y:S02]  /*2ec0*/  FMNMX.FTZ R5, R37, R2, !PT ;  /* 0x0000000225057209 */ /* 0x000fe40007810000 */
[----:B------:R-:W-:-:S02]  /*2ed0*/  FSEL R31, R31, -INF , !P2 ;  /* 0xff8000001f1f7808 */ /* 0x000fc40005000000 */
[----:B------:R-:W-:Y:S02]  /*2ee0*/  ISETP.GT.AND P2, PT, R4, 0x10, !P6 ;  /* 0x000000100400780c */ /* 0x000fe40007744270 */
[----:B------:R-:W-:Y:S02]  /*2ef0*/  FMNMX.FTZ R2, R40, R5, !PT ;  /* 0x0000000528027209 */ /* 0x000fe40007810000 */
[----:B------:R-:W-:Y:S02]  /*2f00*/  ISETP.LT.OR P2, PT, R0, 0x11, P2 ;  /* 0x000000110000780c */ /* 0x000fe40001741670 */
[C---:B------:R-:W-:Y:S02]  /*2f10*/  LOP3.LUT P6, RZ, R23.reuse, 0x8000, RZ, 0xc0, !PT ;  /* 0x0000800017ff7812 */ /* 0x040fe400078cc0ff */
        /* <DEDUP_REMOVED lines=8> */
[----:B------:R-:W-:Y:S02]  /*2fa0*/  LOP3.LUT P2, RZ, R23, 0x1000000, RZ, 0xc0, !PT ;  /* 0x0100000017ff7812 */ /* 0x000fe4000784c0ff */
[----:B------:R-:W-:Y:S02]  /*2fb0*/  FMNMX.FTZ R2, R48, R5, !PT ;  /* 0x0000000530027209 */ /* 0x000fe40007810000 */
[----:B------:R-:W-:Y:S02]  /*2fc0*/  ISETP.GT.AND P2, PT, R4, 0x18, !P2 ;  /* 0x000000180400780c */ /* 0x000fe40005744270 */
[----:B------:R-:W-:Y:S02]  /*2fd0*/  FMNMX.FTZ R5, R49, R2, !PT ;  /* 0x0000000231057209 */ /* 0x000fe40007810000 */
[----:B------:R-:W-:Y:S02]  /*2fe0*/  ISETP.LT.OR P2, PT, R0, 0x19, P2 ;  /* 0x000000190000780c */ /* 0x000fe40001741670 */
[----:B------:R-:W-:-:S02]  /*2ff0*/  FMNMX.FTZ R2, R52, R5, !PT ;  /* 0x0000000534027209 */ /* 0x000fc40007810000 */
[----:B------:R-:W-:Y:S02]  /*3000*/  FSEL R38, R38, -INF , !P2 ;  /* 0xff80000026267808 */ /* 0x000fe40005000000 */
[----:B------:R-:W-:Y:S02]  /*3010*/  LOP3.LUT P2, RZ, R23, 0x800000, RZ, 0xc0, !PT ;  /* 0x0080000017ff7812 */ /* 0x000fe4000784c0ff */
[----:B------:R-:W-:Y:S02]  /*3020*/  FMNMX.FTZ R5, R53, R2, !PT ;  /* 0x0000000235057209 */ /* 0x000fe40007810000 */
[----:B------:R-:W-:Y:S02]  /*3030*/  ISETP.GT.AND P2, PT, R4, 0x19, !P2 ;  /* 0x000000190400780c */ /* 0x000fe40005744270 */
[----:B------:R-:W-:Y:S02]  /*3040*/  FMNMX.FTZ R2, R56, R5, !PT ;  /* 0x0000000538027209 */ /* 0x000fe40007810000 */
[----:B------:R-:W-:-:S02]  /*3050*/  ISETP.LT.OR P2, PT, R0, 0x1a, P2 ;  /* 0x0000001a0000780c */ /* 0x000fc40001741670 */
[----:B------:R-:W-:Y:S02]  /*3060*/  FMNMX.FTZ R5, R57, R2, !PT ;  /* 0x0000000239057209 */ /* 0x000fe40007810000 */
[----:B------:R-:W-:Y:S02]  /*3070*/  FSEL R39, R39, -INF , !P2 ;  /* 0xff80000027277808 */ /* 0x000fe40005000000 */
[----:B------:R-:W-:Y:S02]  /*3080*/  LOP3.LUT P2, RZ, R23, 0x400000, RZ, 0xc0, !PT ;  /* 0x0040000017ff7812 */ /* 0x000fe4000784c0ff */
[----:B------:R-:W-:Y:S02]  /*3090*/  FMNMX.FTZ R2, R60, R5, !PT ;  /* 0x000000053c027209 */ /* 0x000fe40007810000 */
[----:B------:R-:W-:Y:S02]  /*30a0*/  ISETP.GT.AND P2, PT, R4, 0x20, !P2 ;  /* 0x000000200400780c */ /* 0x000fe40005744270 */
[----:B------:R-:W-:-:S02]  /*30b0*/  FMNMX.FTZ R5, R61, R2, !PT ;  /* 0x000000023d057209 */ /* 0x000fc40007810000 */
[----:B------:R-:W-:Y:S02]  /*30c0*/  ISETP.LT.OR P2, PT, R0, 0x21, P2 ;  /* 0x000000210000780c */ /* 0x000fe40001741670 */
[----:B------:R-:W-:Y:S02]  /*30d0*/  FMNMX.FTZ R2, R64, R5, !PT ;  /* 0x0000000540027209 */ /* 0x000fe40007810000 */
[----:B------:R-:W-:Y:S02]  /*30e0*/  FSEL R42, R42, -INF , !P2 ;  /* 0xff8000002a2a7808 */ /* 0x000fe40005000000 */
[----:B------:R-:W-:Y:S02]  /*30f0*/  LOP3.LUT P2, RZ, R23, 0x200000, RZ, 0xc0, !PT ;  /* 0x0020000017ff7812 */ /* 0x000fe4000784c0ff */
[----:B------:R-:W-:Y:S02]  /*3100*/  FMNMX.FTZ R5, R65, R2, !PT ;  /* 0x0000000241057209 */ /* 0x000fe40007810000 */
[----:B------:R-:W-:-:S02]  /*3110*/  ISETP.GT.AND P2, PT, R4, 0x21, !P2 ;  /* 0x000000210400780c */ /* 0x000fc40005744270 */
[----:B------:R-:W-:Y:S02]  /*3120*/  FMNMX.FTZ R2, R68, R5, !PT ;  /* 0x0000000544027209 */ /* 0x000fe40007810000 */
[----:B------:R-:W-:Y:S02]  /*3130*/  ISETP.LT.OR P2, PT, R0, 0x22, P2 ;  /* 0x000000220000780c */ /* 0x000fe40001741670 */
[----:B------:R-:W-:Y:S02]  /*3140*/  FMNMX.FTZ R5, R69, R2, !PT ;  /* 0x0000000245057209 */ /* 0x000fe40007810000 */
[----:B------:R-:W-:Y:S02]  /*3150*/  FSEL R43, R43, -INF , !P2 ;  /* 0xff8000002b2b7808 */ /* 0x000fe40005000000 */
[----:B------:R-:W-:Y:S02]  /*3160*/  LOP3.LUT P2, RZ, R23, 0x100000, RZ, 0xc0, !PT ;  /* 0x0010000017ff7812 */ /* 0x000fe4000784c0ff */
[----:B------:R-:W-:-:S02]  /*3170*/  FMNMX.FTZ R2, R72, R5, !PT ;  /* 0x0000000548027209 */ /* 0x000fc40007810000 */
[----:B------:R-:W-:Y:S02]  /*3180*/  ISETP.GT.AND P2, PT, R4, 0x28, !P2 ;  /* 0x000000280400780c */ /* 0x000fe40005744270 */
[----:B------:R-:W-:Y:S02]  /*3190*/  FMNMX.FTZ R5, R73, R2, !PT ;  /* 0x0000000249057209 */ /* 0x000fe40007810000 */
[----:B------:R-:W-:Y:S02]  /*31a0*/  ISETP.LT.OR P2, PT, R0, 0x29, P2 ;  /* 0x000000290000780c */ /* 0x000fe40001741670 */
        /* <DEDUP_REMOVED lines=14> */
[----:B------:R-:W-:Y:S01]  /*3290*/  ISETP.GT.AND P3, PT, R4, 0x70, !P3 ;  /* 0x000000700400780c */ /* 0x000fe20005f64270 */
[----:B------:R-:W0:Y:S01]  /*32a0*/  SHFL.BFLY PT, R2, R5, 0x2, 0x1f ;  /* 0x0c401f0005027f89 */ /* 0x000e2200000e0000 */
[----:B------:R-:W-:-:S02]  /*32b0*/  FSEL R50, R50, -INF , !P2 ;  /* 0xff80000032327808 */ /* 0x000fc40005000000 */
[----:B------:R-:W-:Y:S02]  /*32c0*/  LOP3.LUT P2, RZ, R23, 0x20000, RZ, 0xc0, !PT ;  /* 0x0002000017ff7812 */ /* 0x000fe4000784c0ff */
[C---:B------:R-:W-:Y:S02]  /*32d0*/  ISETP.GT.AND P4, PT, R4.reuse, 0x71, !P4 ;  /* 0x000000710400780c */ /* 0x040fe40006784270 */
[C---:B------:R-:W-:Y:S02]  /*32e0*/  ISETP.GT.AND P2, PT, R4.reuse, 0x31, !P2 ;  /* 0x000000310400780c */ /* 0x040fe40005744270 */
[----:B------:R-:W-:Y:S02]  /*32f0*/  ISETP.GT.AND P5, PT, R4, 0x78, !P5 ;  /* 0x000000780400780c */ /* 0x000fe40006fa4270 */
[C---:B------:R-:W-:Y:S02]  /*3300*/  ISETP.LT.OR P2, PT, R0.reuse, 0x32, P2 ;  /* 0x000000320000780c */ /* 0x040fe40001741670 */
[----:B------:R-:W-:-:S02]  /*3310*/  ISETP.LT.OR P3, PT, R0, 0x71, P3 ;  /* 0x000000710000780c */ /* 0x000fc40001f61670 */
[----:B------:R-:W-:Y:S02]  /*3320*/  FSEL R51, R51, -INF , !P2 ;  /* 0xff80000033337808 */ /* 0x000fe40005000000 */
[----:B------:R-:W-:Y:S02]  /*3330*/  LOP3.LUT P2, RZ, R23, 0x10000, RZ, 0xc0, !PT ;  /* 0x0001000017ff7812 */ /* 0x000fe4000784c0ff */
[----:B------:R-:W-:Y:S02]  /*3340*/  ISETP.LT.OR P4, PT, R0, 0x72, P4 ;  /* 0x000000720000780c */ /* 0x000fe40002781670 */
[----:B------:R-:W-:Y:S02]  /*3350*/  ISETP.GT.AND P2, PT, R4, 0x38, !P2 ;  /* 0x000000380400780c */ /* 0x000fe40005744270 */
[----:B------:R-:W-:Y:S02]  /*3360*/  FSEL R82, R82, -INF , !P3 ;  /* 0xff80000052527808 */ /* 0x000fe40005800000 */
[----:B------:R-:W-:-:S02]  /*3370*/  ISETP.LT.OR P2, PT, R0, 0x39, P2 ;  /* 0x000000390000780c */ /* 0x000fc40001741670 */
[----:B0-----:R-:W-:Y:S02]  /*3380*/  FMNMX.FTZ R9, R5, R2, !PT ;  /* 0x0000000205097209 */ /* 0x001fe40007810000 */
[----:B------:R-:W-:Y:S02]  /*3390*/  FSEL R54, R54, -INF , !P2 ;  /* 0xff80000036367808 */ /* 0x000fe40005000000 */
[----:B------:R-:W-:Y:S01]  /*33a0*/  ISETP.GT.AND P2, PT, R4, 0x39, !P6 ;  /* 0x000000390400780c */ /* 0x000fe20007744270 */
[----:B------:R-:W0:Y:S01]  /*33b0*/  SHFL.BFLY PT, R2, R9, 0x1, 0x1f ;  /* 0x0c201f0009027f89 */ /* 0x000e2200000e0000 */
[----:B------:R-:W-:Y:S02]  /*33c0*/  LOP3.LUT P6, RZ, R23, 0x10, RZ, 0xc0, !PT ;  /* 0x0000001017ff7812 */ /* 0x000fe400078cc0ff */
[C---:B------:R-:W-:Y:S02]  /*33d0*/  ISETP.LT.OR P2, PT, R0.reuse, 0x3a, P2 ;  /* 0x0000003a0000780c */ /* 0x040fe40001741670 */
[----:B------:R-:W-:-:S02]  /*33e0*/  ISETP.LT.OR P5, PT, R0, 0x79, P5 ;  /* 0x000000790000780c */ /* 0x000fc40002fa1670 */
[----:B------:R-:W-:Y:S02]  /*33f0*/  FSEL R55, R55, -INF , !P2 ;  /* 0xff80000037377808 */ /* 0x000fe40005000000 */
[----:B------:R-:W-:Y:S02]  /*3400*/  LOP3.LUT P2, RZ, R23, 0x4000, RZ, 0xc0, !PT ;  /* 0x0000400017ff7812 */ /* 0x000fe4000784c0ff */
[----:B------:R-:W-:Y:S02]  /*3410*/  FSEL R83, R83, -INF , !P4 ;  /* 0xff80000053537808 */ /* 0x000fe40006000000 */
[----:B------:R-:W-:Y:S02]  /*3420*/  ISETP.GT.AND P2, PT, R4, 0x40, !P2 ;  /* 0x000000400400780c */ /* 0x000fe40005744270 */
[----:B------:R-:W-:Y:S02]  /*3430*/  FSEL R86, R86, -INF , !P5 ;  /* 0xff80000056567808 */ /* 0x000fe40006800000 */
[----:B------:R-:W-:-:S04]  /*3440*/  ISETP.LT.OR P2, PT, R0, 0x41, P2 ;  /* 0x000000410000780c */ /* 0x000fc80001741670 */
[----:B------:R-:W-:Y:S02]  /*3450*/  FSEL R58, R58, -INF , !P2 ;  /* 0xff8000003a3a7808 */ /* 0x000fe40005000000 */
[----:B------:R-:W-:Y:S02]  /*3460*/  LOP3.LUT P2, RZ, R23, 0x2000, RZ, 0xc0, !PT ;  /* 0x0000200017ff7812 */ /* 0x000fe4000784c0ff */
[----:B0-----:R-:W-:Y:S02]  /*3470*/  FMNMX.FTZ R2, R9, R2, !PT ;  /* 0x0000000209027209 */ /* 0x001fe40007810000 */
[----:B------:R-:W-:-:S03]  /*3480*/  ISETP.GT.AND P2, PT, R4, 0x41, !P2 ;  /* 0x000000410400780c */ /* 0x000fc60005744270 */
[----:B------:R-:W-:Y:S01]  /*3490*/  FMUL.FTZ R8, R2, UR10 ;  /* 0x0000000a02087c20 */ /* 0x000fe20008410000 */
[----:B------:R-:W-:-:S04]  /*34a0*/  ISETP.LT.OR P2, PT, R0, 0x42, P2 ;  /* 0x000000420000780c */ /* 0x000fc80001741670 */
[----:B------:R-:W-:Y:S02]  /*34b0*/  FSEL R59, R59, -INF , !P2 ;  /* 0xff8000003b3b7808 */ /* 0x000fe40005000000 */
[----:B------:R-:W-:-:S04]  /*34c0*/  LOP3.LUT P2, RZ, R23, 0x1000, RZ, 0xc0, !PT ;  /* 0x0000100017ff7812 */ /* 0x000fc8000784c0ff */
[----:B------:R-:W-:-:S04]  /*34d0*/  ISETP.GT.AND P2, PT, R4, 0x48, !P2 ;  /* 0x000000480400780c */ /* 0x000fc80005744270 */
        /* <DEDUP_REMOVED lines=30> */
[----:B------:R-:W-:Y:S02]  /*36c0*/  ISETP.GT.AND P2, PT, R4, 0x68, !P6 ;  /* 0x000000680400780c */ /* 0x000fe40007744270 */
[----:B------:R-:W-:Y:S02]  /*36d0*/  LOP3.LUT P6, RZ, R23, 0x1, RZ, 0xc0, !PT ;  /* 0x0000000117ff7812 */ /* 0x000fe400078cc0ff */
[----:B------:R-:W-:-:S04]  /*36e0*/  ISETP.LT.OR P2, PT, R0, 0x69, P2 ;  /* 0x000000690000780c */ /* 0x000fc80001741670 */
[----:B------:R-:W-:Y:S02]  /*36f0*/  FSEL R78, R78, -INF , !P2 ;  /* 0xff8000004e4e7808 */ /* 0x000fe40005000000 */
[----:B------:R-:W-:-:S04]  /*3700*/  FSETP.NEU.FTZ.AND P2, PT, R2, -INF , PT ;  /* 0xff8000000200780b */ /* 0x000fc80003f5d000 */
[----:B------:R-:W-:Y:S02]  /*3710*/  FSEL R8, R8, RZ, P2 ;  /* 0x000000ff08087208 */ /* 0x000fe40001000000 */
[----:B------:R-:W-:Y:S02]  /*3720*/  ISETP.GT.AND P2, PT, R4, RZ, !P6 ;  /* 0x000000ff0400720c */ /* 0x000fe40007744270 */
[----:B------:R-:W-:Y:S01]  /*3730*/  LOP3.LUT P6, RZ, R23, 0x8000000, RZ, 0xc0, !PT ;  /* 0x0800000017ff7812 */ /* 0x000fe200078cc0ff */
[--C-:B------:R-:W-:Y:S01]  /*3740*/  FFMA.FTZ R148, R3, UR10, -R8.reuse ;  /* 0x0000000a03947c23 */ /* 0x100fe20008010808 */
[----:B------:R-:W-:Y:S01]  /*3750*/  ISETP.LT.OR P2, PT, R0, 0x1, P2 ;  /* 0x000000010000780c */ /* 0x000fe20001741670 */
[--C-:B------:R-:W-:Y:S01]  /*3760*/  FFMA.FTZ R3, R25, UR10, -R8.reuse ;  /* 0x0000000a19037c23 */ /* 0x100fe20008010808 */
[--C-:B------:R-:W-:Y:S01]  /*3770*/  FFMA.FTZ R5, R29, UR10, -R8.reuse ;  /* 0x0000000a1d057c23 */ /* 0x100fe20008010808 */
[----:B------:R-:W-:Y:S01]  /*3780*/  ISETP.GT.AND P6, PT, R4, 0x79, !P6 ;  /* 0x000000790400780c */ /* 0x000fe200077c4270 */
[--C-:B------:R-:W-:Y:S01]  /*3790*/  FFMA.FTZ R33, R33, UR10, -R8.reuse ;  /* 0x0000000a21217c23 */ /* 0x100fe20008010808 */
[----:B------:R-:W-:Y:S01]  /*37a0*/  FSEL R26, R26, -INF , !P2 ;  /* 0xff8000001a1a7808 */ /* 0x000fe20005000000 */
[--C-:B------:R-:W-:Y:S01]  /*37b0*/  FFMA.FTZ R45, R45, UR10, -R8.reuse ;  /* 0x0000000a2d2d7c23 */ /* 0x100fe20008010808 */
[----:B------:R-:W-:Y:S01]  /*37c0*/  LOP3.LUT P2, RZ, R23, 0x4000000, RZ, 0xc0, !PT ;  /* 0x0400000017ff7812 */ /* 0x000fe2000784c0ff */
[--C-:B------:R-:W-:Y:S01]  /*37d0*/  FFMA.FTZ R57, R57, UR10, -R8.reuse ;  /* 0x0000000a39397c23 */ /* 0x100fe20008010808 */
[----:B------:R-:W-:Y:S01]  /*37e0*/  FMNMX.FTZ R9, R26, R27, !PT ;  /* 0x0000001b1a097209 */ /* 0x000fe20007810000 */
[--C-:B------:R-:W-:Y:S01]  /*37f0*/  FFMA.FTZ R150, R28, UR10, -R8.reuse ;  /* 0x0000000a1c967c23 */ /* 0x100fe20008010808 */
[----:B------:R-:W-:Y:S01]  /*3800*/  ISETP.GT.AND P2, PT, R4, 0x69, !P2 ;  /* 0x000000690400780c */ /* 0x000fe20005744270 */
[----:B------:R-:W-:Y:S01]  /*3810*/  MUFU.EX2 R148, R148 ;  /* 0x0000009400947308 */ /* 0x000fe20000000800 */
[----:B------:R-:W-:Y:S01]  /*3820*/  FMNMX.FTZ R10, R30, R9, !PT ;  /* 0x000000091e0a7209 */ /* 0x000fe20007810000 */
[--C-:B------:R-:W-:Y:S01]  /*3830*/  FFMA.FTZ R144, R32, UR10, -R8.reuse ;  /* 0x0000000a20907c23 */ /* 0x100fe20008010808 */
[----:B------:R-:W-:Y:S01]  /*3840*/  ISETP.LT.OR P2, PT, R0, 0x6a, P2 ;  /* 0x0000006a0000780c */ /* 0x000fe20001741670 */
[--C-:B------:R-:W-:Y:S01]  /*3850*/  FFMA.FTZ R146, R36, UR10, -R8.reuse ;  /* 0x0000000a24927c23 */ /* 0x100fe20008010808 */
[----:B------:R-:W-:Y:S01]  /*3860*/  FMNMX.FTZ R9, R31, R10, !PT ;  /* 0x0000000a1f097209 */ /* 0x000fe20007810000 */
[--C-:B------:R-:W-:Y:S01]  /*3870*/  FFMA.FTZ R37, R37, UR10, -R8.reuse ;  /* 0x0000000a25257c23 */ /* 0x100fe20008010808 */
[----:B------:R-:W-:Y:S01]  /*3880*/  FSEL R79, R79, -INF , !P2 ;  /* 0xff8000004f4f7808 */ /* 0x000fe20005000000 */
[----:B------:R-:W0:Y:S01]  /*3890*/  MUFU.EX2 R3, R3 ;  /* 0x0000000300037308 */ /* 0x000e220000000800 */
[----:B------:R-:W-:Y:S01]  /*38a0*/  FMNMX.FTZ R10, R34, R9, !PT ;  /* 0x00000009220a7209 */ /* 0x000fe20007810000 */
[--C-:B------:R-:W-:Y:S01]  /*38b0*/  FFMA.FTZ R140, R40, UR10, -R8.reuse ;  /* 0x0000000a288c7c23 */ /* 0x100fe20008010808 */
[----:B------:R-:W-:Y:S01]  /*38c0*/  ISETP.LT.OR P6, PT, R0, 0x7a, P6 ;  /* 0x0000007a0000780c */ /* 0x000fe200037c1670 */
[--C-:B------:R-:W-:Y:S01]  /*38d0*/  FFMA.FTZ R41, R41, UR10, -R8.reuse ;  /* 0x0000000a29297c23 */ /* 0x100fe20008010808 */
[----:B------:R-:W-:Y:S01]  /*38e0*/  FMNMX.FTZ R11, R35, R10, !PT ;  /* 0x0000000a230b7209 */ /* 0x000fe20007810000 */
[--C-:B------:R-:W-:Y:S01]  /*38f0*/  FFMA.FTZ R49, R49, UR10, -R8.reuse ;  /* 0x0000000a31317c23 */ /* 0x100fe20008010808 */
[----:B------:R-:W-:Y:S01]  /*3900*/  FSEL R87, R87, -INF , !P6 ;  /* 0xff80000057577808 */ /* 0x000fe20007000000 */
[----:B------:R-:W-:Y:S01]  /*3910*/  MUFU.EX2 R9, R33 ;  /* 0x0000002100097308 */ /* 0x000fe20000000800 */
[----:B------:R-:W-:Y:S01]  /*3920*/  FMNMX.FTZ R10, R38, R11, !PT ;  /* 0x0000000b260a7209 */ /* 0x000fe20007810000 */
[--C-:B------:R-:W-:Y:S01]  /*3930*/  FFMA.FTZ R53, R53, UR10, -R8.reuse ;  /* 0x0000000a35357c23 */ /* 0x100fe20008010808 */
[--C-:B------:R-:W-:Y:S01]  /*3940*/  FFMA.FTZ R142, R44, UR10, -R8.reuse ;  /* 0x0000000a2c8e7c23 */ /* 0x100fe20008010808 */
[--C-:B------:R-:W-:Y:S01]  /*3950*/  FFMA.FTZ R136, R48, UR10, -R8.reuse ;  /* 0x0000000a30887c23 */ /* 0x100fe20008010808 */
[----:B------:R-:W-:Y:S01]  /*3960*/  FMNMX.FTZ R11, R39, R10, !PT ;  /* 0x0000000a270b7209 */ /* 0x000fe20007810000 */
[--C-:B------:R-:W-:Y:S01]  /*3970*/  FFMA.FTZ R138, R52, UR10, -R8.reuse ;  /* 0x0000000a348a7c23 */ /* 0x100fe20008010808 */
[--C-:B------:R-:W-:Y:S01]  /*3980*/  FFMA.FTZ R132, R56, UR10, -R8.reuse ;  /* 0x0000000a38847c23 */ /* 0x100fe20008010808 */
[----:B------:R-:W1:Y:S01]  /*3990*/  MUFU.EX2 R150, R150 ;  /* 0x0000009600967308 */ /* 0x000e620000000800 */
[----:B------:R-:W-:Y:S01]  /*39a0*/  FMNMX.FTZ R10, R42, R11, !PT ;  /* 0x0000000b2a0a7209 */ /* 0x000fe20007810000 */
[--C-:B------:R-:W-:Y:S01]  /*39b0*/  FFMA.FTZ R134, R60, UR10, -R8.reuse ;  /* 0x0000000a3c867c23 */ /* 0x100fe20008010808 */
[--C-:B------:R-:W-:Y:S01]  /*39c0*/  FFMA.FTZ R128, R64, UR10, -R8.reuse ;  /* 0x0000000a40807c23 */ /* 0x100fe20008010808 */
[--C-:B------:R-:W-:Y:S01]  /*39d0*/  FFMA.FTZ R130, R68, UR10, -R8.reuse ;  /* 0x0000000a44827c23 */ /* 0x100fe20008010808 */
[----:B------:R-:W-:Y:S01]  /*39e0*/  FMNMX.FTZ R13, R43, R10, !PT ;  /* 0x0000000a2b0d7209 */ /* 0x000fe20007810000 */
[--C-:B------:R-:W-:Y:S01]  /*39f0*/  FFMA.FTZ R124, R72, UR10, -R8.reuse ;  /* 0x0000000a487c7c23 */ /* 0x100fe20008010808 */
[--C-:B------:R-:W-:Y:S01]  /*3a00*/  FFMA.FTZ R126, R76, UR10, -R8.reuse ;  /* 0x0000000a4c7e7c23 */ /* 0x100fe20008010808 */
[----:B------:R-:W2:Y:S01]  /*3a10*/  MUFU.EX2 R5, R5 ;  /* 0x0000000500057308 */ /* 0x000ea20000000800 */
[----:B------:R-:W-:Y:S01]  /*3a20*/  FMNMX.FTZ R10, R46, R13, !PT ;  /* 0x0000000d2e0a7209 */ /* 0x000fe20007810000 */
[--C-:B------:R-:W-:Y:S01]  /*3a30*/  FFMA.FTZ R120, R80, UR10, -R8.reuse ;  /* 0x0000000a50787c23 */ /* 0x100fe20008010808 */
[----:B------:R-:W-:-:S02]  /*3a40*/  FFMA.FTZ R122, R84, UR10, -R8 ;  /* 0x0000000a547a7c23 */ /* 0x000fc40008010808 */
[----:B------:R-:W-:-:S03]  /*3a50*/  FMNMX.FTZ R13, R47, R10, !PT ;  /* 0x0000000a2f0d7209 */ /* 0x000fc60007810000 */
[----:B------:R-:W3:Y:S01]  /*3a60*/  MUFU.EX2 R144, R144 ;  /* 0x0000009000907308 */ /* 0x000ee20000000800 */
[----:B------:R-:W-:-:S04]  /*3a70*/  FMNMX.FTZ R10, R50, R13, !PT ;  /* 0x0000000d320a7209 */ /* 0x000fc80007810000 */
[----:B------:R-:W-:-:S03]  /*3a80*/  FMNMX.FTZ R15, R51, R10, !PT ;  /* 0x0000000a330f7209 */ /* 0x000fc60007810000 */
[----:B------:R-:W4:Y:S01]  /*3a90*/  MUFU.EX2 R146, R146 ;  /* 0x0000009200927308 */ /* 0x000f220000000800 */
[----:B------:R-:W-:-:S04]  /*3aa0*/  FMNMX.FTZ R10, R54, R15, !PT ;  /* 0x0000000f360a7209 */ /* 0x000fc80007810000 */
[----:B------:R-:W-:-:S03]  /*3ab0*/  FMNMX.FTZ R15, R55, R10, !PT ;  /* 0x0000000a370f7209 */ /* 0x000fc60007810000 */
[----:B------:R5:W4:Y:S01]  /*3ac0*/  MUFU.EX2 R11, R37 ;  /* 0x00000025000b7308 */ /* 0x000b220000000800 */
[----:B------:R-:W-:-:S04]  /*3ad0*/  FMNMX.FTZ R10, R58, R15, !PT ;  /* 0x0000000f3a0a7209 */ /* 0x000fc80007810000 */
[----:B------:R-:W-:-:S03]  /*3ae0*/  FMNMX.FTZ R21, R59, R10, !PT ;  /* 0x0000000a3b157209 */ /* 0x000fc60007810000 */
[----:B------:R-:W-:Y:S01]  /*3af0*/  MUFU.EX2 R15, R45 ;  /* 0x0000002d000f7308 */ /* 0x000fe20000000800 */
[----:B------:R-:W-:Y:S01]  /*3b00*/  FMNMX.FTZ R10, R62, R21, !PT ;  /* 0x000000153e0a7209 */ /* 0x000fe20007810000 */
[----:B-----5:R-:W-:-:S03]  /*3b10*/  FFMA.FTZ R37, R65, UR10, -R8 ;  /* 0x0000000a41257c23 */ /* 0x020fc60008010808 */
[----:B------:R-:W-:-:S03]  /*3b20*/  FMNMX.FTZ R21, R63, R10, !PT ;  /* 0x0000000a3f157209 */ /* 0x000fc60007810000 */
[----:B------:R-:W5:Y:S01]  /*3b30*/  MUFU.EX2 R140, R140 ;  /* 0x0000008c008c7308 */ /* 0x000f620000000800 */
[----:B------:R-:W-:-:S04]  /*3b40*/  FMNMX.FTZ R10, R66, R21, !PT ;  /* 0x00000015420a7209 */ /* 0x000fc80007810000 */
[----:B------:R-:W-:-:S03]  /*3b50*/  FMNMX.FTZ R25, R67, R10, !PT ;  /* 0x0000000a43197209 */ /* 0x000fc60007810000 */
[----:B------:R0:W-:Y:S01]  /*3b60*/  MUFU.EX2 R13, R41 ;  /* 0x00000029000d7308 */ /* 0x0001e20000000800 */
[----:B------:R-:W-:-:S04]  /*3b70*/  FMNMX.FTZ R10, R70, R25, !PT ;  /* 0x00000019460a7209 */ /* 0x000fc80007810000 */
[----:B------:R-:W-:-:S03]  /*3b80*/  FMNMX.FTZ R25, R71, R10, !PT ;  /* 0x0000000a47197209 */ /* 0x000fc60007810000 */
[----:B------:R1:W-:Y:S01]  /*3b90*/  MUFU.EX2 R21, R49 ;  /* 0x0000003100157308 */ /* 0x0003e20000000800 */
[----:B------:R-:W-:Y:S01]  /*3ba0*/  FMNMX.FTZ R10, R74, R25, !PT ;  /* 0x000000194a0a7209 */ /* 0x000fe20007810000 */
[----:B0-----:R-:W-:-:S03]  /*3bb0*/  FFMA.FTZ R41, R69, UR10, -R8 ;  /* 0x0000000a45297c23 */ /* 0x001fc60008010808 */
[----:B------:R-:W-:-:S03]  /*3bc0*/  FMNMX.FTZ R29, R75, R10, !PT ;  /* 0x0000000a4b1d7209 */ /* 0x000fc60007810000 */
[----:B------:R0:W-:Y:S01]  /*3bd0*/  MUFU.EX2 R25, R53 ;  /* 0x0000003500197308 */ /* 0x0001e20000000800 */
[----:B------:R-:W-:Y:S01]  /*3be0*/  FMNMX.FTZ R4, R78, R29, !PT ;  /* 0x0000001d4e047209 */ /* 0x000fe20007810000 */
[----:B-1----:R-:W-:-:S03]  /*3bf0*/  FFMA.FTZ R49, R77, UR10, -R8 ;  /* 0x0000000a4d317c23 */ /* 0x002fc60008010808 */
[----:B------:R-:W-:-:S03]  /*3c00*/  FMNMX.FTZ R29, R79, R4, !PT ;  /* 0x000000044f1d7209 */ /* 0x000fc60007810000 */
[----:B------:R-:W-:Y:S01]  /*3c10*/  MUFU.EX2 R142, R142 ;  /* 0x0000008e008e7308 */ /* 0x000fe20000000800 */
[----:B------:R-:W-:Y:S01]  /*3c20*/  FMNMX.FTZ R4, R82, R29, !PT ;  /* 0x0000001d52047209 */ /* 0x000fe20007810000 */
[----:B0-----:R-:W-:-:S03]  /*3c30*/  FFMA.FTZ R53, R81, UR10, -R8 ;  /* 0x0000000a51357c23 */ /* 0x001fc60008010808 */
[----:B------:R-:W-:-:S03]  /*3c40*/  FMNMX.FTZ R33, R83, R4, !PT ;  /* 0x0000000453217209 */ /* 0x000fc60007810000 */
[----:B------:R0:W-:Y:S01]  /*3c50*/  MUFU.EX2 R29, R57 ;  /* 0x00000039001d7308 */ /* 0x0001e20000000800 */
[----:B------:R-:W-:Y:S01]  /*3c60*/  FMNMX.FTZ R0, R86, R33, !PT ;  /* 0x0000002156007209 */ /* 0x000fe20007810000 */
[----:B------:R-:W-:-:S03]  /*3c70*/  FFMA.FTZ R33, R61, UR10, -R8 ;  /* 0x0000000a3d217c23 */ /* 0x000fc60008010808 */
[----:B------:R-:W-:-:S03]  /*3c80*/  FMNMX.FTZ R0, R87, R0, !PT ;  /* 0x0000000057007209 */ /* 0x000fc60007810000 */
[----:B------:R-:W-:Y:S02]  /*3c90*/  MUFU.EX2 R136, R136 ;  /* 0x0000008800887308 */ /* 0x000fe40000000800 */
[----:B------:R-:W1:Y:S06]  /*3ca0*/  SHFL.BFLY PT, R45, R0, 0x2, 0x1f ;  /* 0x0c401f00002d7f89 */ /* 0x000e6c00000e0000 */
[----:B------:R-:W-:Y:S08]  /*3cb0*/  MUFU.EX2 R138, R138 ;  /* 0x0000008a008a7308 */ /* 0x000ff00000000800 */
[----:B------:R-:W-:Y:S08]  /*3cc0*/  MUFU.EX2 R132, R132 ;  /* 0x0000008400847308 */ /* 0x000ff00000000800 */
[----:B------:R-:W-:Y:S01]  /*3cd0*/  MUFU.EX2 R134, R134 ;  /* 0x0000008600867308 */ /* 0x000fe20000000800 */
[----:B-1----:R-:W-:Y:S01]  /*3ce0*/  FMNMX.FTZ R4, R0, R45, !PT ;  /* 0x0000002d00047209 */ /* 0x002fe20007810000 */
[----:B------:R-:W-:-:S04]  /*3cf0*/  FFMA.FTZ R45, R73, UR10, -R8 ;  /* 0x0000000a492d7c23 */ /* 0x000fc80008010808 */
[----:B0-----:R-:W0:Y:S02]  /*3d00*/  SHFL.BFLY PT, R57, R4, 0x1, 0x1f ;  /* 0x0c201f0004397f89 */ /* 0x001e2400000e0000 */
[----:B------:R-:W-:Y:S08]  /*3d10*/  MUFU.EX2 R33, R33 ;  /* 0x0000002100217308 */ /* 0x000ff00000000800 */
[----:B------:R-:W-:Y:S08]  /*3d20*/  MUFU.EX2 R128, R128 ;  /* 0x0000008000807308 */ /* 0x000ff00000000800 */
[----:B------:R-:W-:Y:S01]  /*3d30*/  MUFU.EX2 R37, R37 ;  /* 0x0000002500257308 */ /* 0x000fe20000000800 */
[----:B0-----:R-:W-:Y:S01]  /*3d40*/  FMNMX.FTZ R0, R4, R57, !PT ;  /* 0x0000003904007209 */ /* 0x001fe20007810000 */
[----:B------:R-:W-:-:S06]  /*3d50*/  FFMA.FTZ R57, R85, UR10, -R8 ;  /* 0x0000000a55397c23 */ /* 0x000fcc0008010808 */
[----:B------:R-:W-:Y:S01]  /*3d60*/  MUFU.EX2 R130, R130 ;  /* 0x0000008200827308 */ /* 0x000fe20000000800 */
[C---:B------:R-:W-:Y:S01]  /*3d70*/  FSETP.NEU.FTZ.AND P2, PT, R0.reuse, -INF , PT ;  /* 0xff8000000000780b */ /* 0x040fe20003f5d000 */
[----:B------:R-:W-:-:S05]  /*3d80*/  FMUL.FTZ R28, R0, UR10 ;  /* 0x0000000a001c7c20 */ /* 0x000fca0008410000 */
[----:B------:R-:W-:Y:S01]  /*3d90*/  FSEL R28, R28, RZ, P2 ;  /* 0x000000ff1c1c7208 */ /* 0x000fe20001000000 */
[----:B------:R-:W-:Y:S01]  /*3da0*/  MUFU.EX2 R41, R41 ;  /* 0x0000002900297308 */ /* 0x000fe20000000800 */
[----:B------:R-:W-:-:S03]  /*3db0*/  PLOP3.LUT P2, PT, PT, PT, UP1, 0x40, 0x0 ;  /* 0x000000000000781c */ /* 0x000fc60003f4e818 */
[--C-:B------:R-:W-:Y:S01]  /*3dc0*/  FFMA.FTZ R4, R27, UR10, -R28.reuse ;  /* 0x0000000a1b047c23 */ /* 0x100fe2000801081c */
[----:B------:R-:W-:Y:S01]  /*3dd0*/  FADD.FTZ R27, R148, R3 ;  /* 0x00000003941b7221 */ /* 0x000fe20000010000 */
[--C-:B------:R-:W-:Y:S01]  /*3de0*/  FFMA.FTZ R149, R26, UR10, -R28.reuse ;  /* 0x0000000a1a957c23 */ /* 0x100fe2000801081c */
[--C-:B------:R-:W-:Y:S01]  /*3df0*/  FFMA.FTZ R151, R30, UR10, -R28.reuse ;  /* 0x0000000a1e977c23 */ /* 0x100fe2000801081c */
[--C-:B------:R-:W-:Y:S01]  /*3e00*/  FFMA.FTZ R8, R31, UR10, -R28.reuse ;  /* 0x0000000a1f087c23 */ /* 0x100fe2000801081c */
[----:B------:R-:W-:Y:S01]  /*3e10*/  FADD.FTZ R26, R150, R27 ;  /* 0x0000001b961a7221 */ /* 0x000fe20000010000 */
[----:B------:R-:W-:Y:S01]  /*3e20*/  MUFU.EX2 R4, R4 ;  /* 0x0000000400047308 */ /* 0x000fe20000000800 */
[--C-:B------:R-:W-:Y:S01]  /*3e30*/  FFMA.FTZ R145, R34, UR10, -R28.reuse ;  /* 0x0000000a22917c23 */ /* 0x100fe2000801081c */
[----:B------:R-:W-:Y:S01]  /*3e40*/  FFMA.FTZ R10, R35, UR10, -R28 ;  /* 0x0000000a230a7c23 */ /* 0x000fe2000801081c */
[----:B--2---:R-:W-:Y:S01]  /*3e50*/  FADD.FTZ R27, R5, R26 ;  /* 0x0000001a051b7221 */ /* 0x004fe20000010000 */
[--C-:B------:R-:W-:Y:S01]  /*3e60*/  FFMA.FTZ R147, R38, UR10, -R28.reuse ;  /* 0x0000000a26937c23 */ /* 0x100fe2000801081c */
[--C-:B------:R-:W-:Y:S01]  /*3e70*/  FFMA.FTZ R12, R39, UR10, -R28.reuse ;  /* 0x0000000a270c7c23 */ /* 0x100fe2000801081c */
[--C-:B------:R-:W-:Y:S01]  /*3e80*/  FFMA.FTZ R141, R42, UR10, -R28.reuse ;  /* 0x0000000a2a8d7c23 */ /* 0x100fe2000801081c */
[----:B---3--:R-:W-:Y:S01]  /*3e90*/  FADD.FTZ R30, R144, R27 ;  /* 0x0000001b901e7221 */ /* 0x008fe20000010000 */
[----:B------:R-:W0:Y:S01]  /*3ea0*/  MUFU.EX2 R149, R149 ;  /* 0x0000009500957308 */ /* 0x000e220000000800 */
[--C-:B------:R-:W-:Y:S01]  /*3eb0*/  FFMA.FTZ R14, R43, UR10, -R28.reuse ;  /* 0x0000000a2b0e7c23 */ /* 0x100fe2000801081c */
[----:B------:R-:W-:Y:S01]  /*3ec0*/  FFMA.FTZ R143, R46, UR10, -R28 ;  /* 0x0000000a2e8f7c23 */ /* 0x000fe2000801081c */
[----:B------:R-:W-:Y:S01]  /*3ed0*/  FADD.FTZ R27, R9, R30 ;  /* 0x0000001e091b7221 */ /* 0x000fe20000010000 */
[--C-:B------:R-:W-:Y:S01]  /*3ee0*/  FFMA.FTZ R20, R47, UR10, -R28.reuse ;  /* 0x0000000a2f147c23 */ /* 0x100fe2000801081c */
[--C-:B------:R-:W-:Y:S01]  /*3ef0*/  FFMA.FTZ R137, R50, UR10, -R28.reuse ;  /* 0x0000000a32897c23 */ /* 0x100fe2000801081c */
[--C-:B------:R-:W-:Y:S01]  /*3f00*/  FFMA.FTZ R24, R51, UR10, -R28.reuse ;  /* 0x0000000a33187c23 */ /* 0x100fe2000801081c */
[----:B----4-:R-:W-:Y:S01]  /*3f10*/  FADD.FTZ R30, R146, R27 ;  /* 0x0000001b921e7221 */ /* 0x010fe20000010000 */
[----:B------:R-:W1:Y:S01]  /*3f20*/  MUFU.EX2 R151, R151 ;  /* 0x0000009700977308 */ /* 0x000e620000000800 */
[--C-:B------:R-:W-:Y:S01]  /*3f30*/  FFMA.FTZ R139, R54, UR10, -R28.reuse ;  /* 0x0000000a368b7c23 */ /* 0x100fe2000801081c */
[----:B------:R-:W-:Y:S01]  /*3f40*/  FFMA.FTZ R26, R55, UR10, -R28 ;  /* 0x0000000a371a7c23 */ /* 0x000fe2000801081c */
[----:B------:R-:W-:Y:S01]  /*3f50*/  FADD.FTZ R27, R11, R30 ;  /* 0x0000001e0b1b7221 */ /* 0x000fe20000010000 */
[--C-:B------:R-:W-:Y:S01]  /*3f60*/  FFMA.FTZ R133, R58, UR10, -R28.reuse ;  /* 0x0000000a3a857c23 */ /* 0x100fe2000801081c */
[----:B------:R-:W-:Y:S01]  /*3f70*/  FFMA.FTZ R30, R59, UR10, -R28 ;  /* 0x0000000a3b1e7c23 */ /* 0x000fe2000801081c */
[----:B------:R-:W-:Y:S01]  /*3f80*/  F2FP.BF16.F32.PACK_AB R148, R3, R148 ;  /* 0x000000940394723e */ /* 0x000fe200000010ff */
[----:B-----5:R-:W-:Y:S01]  /*3f90*/  FADD.FTZ R32, R140, R27 ;  /* 0x0000001b8c207221 */ /* 0x020fe20000010000 */
[----:B------:R-:W2:Y:S01]  /*3fa0*/  MUFU.EX2 R8, R8 ;  /* 0x0000000800087308 */ /* 0x000ea20000000800 */
[----:B0-----:R-:W-:Y:S01]  /*3fb0*/  FADD.FTZ R34, R149, R4 ;  /* 0x0000000495227221 */ /* 0x001fe20000010000 */
[----:B------:R-:W-:Y:S01]  /*3fc0*/  FFMA.FTZ R135, R62, UR10, -R28 ;  /* 0x0000000a3e877c23 */ /* 0x000fe2000801081c */
[----:B------:R-:W-:Y:S01]  /*3fd0*/  FADD.FTZ R27, R13, R32 ;  /* 0x000000200d1b7221 */ /* 0x000fe20000010000 */
[--C-:B------:R-:W-:Y:S01]  /*3fe0*/  FFMA.FTZ R129, R66, UR10, -R28.reuse ;  /* 0x0000000a42817c23 */ /* 0x100fe2000801081c */
[--C-:B------:R-:W-:Y:S01]  /*3ff0*/  FFMA.FTZ R131, R70, UR10, -R28.reuse ;  /* 0x0000000a46837c23 */ /* 0x100fe2000801081c */
[----:B------:R-:W-:Y:S01]  /*4000*/  FFMA.FTZ R71, R71, UR10, -R28 ;  /* 0x0000000a47477c23 */ /* 0x000fe2000801081c */
[----:B------:R-:W-:Y:S01]  /*4010*/  FADD.FTZ R32, R142, R27 ;  /* 0x0000001b8e207221 */ /* 0x000fe20000010000 */
[----:B------:R-:W0:Y:S01]  /*4020*/  MUFU.EX2 R145, R145 ;  /* 0x0000009100917308 */ /* 0x000e220000000800 */
[----:B-1----:R-:W-:Y:S01]  /*4030*/  FADD.FTZ R27, R151, R34 ;  /* 0x00000022971b7221 */ /* 0x002fe20000010000 */
[----:B------:R-:W-:Y:S01]  /*4040*/  FFMA.FTZ R74, R74, UR10, -R28 ;  /* 0x0000000a4a4a7c23 */ /* 0x000fe2000801081c */
[----:B------:R-:W-:Y:S01]  /*4050*/  FADD.FTZ R31, R15, R32 ;  /* 0x000000200f1f7221 */ /* 0x000fe20000010000 */
[--C-:B------:R-:W-:Y:S01]  /*4060*/  FFMA.FTZ R32, R63, UR10, -R28.reuse ;  /* 0x0000000a3f207c23 */ /* 0x100fe2000801081c */
[--C-:B------:R-:W-:Y:S01]  /*4070*/  FFMA.FTZ R75, R75, UR10, -R28.reuse ;  /* 0x0000000a4b4b7c23 */ /* 0x100fe2000801081c */
[--C-:B------:R-:W-:Y:S01]  /*4080*/  FFMA.FTZ R78, R78, UR10, -R28.reuse ;  /* 0x0000000a4e4e7c23 */ /* 0x100fe2000801081c */
[----:B------:R-:W-:Y:S01]  /*4090*/  FADD.FTZ R36, R136, R31 ;  /* 0x0000001f88247221 */ /* 0x000fe20000010000 */
[----:B------:R-:W1:Y:S01]  /*40a0*/  MUFU.EX2 R10, R10 ;  /* 0x0000000a000a7308 */ /* 0x000e620000000800 */
[----:B--2---:R-:W-:Y:S01]  /*40b0*/  FADD.FTZ R34, R8, R27 ;  /* 0x0000001b08227221 */ /* 0x004fe20000010000 */
[----:B------:R-:W-:Y:S01]  /*40c0*/  FFMA.FTZ R79, R79, UR10, -R28 ;  /* 0x0000000a4f4f7c23 */ /* 0x000fe2000801081c */
[----:B------:R-:W-:Y:S01]  /*40d0*/  FADD.FTZ R31, R21, R36 ;  /* 0x00000024151f7221 */ /* 0x000fe20000010000 */
[--C-:B------:R-:W-:Y:S01]  /*40e0*/  FFMA.FTZ R82, R82, UR10, -R28.reuse ;  /* 0x0000000a52527c23 */ /* 0x100fe2000801081c */
[----:B------:R-:W-:Y:S01]  /*40f0*/  F2FP.BF16.F32.PACK_AB R150, R5, R150 ;  /* 0x000000960596723e */ /* 0x000fe200000010ff */
[----:B------:R-:W-:Y:S01]  /*4100*/  FFMA.FTZ R83, R83, UR10, -R28 ;  /* 0x0000000a53537c23 */ /* 0x000fe2000801081c */
[----:B------:R-:W-:Y:S01]  /*4110*/  FADD.FTZ R38, R138, R31 ;  /* 0x0000001f8a267221 */ /* 0x000fe20000010000 */
[----:B------:R-:W2:Y:S01]  /*4120*/  MUFU.EX2 R147, R147 ;  /* 0x0000009300937308 */ /* 0x000ea20000000800 */
[----:B0-----:R-:W-:Y:S01]  /*4130*/  FADD.FTZ R27, R145, R34 ;  /* 0x00000022911b7221 */ /* 0x001fe20000010000 */
[----:B------:R-:W-:Y:S01]  /*4140*/  FFMA.FTZ R34, R67, UR10, -R28 ;  /* 0x0000000a43227c23 */ /* 0x000fe2000801081c */
[----:B------:R-:W-:Y:S01]  /*4150*/  FADD.FTZ R31, R25, R38 ;  /* 0x00000026191f7221 */ /* 0x000fe20000010000 */
[----:B------:R-:W-:Y:S01]  /*4160*/  F2FP.BF16.F32.PACK_AB R149, R4, R149 ;  /* 0x000000950495723e */ /* 0x000fe200000010ff */
[--C-:B------:R-:W-:Y:S01]  /*4170*/  FFMA.FTZ R86, R86, UR10, -R28.reuse ;  /* 0x0000000a56567c23 */ /* 0x100fe2000801081c */
[----:B------:R-:W-:Y:S01]  /*4180*/  FFMA.FTZ R28, R87, UR10, -R28 ;  /* 0x0000000a571c7c23 */ /* 0x000fe2000801081c */
[----:B------:R-:W-:Y:S01]  /*4190*/  FADD.FTZ R38, R132, R31 ;  /* 0x0000001f84267221 */ /* 0x000fe20000010000 */
[----:B------:R-:W0:Y:S01]  /*41a0*/  MUFU.EX2 R12, R12 ;  /* 0x0000000c000c7308 */ /* 0x000e220000000800 */
[----:B-1----:R-:W-:Y:S01]  /*41b0*/  FADD.FTZ R36, R10, R27 ;  /* 0x0000001b0a247221 */ /* 0x002fe20000010000 */
[----:B------:R-:W-:Y:S01]  /*41c0*/  F2FP.BF16.F32.PACK_AB R144, R9, R144 ;  /* 0x000000900990723e */ /* 0x000fe200000010ff */
[----:B------:R-:W-:Y:S01]  /*41d0*/  FADD.FTZ R31, R29, R38 ;  /* 0x000000261d1f7221 */ /* 0x000fe20000010000 */
[----:B------:R-:W-:-:S02]  /*41e0*/  F2FP.BF16.F32.PACK_AB R146, R11, R146 ;  /* 0x000000920b92723e */ /* 0x000fc400000010ff */
[----:B------:R-:W-:Y:S01]  /*41f0*/  F2FP.BF16.F32.PACK_AB R140, R13, R140 ;  /* 0x0000008c0d8c723e */ /* 0x000fe200000010ff */
[----:B------:R-:W-:Y:S01]  /*4200*/  FADD.FTZ R38, R134, R31 ;  /* 0x0000001f86267221 */ /* 0x000fe20000010000 */
[----:B------:R-:W1:Y:S01]  /*4210*/  MUFU.EX2 R141, R141 ;  /* 0x0000008d008d7308 */ /* 0x000e620000000800 */
[----:B--2---:R-:W-:Y:S01]  /*4220*/  FADD.FTZ R27, R147, R36 ;  /* 0x00000024931b7221 */ /* 0x004fe20000010000 */
[----:B------:R-:W-:Y:S01]  /*4230*/  F2FP.BF16.F32.PACK_AB R142, R15, R142 ;  /* 0x0000008e0f8e723e */ /* 0x000fe200000010ff */
[----:B------:R-:W-:Y:S01]  /*4240*/  FADD.FTZ R31, R33, R38 ;  /* 0x00000026211f7221 */ /* 0x000fe20000010000 */
[----:B------:R-:W-:Y:S02]  /*4250*/  F2FP.BF16.F32.PACK_AB R136, R21, R136 ;  /* 0x000000881588723e */ /* 0x000fe400000010ff */
[----:B------:R-:W-:Y:S01]  /*4260*/  F2FP.BF16.F32.PACK_AB R138, R25, R138 ;  /* 0x0000008a198a723e */ /* 0x000fe200000010ff */
[----:B------:R-:W-:Y:S01]  /*4270*/  FADD.FTZ R40, R128, R31 ;  /* 0x0000001f80287221 */ /* 0x000fe20000010000 */
[----:B------:R-:W2:Y:S01]  /*4280*/  MUFU.EX2 R14, R14 ;  /* 0x0000000e000e7308 */ /* 0x000ea20000000800 */
[----:B0-----:R-:W-:Y:S01]  /*4290*/  FADD.FTZ R36, R12, R27 ;  /* 0x0000001b0c247221 */ /* 0x001fe20000010000 */
[----:B------:R-:W-:-:S02]  /*42a0*/  F2FP.BF16.F32.PACK_AB R132, R29, R132 ;  /* 0x000000841d84723e */ /* 0x000fc400000010ff */
[----:B------:R-:W-:Y:S02]  /*42b0*/  F2FP.BF16.F32.PACK_AB R134, R33, R134 ;  /* 0x000000862186723e */ /* 0x000fe400000010ff */
[----:B------:R-:W-:Y:S02]  /*42c0*/  F2FP.BF16.F32.PACK_AB R128, R37, R128 ;  /* 0x000000802580723e */ /* 0x000fe400000010ff */
[----:B------:R-:W0:Y:S01]  /*42d0*/  MUFU.EX2 R143, R143 ;  /* 0x0000008f008f7308 */ /* 0x000e220000000800 */
[----:B-1----:R-:W-:Y:S01]  /*42e0*/  FADD.FTZ R27, R141, R36 ;  /* 0x000000248d1b7221 */ /* 0x002fe20000010000 */
[----:B------:R-:W-:Y:S02]  /*42f0*/  F2FP.BF16.F32.PACK_AB R151, R8, R151 ;  /* 0x000000970897723e */ /* 0x000fe400000010ff */
[----:B------:R-:W-:Y:S02]  /*4300*/  F2FP.BF16.F32.PACK_AB R145, R10, R145 ;  /* 0x000000910a91723e */ /* 0x000fe400000010ff */
[----:B------:R-:W-:-:S02]  /*4310*/  F2FP.BF16.F32.PACK_AB R147, R12, R147 ;  /* 0x000000930c93723e */ /* 0x000fc400000010ff */
[----:B------:R-:W1:Y:S01]  /*4320*/  MUFU.EX2 R20, R20 ;  /* 0x0000001400147308 */ /* 0x000e620000000800 */
[C---:B--2---:R-:W-:Y:S01]  /*4330*/  FADD.FTZ R36, R14.reuse, R27 ;  /* 0x0000001b0e247221 */ /* 0x044fe20000010000 */
[----:B------:R-:W-:-:S06]  /*4340*/  F2FP.BF16.F32.PACK_AB R141, R14, R141 ;  /* 0x0000008d0e8d723e */ /* 0x000fcc00000010ff */
[----:B------:R-:W2:Y:S01]  /*4350*/  MUFU.EX2 R137, R137 ;  /* 0x0000008900897308 */ /* 0x000ea20000000800 */
[----:B0-----:R-:W-:-:S07]  /*4360*/  FADD.FTZ R27, R143, R36 ;  /* 0x000000248f1b7221 */ /* 0x001fce0000010000 */
[----:B------:R-:W0:Y:S01]  /*4370*/  MUFU.EX2 R24, R24 ;  /* 0x0000001800187308 */ /* 0x000e220000000800 */
[C---:B-1----:R-:W-:Y:S01]  /*4380*/  FADD.FTZ R38, R20.reuse, R27 ;  /* 0x0000001b14267221 */ /* 0x042fe20000010000 */
[----:B------:R-:W-:Y:S01]  /*4390*/  FADD.FTZ R27, R37, R40 ;  /* 0x00000028251b7221 */ /* 0x000fe20000010000 */
[----:B------:R-:W-:-:S03]  /*43a0*/  F2FP.BF16.F32.PACK_AB R143, R20, R143 ;  /* 0x0000008f148f723e */ /* 0x000fc600000010ff */
[----:B------:R-:W-:Y:S01]  /*43b0*/  FADD.FTZ R40, R130, R27 ;  /* 0x0000001b82287221 */ /* 0x000fe20000010000 */
[----:B------:R-:W-:Y:S01]  /*43c0*/  F2FP.BF16.F32.PACK_AB R130, R41, R130 ;  /* 0x000000822982723e */ /* 0x000fe200000010ff */
[----:B------:R-:W1:Y:S01]  /*43d0*/  MUFU.EX2 R139, R139 ;  /* 0x0000008b008b7308 */ /* 0x000e620000000800 */
[----:B--2---:R-:W-:Y:S01]  /*43e0*/  FADD.FTZ R3, R137, R38 ;  /* 0x0000002689037221 */ /* 0x004fe20000010000 */
[----:B------:R-:W-:-:S06]  /*43f0*/  FADD.FTZ R5, R41, R40 ;  /* 0x0000002829057221 */ /* 0x000fcc0000010000 */
[----:B------:R-:W2:Y:S01]  /*4400*/  MUFU.EX2 R26, R26 ;  /* 0x0000001a001a7308 */ /* 0x000ea20000000800 */
[C---:B0-----:R-:W-:Y:S01]  /*4410*/  FADD.FTZ R38, R24.reuse, R3 ;  /* 0x0000000318267221 */ /* 0x041fe20000010000 */
[----:B------:R-:W-:-:S06]  /*4420*/  F2FP.BF16.F32.PACK_AB R137, R24, R137 ;  /* 0x000000891889723e */ /* 0x000fcc00000010ff */
[----:B------:R-:W0:Y:S01]  /*4430*/  MUFU.EX2 R133, R133 ;  /* 0x0000008500857308 */ /* 0x000e220000000800 */
[----:B-1----:R-:W-:-:S07]  /*4440*/  FADD.FTZ R3, R139, R38 ;  /* 0x000000268b037221 */ /* 0x002fce0000010000 */
[----:B------:R-:W1:Y:S01]  /*4450*/  MUFU.EX2 R30, R30 ;  /* 0x0000001e001e7308 */ /* 0x000e620000000800 */
[C---:B--2---:R-:W-:Y:S01]  /*4460*/  FADD.FTZ R38, R26.reuse, R3 ;  /* 0x000000031a267221 */ /* 0x044fe20000010000 */
[----:B------:R-:W-:-:S06]  /*4470*/  F2FP.BF16.F32.PACK_AB R139, R26, R139 ;  /* 0x0000008b1a8b723e */ /* 0x000fcc00000010ff */
        /* <DEDUP_REMOVED lines=52> */
[----:B------:R-:W-:-:S06]  /*47c0*/  VIADD R3, R88, 0xfffffffe ;  /* 0xfffffffe58037836 */ /* 0x000fcc0000000000 */
[----:B------:R-:W2:Y:S01]  /*47d0*/  MUFU.EX2 R57, R57 ;  /* 0x0000003900397308 */ /* 0x000ea20000000800 */
[----:B0-----:R-:W-:Y:S01]  /*47e0*/  FADD.FTZ R40, R122, R5 ;  /* 0x000000057a287221 */ /* 0x001fe20000010000 */
[C---:B-1----:R-:W-:Y:S01]  /*47f0*/  FADD.FTZ R4, R123.reuse, R4 ;  /* 0x000000047b047221 */ /* 0x042fe20000010000 */
[----:B------:R-:W-:Y:S02]  /*4800*/  F2FP.BF16.F32.PACK_AB R123, R123, R86 ;  /* 0x000000567b7b723e */ /* 0x000fe400000010ff */
[C---:B--2---:R-:W-:Y:S01]  /*4810*/  FADD.FTZ R5, R57.reuse, R40 ;  /* 0x0000002839057221 */ /* 0x044fe20000010000 */
[----:B------:R-:W-:Y:S01]  /*4820*/  F2FP.BF16.F32.PACK_AB R122, R57, R122 ;  /* 0x0000007a397a723e */ /* 0x000fe200000010ff */
[----:B------:R-:W-:Y:S06]  /*4830*/  @P2 BRA `(.L_x_806) ;  /* 0x0000000000442947 */ /* 0x000fec0003800000 */
        /* <DEDUP_REMOVED lines=10> */
.L_x_807:
[----:B------:R-:W-:-:S11]  /*48e0*/  UISETP.NE.AND UP2, UPT, UR7, 0x1, UPT ;  /* 0x000000010700788c */ /* 0x000fd6000bf45270 */
[----:B------:R-:W-:Y:S02]  /*48f0*/  @UP2 ULDC.64 UR18, c[0x0][0x9e8] ;  /* 0x00027a0000122ab9 */ /* 0x000fe40000000a00 */
[----:B------:R-:W-:-:S04]  /*4900*/  UIMAD.WIDE.U32 UR14, UR11, UR18, URZ ;  /* 0x000000120b0e72a5 */ /* 0x000fc8000f8e003f */
[----:B------:R-:W-:-:S12]  /*4910*/  @UP2 USHF.R.U32.HI UR11, URZ, UR19, UR15 ;  /* 0x000000133f0b2299 */ /* 0x000fd8000801160f */
.L_x_808:
[----:B------:R-:W-:-:S04]  /*4920*/  UIMAD UR7, UR11, UR7, UR7 ;  /* 0x000000070b0772a4 */ /* 0x000fc8000f8e0207 */
[----:B------:R-:W-:-:S04]  /*4930*/  UISETP.LT.AND UP2, UPT, UR6, UR7, UPT ;  /* 0x000000070600728c */ /* 0x000fc8000bf41270 */
[----:B------:R-:W-:-:S12]  /*4940*/  USEL UR6, UR6, UR7, UP2 ;  /* 0x0000000706067287 */ /* 0x000fd80009000000 */
.L_x_806:
[----:B------:R-:W-:Y:S01]  /*4950*/  USHF.R.S32.HI UR7, URZ, 0x1f, UR6 ;  /* 0x0000001f3f077899 */ /* 0x000fe20008011406 */
[----:B------:R-:W-:Y:S02]  /*4960*/  CS2R R118, SRZ ;  /* 0x0000000000767805 */ /* 0x000fe4000001ff00 */
[----:B------:R-:W-:Y:S02]  /*4970*/  CS2R R116, SRZ ;  /* 0x0000000000747805 */ /* 0x000fe4000001ff00 */
[----:B------:R-:W-:Y:S01]  /*4980*/  CS2R R114, SRZ ;  /* 0x0000000000727805 */ /* 0x000fe2000001ff00 */
[----:B------:R-:W-:Y:S01]  /*4990*/  ULEA.HI UR7, UR7, UR6, URZ, 0x7 ;  /* 0x0000000607077291 */ /* 0x000fe2000f8f383f */
[----:B------:R-:W-:Y:S02]  /*49a0*/  CS2R R112, SRZ ;  /* 0x0000000000707805 */ /* 0x000fe4000001ff00 */
[----:B------:R-:W-:Y:S02]  /*49b0*/  CS2R R110, SRZ ;  /* 0x00000000006e7805 */ /* 0x000fe4000001ff00 */
[----:B------:R-:W-:Y:S01]  /*49c0*/  CS2R R108, SRZ ;  /* 0x00000000006c7805 */ /* 0x000fe2000001ff00 */
[----:B------:R-:W-:Y:S01]  /*49d0*/  USHF.R.S32.HI UR7, URZ, 0x7, UR7 ;  /* 0x000000073f077899 */ /* 0x000fe20008011407 */
[----:B------:R-:W-:-:S02]  /*49e0*/  CS2R R106, SRZ ;  /* 0x00000000006a7805 */ /* 0x000fc4000001ff00 */
[----:B------:R-:W-:Y:S02]  /*49f0*/  CS2R R104, SRZ ;  /* 0x0000000000687805 */ /* 0x000fe4000001ff00 */
[----:B------:R-:W-:Y:S01]  /*4a00*/  CS2R R102, SRZ ;  /* 0x0000000000667805 */ /* 0x000fe2000001ff00 */
[----:B------:R-:W-:Y:S01]  /*4a10*/  UISETP.LT.AND UP2, UPT, UR43, UR7, UPT ;  /* 0x000000072b00728c */ /* 0x000fe2000bf41270 */
[----:B------:R-:W-:Y:S02]  /*4a20*/  CS2R R100, SRZ ;  /* 0x0000000000647805 */ /* 0x000fe4000001ff00 */
[----:B------:R-:W-:Y:S02]  /*4a30*/  CS2R R98, SRZ ;  /* 0x0000000000627805 */ /* 0x000fe4000001ff00 */
[----:B------:R-:W-:Y:S01]  /*4a40*/  CS2R R96, SRZ ;  /* 0x0000000000607805 */ /* 0x000fe2000001ff00 */
[----:B------:R-:W-:Y:S01]  /*4a50*/  USEL UR27, UR43, UR7, !UP2 ;  /* 0x000000072b1b7287 */ /* 0x000fe2000d000000 */
[----:B------:R-:W-:-:S02]  /*4a60*/  CS2R R94, SRZ ;  /* 0x00000000005e7805 */ /* 0x000fc4000001ff00 */
[----:B------:R-:W-:Y:S02]  /*4a70*/  CS2R R92, SRZ ;  /* 0x00000000005c7805 */ /* 0x000fe4000001ff00 */
[----:B------:R-:W-:Y:S02]  /*4a80*/  CS2R R90, SRZ ;  /* 0x00000000005a7805 */ /* 0x000fe4000001ff00 */
[----:B------:R-:W-:Y:S02]  /*4a90*/  CS2R R88, SRZ ;  /* 0x0000000000587805 */ /* 0x000fe4000001ff00 */
[----:B------:R-:W-:-:S13]  /*4aa0*/  ISETP.GE.AND P2, PT, R3, UR27, PT ;  /* 0x0000001b03007c0c */ /* 0x000fda000bf46270 */
[----:B------:R-:W-:Y:S05]  /*4ab0*/  @!P2 BRA `(.L_x_809) ;  /* 0x0000002c0080a947 */ /* 0x000fea0003800000 */
[----:B------:R-:W-:Y:S01]  /*4ac0*/  IMAD.MOV.U32 R119, RZ, RZ, RZ ;  /* 0x000000ffff777224 */ /* 0x000fe200078e00ff */
[----:B------:R-:W-:Y:S01]  /*4ad0*/  ULDC UR23, c[0x0][0x9e4] ;  /* 0x0002790000177ab9 */ /* 0x000fe20000000800 */
[----:B------:R-:W-:Y:S01]  /*4ae0*/  ULDC UR22, c[0x0][0x9dc] ;  /* 0x0002770000167ab9 */ /* 0x000fe20000000800 */
[----:B------:R-:W-:Y:S01]  /*4af0*/  ULDC UR21, c[0x0][0x988] ;  /* 0x0002620000157ab9 */ /* 0x000fe20000000800 */
[----:B------:R-:W-:-:S05]  /*4b00*/  ULDC UR24, c[0x0][0x9e0] ;  /* 0x0002780000187ab9 */ /* 0x000fca0000000800 */
.L_x_826:
[----:B------:R-:W-:Y:S01]  /*4b10*/  UIADD3 UR26, UR37, 0x1, URZ ;  /* 0x00000001251a7890 */ /* 0x000fe2000fffe03f */
[----:B------:R-:W-:-:S03]  /*4b20*/  ISETP.NE.AND P3, PT, RZ, UR44, PT ;  /* 0x0000002cff007c0c */ /* 0x000fc6000bf65270 */
[----:B------:R-:W-:-:S04]  /*4b30*/  UISETP.NE.AND UP2, UPT, UR26, 0x2, UPT ;  /* 0x000000021a00788c */ /* 0x000fc8000bf45270 */
[----:B------:R-:W-:Y:S02]  /*4b40*/  USEL UR25, URZ, 0x1, UP2 ;  /* 0x000000013f197887 */ /* 0x000fe40009000000 */
[----:B------:R-:W-:Y:S02]  /*4b50*/  USEL UR26, UR26, URZ, UP2 ;  /* 0x0000003f1a1a7287 */ /* 0x000fe40009000000 */
[----:B------:R-:W-:Y:S02]  /*4b60*/  ULOP3.LUT UR25, UR36, UR25, URZ, 0x3c, !UPT ;  /* 0x0000001924197292 */ /* 0x000fe4000f8e3c3f */
[----:B------:R-:W-:Y:S10]  /*4b70*/  @P3 BRA `(.L_x_810) ;  /* 0x00000000002c3947 */ /* 0x000ff40003800000 */
[----:B------:R-:W-:Y:S05]  /*4b80*/  @!P0 BRA `(.L_x_811) ;  /* 0x0000000000048947 */ /* 0x000fea0003800000 */
[----:B------:R-:W-:Y:S01]  /*4b90*/  BPT.TRAP 0x1 ;  /* 0x000000040000795c */ /* 0x000fe20000300000 */
.L_x_811:
[----:B------:R-:W-:Y:S01]  /*4ba0*/  ULEA UR6, UR26, UR45, 0x3 ;  /* 0x0000002d1a067291 */ /* 0x000fe2000f8e183f */
[----:B------:R-:W-:-:S05]  /*4bb0*/  IMAD.U32 R6, RZ, RZ, UR25 ;  /* 0x00000019ff067e24 */ /* 0x000fca000f8e00ff */
[----:B------:R-:W-:-:S04]  /*4bc0*/  SHF.L.U32 R6, R6, 0x1f, RZ ;  /* 0x0000001f06067819 */ /* 0x000fc800000006ff */
[----:B------:R0:W1:Y:S01]  /*4bd0*/  SYNCS.PHASECHK.TRANS64.TRYWAIT P2, [UR6+0x16830], R6 ;  /* 0x01683006ff0075a7 */ /* 0x0000620008040146 */
[----:B------:R-:W-:Y:S05]  /*4be0*/  @!P0 BRA `(.L_x_812) ;  /* 0x0000000000048947 */ /* 0x000fea0003800000 */
[----:B------:R-:W-:Y:S01]  /*4bf0*/  BPT.TRAP 0x1 ;  /* 0x000000040000795c */ /* 0x000fe20000300000 */
.L_x_812:
[----:B-1----:R-:W-:Y:S05]  /*4c00*/  @P2 BRA `(.L_x_810) ;  /* 0x0000000000082947 */ /* 0x002fea0003800000 */
[----:B------:R-:W1:Y:S02]  /*4c10*/  SYNCS.PHASECHK.TRANS64.TRYWAIT P2, [UR6+0x16830], R6 ;  /* 0x01683006ff0075a7 */ /* 0x000e640008040146 */
[----:B-1----:R-:W-:Y:S05]  /*4c20*/  @!P2 BRA `(.L_x_813) ;  /* 0x000000d400d4a947 */ /* 0x002fea0003800000 */
.L_x_810:
[----:B01----:R-:W-:Y:S01]  /*4c30*/  VIADD R6, R22, 0x8 ;  /* 0x0000000816067836 */ /* 0x003fe20000000000 */
[----:B------:R-:W-:Y:S01]  /*4c40*/  ULEA UR18, UR26, UR20, 0xa ;  /* 0x000000141a127291 */ /* 0x000fe2000f8e503f */
[----:B------:R-:W-:Y:S01]  /*4c50*/  UMOV UR19, 0x40000040 ;  /* 0x4000004000137882 */ /* 0x000fe20000000000 */
[----:B------:R-:W-:Y:S02]  /*4c60*/  UMOV UR7, 0x40000040 ;  /* 0x4000004000077882 */ /* 0x000fe40000000000 */
[----:B------:R0:W-:Y:S01]  /*4c70*/  BAR.SYNC.DEFER_BLOCKING R6, 0x100 ;  /* 0x000400060000751d */ /* 0x0001e20000010000 */
[----:B------:R-:W-:Y:S02]  /*4c80*/  UIADD3 UR6, UR18, 0x2, URZ ;  /* 0x0000000212067890 */ /* 0x000fe4000fffe03f */
[----:B------:R-:W-:Y:S02]  /*4c90*/  UIADD3 UR10, UR18, 0x4, URZ ;  /* 0x00000004120a7890 */ /* 0x000fe4000fffe03f */
[----:B------:R-:W-:Y:S01]  /*4ca0*/  UIADD3 UR14, UR18, 0x6, URZ ;  /* 0x00000006120e7890 */ /* 0x000fe2000fffe03f */
[----:B------:R-:W-:Y:S01]  /*4cb0*/  UMOV UR11, 0x40000040 ;  /* 0x40000040000b7882 */ /* 0x000fe20000000000 */
[----:B------:R-:W-:Y:S01]  /*4cc0*/  UMOV UR15, 0x40000040 ;  /* 0x40000040000f7882 */ /* 0x000fe20000000000 */
[----:B------:R-:W-:-:S06]  /*4cd0*/  WARPGROUP.ARRIVE ;  /* 0x00000000000079c5 */ /* 0x000fcc0000000000 */
[----:B------:R-:W-:Y:S03]  /*4ce0*/  HGMMA.64x128x16.F32.BF16 R24, gdesc[UR16], RZ, !UPT, gsb0 ;  /* 0x01e00000101879f0 */ /* 0x000fe6000c0018ff */
[----:B------:R-:W-:Y:S02]  /*4cf0*/  WARPGROUP.DEPBAR.LE gsb0, 0x0 ;  /* 0x00008000000079c5 */ /* 0x000fe40000010000 */
[----:B------:R-:W-:-:S07]  /*4d00*/  WARPGROUP.ARRIVE ;  /* 0x00000000000079c5 */ /* 0x000fce0000000000 */
[----:B------:R-:W-:Y:S03]  /*4d10*/  HGMMA.64x128x16.F32.BF16 R24, gdesc[UR4], R24, gsb0 ;  /* 0x01e00000041879f0 */ /* 0x000fe60008001818 */
[----:B------:R-:W-:Y:S02]  /*4d20*/  WARPGROUP.DEPBAR.LE gsb0, 0x0 ;  /* 0x00008000000079c5 */ /* 0x000fe40000010000 */
[----:B------:R-:W-:-:S07]  /*4d30*/  WARPGROUP.ARRIVE ;  /* 0x00000000000079c5 */ /* 0x000fce0000000000 */
[----:B------:R-:W-:Y:S03]  /*4d40*/  HGMMA.64x128x16.F32.BF16 R24, gdesc[UR8], R24, gsb0 ;  /* 0x01e00000081879f0 */ /* 0x000fe60008001818 */
[----:B------:R-:W-:Y:S02]  /*4d50*/  WARPGROUP.DEPBAR.LE gsb0, 0x0 ;  /* 0x00008000000079c5 */ /* 0x000fe40000010000 */
[----:B------:R-:W-:-:S07]  /*4d60*/  WARPGROUP.ARRIVE ;  /* 0x00000000000079c5 */ /* 0x000fce0000000000 */
[----:B------:R-:W-:Y:S03]  /*4d70*/  HGMMA.64x128x16.F32.BF16 R24, gdesc[UR12], R24, gsb0 ;  /* 0x01e000000c1879f0 */ /* 0x000fe60008001818 */
[----:B------:R-:W-:Y:S02]  /*4d80*/  WARPGROUP.DEPBAR.LE gsb0, 0x0 ;  /* 0x00008000000079c5 */ /* 0x000fe40000010000 */
[----:B0-----:R-:W-:Y:S05]  /*4d90*/  @P3 BRA `(.L_x_814) ;  /* 0x00000000002c3947 */ /* 0x001fea0003800000 */
[----:B------:R-:W-:Y:S05]  /*4da0*/  @!P0 BRA `(.L_x_815) ;  /* 0x0000000000048947 */ /* 0x000fea0003800000 */
[----:B------:R-:W-:Y:S01]  /*4db0*/  BPT.TRAP 0x1 ;  /* 0x000000040000795c */ /* 0x000fe20000300000 */
.L_x_815:
[----:B------:R-:W-:Y:S01]  /*4dc0*/  ULEA UR6, UR37, UR45, 0x3 ;  /* 0x0000002d25067291 */ /* 0x000fe2000f8e183f */
[----:B------:R-:W-:-:S05]  /*4dd0*/  IMAD.U32 R6, RZ, RZ, UR36 ;  /* 0x00000024ff067e24 */ /* 0x000fca000f8e00ff */
[----:B------:R-:W-:-:S04]  /*4de0*/  SHF.L.U32 R6, R6, 0x1f, RZ ;  /* 0x0000001f06067819 */ /* 0x000fc800000006ff */
[----:B------:R0:W1:Y:S01]  /*4df0*/  SYNCS.PHASECHK.TRANS64.TRYWAIT P2, [UR6+0x16850], R6 ;  /* 0x01685006ff0075a7 */ /* 0x0000620008040146 */
[----:B------:R-:W-:Y:S05]  /*4e00*/  @!P0 BRA `(.L_x_816) ;  /* 0x0000000000048947 */ /* 0x000fea0003800000 */
[----:B------:R-:W-:Y:S01]  /*4e10*/  BPT.TRAP 0x1 ;  /* 0x000000040000795c */ /* 0x000fe20000300000 */
.L_x_816:
[----:B-1----:R-:W-:Y:S05]  /*4e20*/  @P2 BRA `(.L_x_814) ;  /* 0x0000000000082947 */ /* 0x002fea0003800000 */
[----:B------:R-:W1:Y:S02]  /*4e30*/  SYNCS.PHASECHK.TRANS64.TRYWAIT P2, [UR6+0x16850], R6 ;  /* 0x01685006ff0075a7 */ /* 0x000e640008040146 */
[----:B-1----:R-:W-:Y:S05]  /*4e40*/  @!P2 BRA `(.L_x_817) ;  /* 0x000000d40064a947 */ /* 0x002fea0003800000 */
.L_x_814:
[----:B------:R-:W-:Y:S01]  /*4e50*/  UIADD3 UR6, UR45, 0x400, URZ ;  /* 0x000004002d067890 */ /* 0x000fe2000fffe03f */
[----:B------:R-:W-:Y:S01]  /*4e60*/  WARPGROUP.ARRIVE ;  /* 0x00000000000079c5 */ /* 0x000fe20000000000 */
[----:B------:R-:W-:-:S05]  /*4e70*/  UMOV UR7, 0x40000040 ;  /* 0x4000004000077882 */ /* 0x000fca0000000000 */
[----:B------:R-:W2:Y:S01]  /*4e80*/  S2R R8, SR_TID.X ;  /* 0x0000000000087919 */ /* 0x000ea20000002100 */
[----:B------:R-:W-:Y:S01]  /*4e90*/  USHF.R.U32.HI UR6, URZ, 0x4, UR6 ;  /* 0x000000043f067899 */ /* 0x000fe20008011606 */
[----:B------:R-:W-:Y:S01]  /*4ea0*/  PLOP3.LUT P2, PT, PT, PT, UP0, 0x80, 0x0 ;  /* 0x000000000000781c */ /* 0x000fe20003f4f008 */
[----:B------:R-:W-:Y:S01]  /*4eb0*/  VIADD R20, R17, UR39 ;  /* 0x0000002711147c36 */ /* 0x000fe20008000000 */
[----:B------:R-:W-:Y:S01]  /*4ec0*/  PLOP3.LUT P3, PT, PT, PT, UP0, 0x80, 0x0 ;  /* 0x000000000000781c */ /* 0x000fe20003f6f008 */
[----:B------:R-:W-:Y:S01]  /*4ed0*/  ULOP3.LUT UR6, UR6, 0x3fff, URZ, 0xc0, !UPT ;  /* 0x00003fff06067892 */ /* 0x000fe2000f8ec03f */
[----:B01----:R-:W0:Y:S01]  /*4ee0*/  LDC R6, c[0x0][0x2f0] ;  /* 0x0000bc00ff067b82 */ /* 0x003e220000000800 */
[----:B------:R-:W-:Y:S02]  /*4ef0*/  IMAD.SHL.U32 R13, R3, 0x80, RZ ;  /* 0x00000080030d7824 */ /* 0x000fe400078e00ff */
[----:B------:R-:W-:Y:S01]  /*4f00*/  ULEA UR10, UR37, UR6, 0xa ;  /* 0x00000006250a7291 */ /* 0x000fe2000f8e503f */
[----:B------:R-:W-:-:S02]  /*4f10*/  IMAD.U32 R10, RZ, RZ, UR26 ;  /* 0x0000001aff0a7e24 */ /* 0x000fc4000f8e00ff */
[----:B------:R-:W-:-:S03]  /*4f20*/  IADD3 R11, -R13, 0x1, RZ ;  /* 0x000000010d0b7810 */ /* 0x000fc60007ffe1ff */
[----:B------:R-:W-:Y:S01]  /*4f30*/  @!P1 LEA R10, R10, UR45, 0x3 ;  /* 0x0000002d0a0a9c11 */ /* 0x000fe2000f8e18ff */
[----:B------:R-:W-:Y:S01]  /*4f40*/  UMOV UR6, UR10 ;  /* 0x0000000a00067c82 */ /* 0x000fe20008000000 */
[----:B------:R-:W-:Y:S01]  /*4f50*/  IMAD R11, R16, -0x2, R11 ;  /* 0xfffffffe100b7824 */ /* 0x000fe200078e020b */
[----:B------:R-:W-:Y:S01]  /*4f60*/  HGMMA.64x64x16.F32.BF16 R88, R148, gdesc[UR4].tnspB, R88, gsb0 ;  /* 0x40e0000494587df0 */ /* 0x000fe20008001858 */
[----:B------:R-:W-:Y:S01]  /*4f70*/  UIADD3 UR6, UR10, 0x80, URZ ;  /* 0x000000800a067890 */ /* 0x000fe2000fffe03f */
[----:B------:R-:W-:Y:S01]  /*4f80*/  @!P1 VIADD R10, R10, 0x16840 ;  /* 0x000168400a0a9836 */ /* 0x000fe20000000000 */
[----:B------:R-:W-:-:S04]  /*4f90*/  UMOV UR7, 0x40000040 ;  /* 0x4000004000077882 */ /* 0x000fc80000000000 */
[----:B------:R-:W-:Y:S01]  /*4fa0*/  @!P1 PRMT R10, RZ, 0x654, R10 ;  /* 0x00000654ff0a9816 */ /* 0x000fe2000000000a */
[----:B------:R-:W-:Y:S02]  /*4fb0*/  WARPGROUP.DEPBAR.LE gsb0, 0x0 ;  /* 0x00008000000079c5 */ /* 0x000fe40000010000 */
[----:B------:R-:W-:-:S06]  /*4fc0*/  WARPGROUP.ARRIVE ;  /* 0x00000000000079c5 */ /* 0x000fcc0000000000 */
[----:B------:R-:W-:Y:S01]  /*4fd0*/  HGMMA.64x64x16.F32.BF16 R88, R144, gdesc[UR4].tnspB, R88, gsb0 ;  /* 0x40e0000490587df0 */ /* 0x000fe20008001858 */
[----:B------:R-:W-:Y:S01]  /*4fe0*/  UIADD3 UR6, UR10, 0x100, URZ ;  /* 0x000001000a067890 */ /* 0x000fe2000fffe03f */
[----:B------:R-:W-:Y:S01]  /*4ff0*/  UMOV UR7, 0x40000040 ;  /* 0x4000004000077882 */ /* 0x000fe20000000000 */
        /* <DEDUP_REMOVED lines=28> */
[----:B------:R-:W-:Y:S01]  /*51c0*/  @UP0 ULDC UR6, c[0x0][0x44c] ;  /* 0x0001130000060ab9 */ /* 0x000fe20000000800 */
[----:B------:R-:W-:Y:S01]  /*51d0*/  @UP0 ULDC UR7, c[0x0][0x450] ;  /* 0x0001140000070ab9 */ /* 0x000fe20000000800 */
[----:B------:R-:W-:Y:S01]  /*51e0*/  @P2 IMAD.HI.U32 R7, R20, UR6, RZ ;  /* 0x0000000614072c27 */ /* 0x000fe2000f8e00ff */
[----:B--2---:R-:W-:Y:S01]  /*51f0*/  ISETP.GE.U32.AND P2, PT, R8, 0x180, PT ;  /* 0x000001800800780c */ /* 0x004fe20003f46070 */
[----:B------:R-:W-:Y:S02]  /*5200*/  ULOP3.LUT UR6, URZ, UR22, URZ, 0x33, !UPT ;  /* 0x000000163f067292 */ /* 0x000fe4000f8e333f */
[----:B------:R-:W-:Y:S01]  /*5210*/  VIADD R8, R22, 0x9 ;  /* 0x0000000916087836 */ /* 0x000fe20000000000 */
[----:B------:R-:W-:Y:S02]  /*5220*/  @P3 SHF.R.U32.HI R20, RZ, UR7, R7 ;  /* 0x00000007ff143c19 */ /* 0x000fe40008011607 */
[----:B------:R-:W1:Y:S02]  /*5230*/  LDC R7, c[0x0][0x288] ;  /* 0x0000a200ff077b82 */ /* 0x000e640000000800 */
[----:B------:R-:W-:Y:S01]  /*5240*/  SEL R9, R8, 0x9, !P2 ;  /* 0x0000000908097807 */ /* 0x000fe20005000000 */
[----:B------:R-:W2:Y:S01]  /*5250*/  SHFL.IDX PT, R15, R20, RZ, 0x1c1f ;  /* 0x001c1fff140f7589 */ /* 0x000ea200000e0000 */
[----:B------:R-:W-:Y:S01]  /*5260*/  PLOP3.LUT P2, PT, PT, PT, UP1, 0x40, 0x0 ;  /* 0x000000000000781c */ /* 0x000fe20003f4e818 */
[----:B0-----:R-:W-:-:S04]  /*5270*/  IMAD R8, R6, UR41, R11 ;  /* 0x0000002906087c24 */ /* 0x001fc8000f8e020b */
[----:B-1----:R-:W-:-:S04]  /*5280*/  IMAD.IADD R8, R8, 0x1, -R7 ;  /* 0x0000000108087824 */ /* 0x002fc800078e0a07 */
[C---:B------:R-:W-:Y:S01]  /*5290*/  VIADD R12, R8.reuse, UR24 ;  /* 0x00000018080c7c36 */ /* 0x040fe20008000000 */
[----:B------:R-:W-:Y:S02]  /*52a0*/  WARPGROUP.DEPBAR.LE gsb0, 0x0 ;  /* 0x00008000000079c5 */ /* 0x000fe40000010000 */
[----:B------:R0:W-:Y:S06]  /*52b0*/  BAR.ARV R9, 0x100 ;  /* 0x000400090000751d */ /* 0x0001ec0000002000 */
[----:B------:R1:W-:Y:S02]  /*52c0*/  @!P1 SYNCS.ARRIVE.TRANS64.RED.A1T0 RZ, [R10+URZ], RZ ;  /* 0x000000ff0aff99a7 */ /* 0x0003e4000810043f */
[----:B-1----:R-:W-:-:S02]  /*52d0*/  VIADD R10, R8, UR6 ;  /* 0x00000006080a7c36 */ /* 0x002fc40008000000 */
[--C-:B--2---:R-:W-:Y:S02]  /*52e0*/  IMAD.IADD R8, R12, 0x1, R15.reuse ;  /* 0x000000010c087824 */ /* 0x104fe400078e020f */
[----:B0-----:R-:W-:Y:S01]  /*52f0*/  IMAD.IADD R9, R10, 0x1, R15 ;  /* 0x000000010a097824 */ /* 0x001fe200078e020f */
[----:B------:R-:W-:Y:S06]  /*5300*/  @P2 BRA `(.L_x_818) ;  /* 0x00000000005c2947 */ /* 0x000fec0003800000 */
[----:B------:R-:W-:Y:S01]  /*5310*/  IMAD R14, R6, UR41, R15 ;  /* 0x00000029060e7c24 */ /* 0x000fe2000f8e020f */
[----:B------:R-:W-:Y:S03]  /*5320*/  BSSY B0, `(.L_x_819) ;  /* 0x0000011000007945 */ /* 0x000fe60003800000 */
[----:B------:R-:W-:-:S05]  /*5330*/  IMAD.IADD R11, R14, 0x1, -R7 ;  /* 0x000000010e0b7824 */ /* 0x000fca00078e0a07 */
[----:B------:R-:W-:-:S13]  /*5340*/  ISETP.GT.AND P2, PT, R11, -0x1, PT ;  /* 0xffffffff0b00780c */ /* 0x000fda0003f44270 */
[----:B------:R-:W-:Y:S05]  /*5350*/  @P2 BRA `(.L_x_820) ;  /* 0x0000000000202947 */ /* 0x000fea0003800000 */
[----:B------:R-:W-:Y:S01]  /*5360*/  IMAD.U32 R120, RZ, RZ, UR23 ;  /* 0x00000017ff787e24 */ /* 0x000fe2000f8e00ff */
[----:B------:R-:W-:-:S04]  /*5370*/  LOP3.LUT R11, RZ, R11, RZ, 0x33, !PT ;  /* 0x0000000bff0b7212 */ /* 0x000fc800078e33ff */
[----:B------:R-:W-:-:S13]  /*5380*/  ISETP.NE.AND P2, PT, R120, 0x1, PT ;  /* 0x000000017800780c */ /* 0x000fda0003f45270 */
[----:B------:R-:W0:Y:S02]  /*5390*/  @P2 LDC.64 R14, c[0x0][0x9e8] ;  /* 0x00027a00ff0e2b82 */ /* 0x000e240000000a00 */
[----:B0-----:R-:W-:-:S05]  /*53a0*/  @P2 IMAD.HI.U32 R14, R11, R14, RZ ;  /* 0x0000000e0b0e2227 */ /* 0x001fca00078e00ff */
[----:B------:R-:W-:-:S04]  /*53b0*/  @P2 SHF.R.U32.HI R11, RZ, R15, R14 ;  /* 0x0000000fff0b2219 */ /* 0x000fc8000001160e */
[----:B------:R-:W-:Y:S01]  /*53c0*/  LOP3.LUT R11, RZ, R11, RZ, 0x33, !PT ;  /* 0x0000000bff0b7212 */ /* 0x000fe200078e33ff */
[----:B------:R-:W-:Y:S06]  /*53d0*/  BRA `(.L_x_821) ;  /* 0x0000000000147947 */ /* 0x000fec0003800000 */
.L_x_820:
[----:B------:R-:W-:-:S05]  /*53e0*/  IMAD.U32 R120, RZ, RZ, UR23 ;  /* 0x00000017ff787e24 */ /* 0x000fca000f8e00ff */
[----:B------:R-:W-:-:S13]  /*53f0*/  ISETP.NE.AND P2, PT, R120, 0x1, PT ;  /* 0x000000017800780c */ /* 0x000fda0003f45270 */
[----:B------:R-:W0:Y:S02]  /*5400*/  @P2 LDC.64 R14, c[0x0][0x9e8] ;  /* 0x00027a00ff0e2b82 */ /* 0x000e240000000a00 */
[----:B0-----:R-:W-:-:S05]  /*5410*/  @P2 IMAD.HI.U32 R14, R11, R14, RZ ;  /* 0x0000000e0b0e2227 */ /* 0x001fca00078e00ff */
[----:B------:R-:W-:-:S07]  /*5420*/  @P2 SHF.R.U32.HI R11, RZ, R15, R14 ;  /* 0x0000000fff0b2219 */ /* 0x000fce000001160e */
.L_x_821:
[----:B------:R-:W-:Y:S05]  /*5430*/  BSYNC B0 ;  /* 0x0000000000007941 */ /* 0x000fea0003800000 */
.L_x_819:
[----:B------:R-:W-:-:S04]  /*5440*/  IMAD R11, R11, R120, -R13 ;  /* 0x000000780b0b7224 */ /* 0x000fc800078e0a0d */
[----:B------:R-:W-:-:S05]  /*5450*/  IMAD R11, R16, -0x2, R11 ;  /* 0xfffffffe100b7824 */ /* 0x000fca00078e020b */
[----:B------:R-:W-:Y:S02]  /*5460*/  VIADDMNMX R8, R11, R120, R8, PT ;  /* 0x000000780b087246 */ /* 0x000fe40003800108 */
[----:B------:R-:W-:-:S07]  /*5470*/  VIMNMX R9, R9, R11, !PT ;  /* 0x0000000b09097248 */ /* 0x000fce0007fe0100 */
.L_x_818:
[----:B------:R-:W-:Y:S01]  /*5480*/  ISETP.GT.AND P2, PT, R3, -0x1, PT ;  /* 0xffffffff0300780c */ /* 0x000fe20003f44270 */
[----:B------:R-:W0:Y:S03]  /*5490*/  SHFL.IDX PT, R15, R20, 0x1, 0x1c1f ;  /* 0x003c1f00140f7f89 */ /* 0x000e2600000e0000 */
[C---:B------:R-:W-:Y:S02]  /*54a0*/  ISETP.GT.AND P5, PT, R9.reuse, RZ, P2 ;  /* 0x000000ff0900720c */ /* 0x040fe400017a4270 */
[C---:B------:R-:W-:Y:S02]  /*54b0*/  ISETP.GT.AND P4, PT, R9.reuse, 0x1, P2 ;  /* 0x000000010900780c */ /* 0x040fe40001784270 */
[----:B------:R-:W-:Y:S02]  /*54c0*/  ISETP.LT.OR P5, PT, R8, 0x1, P5 ;  /* 0x000000010800780c */ /* 0x000fe40002fa1670 */
[----:B------:R-:W-:-:S02]  /*54d0*/  ISETP.GT.AND P6, PT, R9, 0x8, P2 ;  /* 0x000000080900780c */ /* 0x000fc400017c4270 */
[----:B------:R-:W-:Y:S02]  /*54e0*/  FSEL R11, R24, -INF , !P5 ;  /* 0xff800000180b7808 */ /* 0x000fe40006800000 */
[C---:B------:R-:W-:Y:S02]  /*54f0*/  ISETP.GT.AND P5, PT, R9.reuse, 0x10, P2 ;  /* 0x000000100900780c */ /* 0x040fe400017a4270 */
[----:B------:R-:W-:Y:S02]  /*5500*/  ISETP.GT.AND P3, PT, R9, 0x9, P2 ;  /* 0x000000090900780c */ /* 0x000fe40001764270 */
[C---:B------:R-:W-:Y:S02]  /*5510*/  ISETP.LT.OR P5, PT, R8.reuse, 0x11, P5 ;  /* 0x000000110800780c */ /* 0x040fe40002fa1670 */
[----:B------:R-:W-:Y:S02]  /*5520*/  ISETP.LT.OR P4, PT, R8, 0x2, P4 ;  /* 0x000000020800780c */ /* 0x000fe40002781670 */
[----:B------:R-:W-:-:S02]  /*5530*/  FSEL R32, R32, -INF , !P5 ;  /* 0xff80000020207808 */ /* 0x000fc40006800000 */
[----:B------:R-:W-:Y:S01]  /*5540*/  ISETP.GT.AND P5, PT, R9, 0x20, P2 ;  /* 0x000000200900780c */ /* 0x000fe200017a4270 */
[--C-:B0-----:R-:W-:Y:S01]  /*5550*/  IMAD.IADD R12, R12, 0x1, R15.reuse ;  /* 0x000000010c0c7824 */ /* 0x101fe200078e020f */
[----:B------:R-:W-:Y:S01]  /*5560*/  ISETP.LT.OR P6, PT, R8, 0x9, P6 ;  /* 0x000000090800780c */ /* 0x000fe200037c1670 */
[----:B------:R-:W-:Y:S01]  /*5570*/  IMAD.IADD R10, R10, 0x1, R15 ;  /* 0x000000010a0a7824 */ /* 0x000fe200078e020f */
[C---:B------:R-:W-:Y:S02]  /*5580*/  ISETP.LT.OR P3, PT, R8.reuse, 0xa, P3 ;  /* 0x0000000a0800780c */ /* 0x040fe40001f61670 */
[----:B------:R-:W-:Y:S02]  /*5590*/  ISETP.LT.OR P5, PT, R8, 0x21, P5 ;  /* 0x000000210800780c */ /* 0x000fe40002fa1670 */
[----:B------:R-:W-:Y:S02]  /*55a0*/  FSEL R25, R25, -INF , !P4 ;  /* 0xff80000019197808 */ /* 0x000fe40006000000 */
[----:B------:R-:W-:-:S02]  /*55b0*/  FSEL R28, R28, -INF , !P6 ;  /* 0xff8000001c1c7808 */ /* 0x000fc40007000000 */
[----:B------:R-:W-:Y:S02]  /*55c0*/  FSEL R29, R29, -INF , !P3 ;  /* 0xff8000001d1d7808 */ /* 0x000fe40005800000 */
[C---:B------:R-:W-:Y:S02]  /*55d0*/  ISETP.GT.AND P4, PT, R9.reuse, 0x11, P2 ;  /* 0x000000110900780c */ /* 0x040fe40001784270 */
[C---:B------:R-:W-:Y:S02]  /*55e0*/  ISETP.GT.AND P6, PT, R9.reuse, 0x18, P2 ;  /* 0x000000180900780c */ /* 0x040fe400017c4270 */
[C---:B------:R-:W-:Y:S02]  /*55f0*/  ISETP.GT.AND P3, PT, R9.reuse, 0x19, P2 ;  /* 0x000000190900780c */ /* 0x040fe40001764270 */
[----:B------:R-:W-:Y:S02]  /*5600*/  FSEL R40, R40, -INF , !P5 ;  /* 0xff80000028287808 */ /* 0x000fe40006800000 */
[----:B------:R-:W-:-:S02]  /*5610*/  ISETP.GT.AND P5, PT, R9, 0x30, P2 ;  /* 0x000000300900780c */ /* 0x000fc400017a4270 */
[C---:B------:R-:W-:Y:S02]  /*5620*/  ISETP.LT.OR P4, PT, R8.reuse, 0x12, P4 ;  /* 0x000000120800780c */ /* 0x040fe40002781670 */
[C---:B------:R-:W-:Y:S02]  /*5630*/  ISETP.LT.OR P6, PT, R8.reuse, 0x19, P6 ;  /* 0x000000190800780c */ /* 0x040fe400037c1670 */
        /* <DEDUP_REMOVED lines=55> */
[----:B------:R-:W-:Y:S02]  /*59b0*/  ISETP.GT.AND P3, PT, R9, 0x69, P2 ;  /* 0x000000690900780c */ /* 0x000fe40001764270 */
[----:B------:R-:W-:Y:S02]  /*59c0*/  FSEL R80, R80, -INF , !P5 ;  /* 0xff80000050507808 */ /* 0x000fe40006800000 */
[----:B------:R-:W-:-:S02]  /*59d0*/  PLOP3.LUT P5, PT, PT, PT, UP1, 0x40, 0x0 ;  /* 0x000000000000781c */ /* 0x000fc40003fae818 */
[C---:B------:R-:W-:Y:S02]  /*59e0*/  ISETP.LT.OR P4, PT, R8.reuse, 0x62, P4 ;  /* 0x000000620800780c */ /* 0x040fe40002781670 */
[C---:B------:R-:W-:Y:S02]  /*59f0*/  ISETP.LT.OR P6, PT, R8.reuse, 0x69, P6 ;  /* 0x000000690800780c */ /* 0x040fe400037c1670 */
[----:B------:R-:W-:Y:S02]  /*5a00*/  ISETP.LT.OR P3, PT, R8, 0x6a, P3 ;  /* 0x0000006a0800780c */ /* 0x000fe40001f61670 */
[----:B------:R-:W-:Y:S02]  /*5a10*/  FSEL R73, R73, -INF , !P4 ;  /* 0xff80000049497808 */ /* 0x000fe40006000000 */
[----:B------:R-:W-:Y:S02]  /*5a20*/  FSEL R76, R76, -INF , !P6 ;  /* 0xff8000004c4c7808 */ /* 0x000fe40007000000 */
[----:B------:R-:W-:-:S02]  /*5a30*/  FSEL R77, R77, -INF , !P3 ;  /* 0xff8000004d4d7808 */ /* 0x000fc40005800000 */
[C---:B------:R-:W-:Y:S02]  /*5a40*/  ISETP.GT.AND P4, PT, R9.reuse, 0x71, P2 ;  /* 0x000000710900780c */ /* 0x040fe40001784270 */
[C---:B------:R-:W-:Y:S02]  /*5a50*/  ISETP.GT.AND P6, PT, R9.reuse, 0x78, P2 ;  /* 0x000000780900780c */ /* 0x040fe400017c4270 */
[----:B------:R-:W-:Y:S02]  /*5a60*/  ISETP.GT.AND P3, PT, R9, 0x79, P2 ;  /* 0x000000790900780c */ /* 0x000fe40001764270 */
[C---:B------:R-:W-:Y:S02]  /*5a70*/  ISETP.LT.OR P4, PT, R8.reuse, 0x72, P4 ;  /* 0x000000720800780c */ /* 0x040fe40002781670 */
[C---:B------:R-:W-:Y:S02]  /*5a80*/  ISETP.LT.OR P6, PT, R8.reuse, 0x79, P6 ;  /* 0x000000790800780c */ /* 0x040fe400037c1670 */
[----:B------:R-:W-:-:S02]  /*5a90*/  ISETP.LT.OR P3, PT, R8, 0x7a, P3 ;  /* 0x0000007a0800780c */ /* 0x000fc40001f61670 */
[----:B------:R-:W-:Y:S02]  /*5aa0*/  FSEL R81, R81, -INF , !P4 ;  /* 0xff80000051517808 */ /* 0x000fe40006000000 */
[----:B------:R-:W-:Y:S02]  /*5ab0*/  FSEL R84, R84, -INF , !P6 ;  /* 0xff80000054547808 */ /* 0x000fe40007000000 */
[----:B------:R-:W-:Y:S01]  /*5ac0*/  FSEL R85, R85, -INF , !P3 ;  /* 0xff80000055557808 */ /* 0x000fe20005800000 */
        /* <DEDUP_REMOVED lines=14> */
.L_x_824:
[----:B------:R-:W-:-:S05]  /*5bb0*/  IMAD.U32 R20, RZ, RZ, UR23 ;  /* 0x00000017ff147e24 */ /* 0x000fca000f8e00ff */
[----:B------:R-:W-:-:S13]  /*5bc0*/  ISETP.NE.AND P3, PT, R20, 0x1, PT ;  /* 0x000000011400780c */ /* 0x000fda0003f65270 */
[----:B------:R-:W0:Y:S02]  /*5bd0*/  @P3 LDC.64 R8, c[0x0][0x9e8] ;  /* 0x00027a00ff083b82 */ /* 0x000e240000000a00 */
[----:B0-----:R-:W-:-:S05]  /*5be0*/  @P3 IMAD.HI.U32 R8, R14, R8, RZ ;  /* 0x000000080e083227 */ /* 0x001fca00078e00ff */
[----:B------:R-:W-:-:S07]  /*5bf0*/  @P3 SHF.R.U32.HI R14, RZ, R9, R8 ;  /* 0x00000009ff0e3219 */ /* 0x000fce0000011608 */
.L_x_825:
[----:B------:R-:W-:Y:S05]  /*5c00*/  BSYNC B0 ;  /* 0x0000000000007941 */ /* 0x000fea0003800000 */
.L_x_823:
[----:B------:R-:W-:-:S04]  /*5c10*/  IMAD R13, R14, R20, -R13 ;  /* 0x000000140e0d7224 */ /* 0x000fc800078e0a0d */
[----:B------:R-:W-:-:S05]  /*5c20*/  IMAD R13, R16, -0x2, R13 ;  /* 0xfffffffe100d7824 */ /* 0x000fca00078e020d */
[----:B------:R-:W-:Y:S02]  /*5c30*/  VIADDMNMX R12, R13, R20, R12, PT ;  /* 0x000000140d0c7246 */ /* 0x000fe4000380010c */
[----:B------:R-:W-:-:S07]  /*5c40*/  VIMNMX R10, R10, R13, !PT ;  /* 0x0000000d0a0a7248 */ /* 0x000fce0007fe0100 */
.L_x_822:
[----:B------:R-:W-:Y:S01]  /*5c50*/  FMNMX.FTZ R8, R11, R2, !PT ;  /* 0x000000020b087209 */ /* 0x000fe20007810000 */
[----:B------:R-:W-:Y:S01]  /*5c60*/  UMOV UR10, UR21 ;  /* 0x00000015000a7c82 */ /* 0x000fe20008000000 */
[----:B------:R-:W-:Y:S01]  /*5c70*/  ISETP.GT.AND P5, PT, R10, 0x8, P2 ;  /* 0x000000080a00780c */ /* 0x000fe200017a4270 */
[----:B------:R-:W-:Y:S01]  /*5c80*/  UMOV UR36, UR25 ;  /* 0x0000001900247c82 */ /* 0x000fe20008000000 */
[----:B------:R-:W-:Y:S02]  /*5c90*/  FMNMX.FTZ R9, R25, R8, !PT ;  /* 0x0000000819097209 */ /* 0x000fe40007810000 */
[----:B------:R-:W-:Y:S02]  /*5ca0*/  ISETP.LT.OR P5, PT, R12, 0x9, P5 ;  /* 0x000000090c00780c */ /* 0x000fe40002fa1670 */
[----:B------:R-:W-:Y:S02]  /*5cb0*/  FMNMX.FTZ R8, R28, R9, !PT ;  /* 0x000000091c087209 */ /* 0x000fe40007810000 */
[----:B------:R-:W-:-:S02]  /*5cc0*/  FSEL R30, R30, -INF , !P5 ;  /* 0xff8000001e1e7808 */ /* 0x000fc40006800000 */
[----:B------:R-:W-:Y:S02]  /*5cd0*/  FMNMX.FTZ R9, R29, R8, !PT ;  /* 0x000000081d097209 */ /* 0x000fe40007810000 */
[----:B------:R-:W-:Y:S02]  /*5ce0*/  ISETP.GT.AND P5, PT, R10, 0x11, P2 ;  /* 0x000000110a00780c */ /* 0x000fe400017a4270 */
        /* <DEDUP_REMOVED lines=11> */
[----:B------:R-:W-:Y:S02]  /*5da0*/  ISETP.GT.AND P5, PT, R10, RZ, P2 ;  /* 0x000000ff0a00720c */ /* 0x000fe400017a4270 */
[----:B------:R-:W-:Y:S02]  /*5db0*/  FMNMX.FTZ R8, R44, R9, !PT ;  /* 0x000000092c087209 */ /* 0x000fe40007810000 */
[----:B------:R-:W-:Y:S02]  /*5dc0*/  ISETP.GT.AND P4, PT, R10, 0x1, P2 ;  /* 0x000000010a00780c */ /* 0x000fe40001784270 */
[----:B------:R-:W-:Y:S02]  /*5dd0*/  FMNMX.FTZ R9, R45, R8, !PT ;  /* 0x000000082d097209 */ /* 0x000fe40007810000 */
[----:B------:R-:W-:-:S02]  /*5de0*/  ISETP.LT.OR P5, PT, R12, 0x1, P5 ;  /* 0x000000010c00780c */ /* 0x000fc40002fa1670 */
[----:B------:R-:W-:Y:S02]  /*5df0*/  FMNMX.FTZ R8, R48, R9, !PT ;  /* 0x0000000930087209 */ /* 0x000fe40007810000 */
[----:B------:R-:W-:Y:S02]  /*5e00*/  ISETP.LT.OR P4, PT, R12, 0x2, P4 ;  /* 0x000000020c00780c */ /* 0x000fe40002781670 */
[----:B------:R-:W-:Y:S02]  /*5e10*/  FMNMX.FTZ R9, R49, R8, !PT ;  /* 0x0000000831097209 */ /* 0x000fe40007810000 */
[----:B------:R-:W-:Y:S02]  /*5e20*/  FSEL R15, R26, -INF , !P5 ;  /* 0xff8000001a0f7808 */ /* 0x000fe40006800000 */
[----:B------:R-:W-:Y:S02]  /*5e30*/  FMNMX.FTZ R8, R52, R9, !PT ;  /* 0x0000000934087209 */ /* 0x000fe40007810000 */
[----:B------:R-:W-:-:S02]  /*5e40*/  ISETP.GT.AND P3, PT, R10, 0x9, P2 ;  /* 0x000000090a00780c */ /* 0x000fc40001764270 */
[----:B------:R-:W-:Y:S02]  /*5e50*/  FMNMX.FTZ R9, R53, R8, !PT ;  /* 0x0000000835097209 */ /* 0x000fe40007810000 */
[----:B------:R-:W-:Y:S02]  /*5e60*/  FSEL R27, R27, -INF , !P4 ;  /* 0xff8000001b1b7808 */ /* 0x000fe40006000000 */
[----:B------:R-:W-:Y:S02]  /*5e70*/  FMNMX.FTZ R8, R56, R9, !PT ;  /* 0x0000000938087209 */ /* 0x000fe40007810000 */
[----:B------:R-:W-:Y:S02]  /*5e80*/  FMNMX.FTZ R20, R15, R0, !PT ;  /* 0x000000000f147209 */ /* 0x000fe40007810000 */
[----:B------:R-:W-:Y:S02]  /*5e90*/  FMNMX.FTZ R9, R57, R8, !PT ;  /* 0x0000000839097209 */ /* 0x000fe40007810000 */
[----:B------:R-:W-:-:S02]  /*5ea0*/  ISETP.GT.AND P4, PT, R10, 0x10, P2 ;  /* 0x000000100a00780c */ /* 0x000fc40001784270 */
[----:B------:R-:W-:Y:S02]  /*5eb0*/  FMNMX.FTZ R8, R60, R9, !PT ;  /* 0x000000093c087209 */ /* 0x000fe40007810000 */
[----:B------:R-:W-:Y:S02]  /*5ec0*/  ISETP.LT.OR P3, PT, R12, 0xa, P3 ;  /* 0x0000000a0c00780c */ /* 0x000fe40001f61670 */
[----:B------:R-:W-:Y:S02]  /*5ed0*/  FMNMX.FTZ R9, R61, R8, !PT ;  /* 0x000000083d097209 */ /* 0x000fe40007810000 */
[----:B------:R-:W-:Y:S02]  /*5ee0*/  FMNMX.FTZ R21, R27, R20, !PT ;  /* 0x000000141b157209 */ /* 0x000fe40007810000 */
[----:B------:R-:W-:Y:S02]  /*5ef0*/  FMNMX.FTZ R8, R64, R9, !PT ;  /* 0x0000000940087209 */ /* 0x000fe40007810000 */
[----:B------:R-:W-:-:S02]  /*5f00*/  ISETP.LT.OR P4, PT, R12, 0x11, P4 ;  /* 0x000000110c00780c */ /* 0x000fc40002781670 */
[----:B------:R-:W-:Y:S02]  /*5f10*/  FMNMX.FTZ R9, R65, R8, !PT ;  /* 0x0000000841097209 */ /* 0x000fe40007810000 */
[----:B------:R-:W-:Y:S02]  /*5f20*/  FSEL R31, R31, -INF , !P3 ;  /* 0xff8000001f1f7808 */ /* 0x000fe40005800000 */
[----:B------:R-:W-:Y:S02]  /*5f30*/  FMNMX.FTZ R8, R68, R9, !PT ;  /* 0x0000000944087209 */ /* 0x000fe40007810000 */
[----:B------:R-:W-:Y:S02]  /*5f40*/  FMNMX.FTZ R20, R30, R21, !PT ;  /* 0x000000151e147209 */ /* 0x000fe40007810000 */
        /* <DEDUP_REMOVED lines=17> */
[C---:B------:R-:W-:Y:S02]  /*6060*/  ISETP.GT.AND P3, PT, R10.reuse, 0x21, P2 ;  /* 0x000000210a00780c */ /* 0x040fe40001764270 */
[----:B------:R-:W-:Y:S01]  /*6070*/  FSEL R39, R39, -INF , !P4 ;  /* 0xff80000027277808 */ /* 0x000fe20006000000 */
[----:B------:R-:W0:Y:S01]  /*6080*/  SHFL.BFLY PT, R8, R9, 0x2, 0x1f ;  /* 0x0c401f0009087f89 */ /* 0x000e2200000e0000 */
[----:B------:R-:W-:-:S02]  /*6090*/  ISETP.GT.AND P4, PT, R10, 0x28, P2 ;  /* 0x000000280a00780c */ /* 0x000fc40001784270 */
[C---:B------:R-:W-:Y:S02]  /*60a0*/  ISETP.LT.OR P3, PT, R12.reuse, 0x22, P3 ;  /* 0x000000220c00780c */ /* 0x040fe40001f61670 */
[----:B------:R-:W-:Y:S02]  /*60b0*/  ISETP.LT.OR P4, PT, R12, 0x29, P4 ;  /* 0x000000290c00780c */ /* 0x000fe40002781670 */
[----:B------:R-:W-:Y:S02]  /*60c0*/  FSEL R43, R43, -INF , !P3 ;  /* 0xff8000002b2b7808 */ /* 0x000fe40005800000 */
[----:B------:R-:W-:Y:S02]  /*60d0*/  ISETP.GT.AND P3, PT, R10, 0x29, P2 ;  /* 0x000000290a00780c */ /* 0x000fe40001764270 */
[----:B------:R-:W-:Y:S02]  /*60e0*/  FSEL R46, R46, -INF , !P4 ;  /* 0xff8000002e2e7808 */ /* 0x000fe40006000000 */
[----:B------:R-:W-:-:S02]  /*60f0*/  ISETP.GT.AND P4, PT, R10, 0x30, P2 ;  /* 0x000000300a00780c */ /* 0x000fc40001784270 */
[----:B------:R-:W-:Y:S02]  /*6100*/  ISETP.LT.OR P5, PT, R12, 0x2a, P3 ;  /* 0x0000002a0c00780c */ /* 0x000fe40001fa1670 */
[----:B------:R-:W-:Y:S02]  /*6110*/  ISETP.GT.AND P3, PT, R10, 0x31, P2 ;  /* 0x000000310a00780c */ /* 0x000fe40001764270 */
[----:B------:R-:W-:Y:S02]  /*6120*/  FSEL R47, R47, -INF , !P5 ;  /* 0xff8000002f2f7808 */ /* 0x000fe40006800000 */
[----:B------:R-:W-:Y:S02]  /*6130*/  ISETP.LT.OR P4, PT, R12, 0x31, P4 ;  /* 0x000000310c00780c */ /* 0x000fe40002781670 */
[----:B------:R-:W-:Y:S02]  /*6140*/  ISETP.GT.AND P5, PT, R10, 0x38, P2 ;  /* 0x000000380a00780c */ /* 0x000fe400017a4270 */
[----:B0-----:R-:W-:-:S02]  /*6150*/  FMNMX.FTZ R13, R9, R8, !PT ;  /* 0x00000008090d7209 */ /* 0x001fc40007810000 */
[----:B------:R-:W-:Y:S02]  /*6160*/  ISETP.LT.OR P3, PT, R12, 0x32, P3 ;  /* 0x000000320c00780c */ /* 0x000fe40001f61670 */
[----:B------:R-:W-:Y:S01]  /*6170*/  FSEL R50, R50, -INF , !P4 ;  /* 0xff80000032327808 */ /* 0x000fe20006000000 */
[----:B------:R-:W0:Y:S01]  /*6180*/  SHFL.BFLY PT, R8, R13, 0x1, 0x1f ;  /* 0x0c201f000d087f89 */ /* 0x000e2200000e0000 */
[----:B------:R-:W-:Y:S02]  /*6190*/  ISETP.GT.AND P4, PT, R10, 0x39, P2 ;  /* 0x000000390a00780c */ /* 0x000fe40001784270 */
[----:B------:R-:W-:Y:S02]  /*61a0*/  FSEL R51, R51, -INF , !P3 ;  /* 0xff80000033337808 */ /* 0x000fe40005800000 */
[----:B------:R-:W-:Y:S02]  /*61b0*/  ISETP.LT.OR P5, PT, R12, 0x39, P5 ;  /* 0x000000390c00780c */ /* 0x000fe40002fa1670 */
[----:B------:R-:W-:-:S02]  /*61c0*/  ISETP.GT.AND P3, PT, R10, 0x40, P2 ;  /* 0x000000400a00780c */ /* 0x000fc40001764270 */
[----:B------:R-:W-:Y:S02]  /*61d0*/  ISETP.LT.OR P4, PT, R12, 0x3a, P4 ;  /* 0x0000003a0c00780c */ /* 0x000fe40002781670 */
[----:B------:R-:W-:Y:S02]  /*61e0*/  FSEL R54, R54, -INF , !P5 ;  /* 0xff80000036367808 */ /* 0x000fe40006800000 */
[----:B------:R-:W-:Y:S02]  /*61f0*/  ISETP.GT.AND P5, PT, R10, 0x41, P2 ;  /* 0x000000410a00780c */ /* 0x000fe400017a4270 */
[----:B------:R-:W-:Y:S02]  /*6200*/  FSEL R55, R55, -INF , !P4 ;  /* 0xff80000037377808 */ /* 0x000fe40006000000 */
[----:B------:R-:W-:Y:S02]  /*6210*/  ISETP.LT.OR P3, PT, R12, 0x41, P3 ;  /* 0x000000410c00780c */ /* 0x000fe40001f61670 */
[----:B------:R-:W-:-:S02]  /*6220*/  ISETP.GT.AND P4, PT, R10, 0x48, P2 ;  /* 0x000000480a00780c */ /* 0x000fc40001784270 */
[----:B------:R-:W-:Y:S02]  /*6230*/  ISETP.LT.OR P5, PT, R12, 0x42, P5 ;  /* 0x000000420c00780c */ /* 0x000fe40002fa1670 */
[----:B------:R-:W-:Y:S02]  /*6240*/  FSEL R58, R58, -INF , !P3 ;  /* 0xff8000003a3a7808 */ /* 0x000fe40005800000 */
[----:B0-----:R-:W-:Y:S02]  /*6250*/  FMNMX.FTZ R8, R13, R8, !PT ;  /* 0x000000080d087209 */ /* 0x001fe40007810000 */
[----:B------:R-:W-:Y:S02]  /*6260*/  ISETP.GT.AND P3, PT, R10, 0x49, P2 ;  /* 0x000000490a00780c */ /* 0x000fe40001764270 */
[C---:B------:R-:W-:Y:S01]  /*6270*/  FSETP.NEU.FTZ.AND P6, PT, R8.reuse, -INF , PT ;  /* 0xff8000000800780b */ /* 0x040fe20003fdd000 */
[----:B------:R-:W-:Y:S01]  /*6280*/  FMUL.FTZ R14, R8, UR10 ;  /* 0x0000000a080e7c20 */ /* 0x000fe20008410000 */
[----:B------:R-:W-:-:S02]  /*6290*/  FSEL R59, R59, -INF , !P5 ;  /* 0xff8000003b3b7808 */ /* 0x000fc40006800000 */
[----:B------:R-:W-:Y:S02]  /*62a0*/  ISETP.LT.OR P4, PT, R12, 0x49, P4 ;  /* 0x000000490c00780c */ /* 0x000fe40002781670 */
[----:B------:R-:W-:Y:S02]  /*62b0*/  FSEL R14, R14, RZ, P6 ;  /* 0x000000ff0e0e7208 */ /* 0x000fe40003000000 */
[----:B------:R-:W-:Y:S02]  /*62c0*/  ISETP.GT.AND P5, PT, R10, 0x50, P2 ;  /* 0x000000500a00780c */ /* 0x000fe400017a4270 */
[----:B------:R-:W-:Y:S01]  /*62d0*/  ISETP.LT.OR P3, PT, R12, 0x4a, P3 ;  /* 0x0000004a0c00780c */ /* 0x000fe20001f61670 */
[--C-:B------:R-:W-:Y:S01]  /*62e0*/  FFMA.FTZ R9, R25, UR10, -R14.reuse ;  /* 0x0000000a19097c23 */ /* 0x100fe2000801080e */
[----:B------:R-:W-:Y:S01]  /*62f0*/  FMNMX.FTZ R25, R35, R20, !PT ;  /* 0x0000001423197209 */ /* 0x000fe20007810000 */
[--C-:B------:R-:W-:Y:S01]  /*6300*/  FFMA.FTZ R148, R11, UR10, -R14.reuse ;  /* 0x0000000a0b947c23 */ /* 0x100fe2000801080e */
[--C-:B------:R-:W-:Y:S01]  /*6310*/  FFMA.FTZ R11, R29, UR10, -R14.reuse ;  /* 0x0000000a1d0b7c23 */ /* 0x100fe2000801080e */
[--C-:B------:R-:W-:Y:S01]  /*6320*/  FFMA.FTZ R13, R33, UR10, -R14.reuse ;  /* 0x0000000a210d7c23 */ /* 0x100fe2000801080e */
[----:B------:R-:W-:Y:S01]  /*6330*/  FMNMX.FTZ R20, R38, R25, !PT ;  /* 0x0000001926147209 */ /* 0x000fe20007810000 */
[--C-:B------:R-:W-:Y:S01]  /*6340*/  FFMA.FTZ R21, R37, UR10, -R14.reuse ;  /* 0x0000000a25157c23 */ /* 0x100fe2000801080e */
[----:B------:R-:W-:Y:S01]  /*6350*/  FSEL R62, R62, -INF , !P4 ;  /* 0xff8000003e3e7808 */ /* 0x000fe20006000000 */
[----:B------:R-:W-:Y:S01]  /*6360*/  MUFU.EX2 R148, R148 ;  /* 0x0000009400947308 */ /* 0x000fe20000000800 */
[----:B------:R-:W-:Y:S01]  /*6370*/  FMNMX.FTZ R25, R39, R20, !PT ;  /* 0x0000001427197209 */ /* 0x000fe20007810000 */
[--C-:B------:R-:W-:Y:S01]  /*6380*/  FFMA.FTZ R150, R28, UR10, -R14.reuse ;  /* 0x0000000a1c967c23 */ /* 0x100fe2000801080e */
[----:B------:R-:W-:Y:S01]  /*6390*/  ISETP.GT.AND P4, PT, R10, 0x51, P2 ;  /* 0x000000510a00780c */ /* 0x000fe20001784270 */
[--C-:B------:R-:W-:Y:S01]  /*63a0*/  FFMA.FTZ R144, R32, UR10, -R14.reuse ;  /* 0x0000000a20907c23 */ /* 0x100fe2000801080e */
[----:B------:R-:W-:Y:S01]  /*63b0*/  FMNMX.FTZ R20, R42, R25, !PT ;  /* 0x000000192a147209 */ /* 0x000fe20007810000 */
[--C-:B------:R-:W-:Y:S01]  /*63c0*/  FFMA.FTZ R25, R41, UR10, -R14.reuse ;  /* 0x0000000a29197c23 */ /* 0x100fe2000801080e */
[----:B------:R-:W-:Y:S01]  /*63d0*/  FSEL R63, R63, -INF , !P3 ;  /* 0xff8000003f3f7808 */ /* 0x000fe20005800000 */
[----:B------:R-:W-:Y:S01]  /*63e0*/  MUFU.EX2 R9, R9 ;  /* 0x0000000900097308 */ /* 0x000fe20000000800 */
[----:B------:R-:W-:Y:S01]  /*63f0*/  FMNMX.FTZ R29, R43, R20, !PT ;  /* 0x000000142b1d7209 */ /* 0x000fe20007810000 */
[--C-:B------:R-:W-:Y:S01]  /*6400*/  FFMA.FTZ R146, R36, UR10, -R14.reuse ;  /* 0x0000000a24927c23 */ /* 0x100fe2000801080e */
[----:B------:R-:W-:Y:S01]  /*6410*/  ISETP.LT.OR P5, PT, R12, 0x51, P5 ;  /* 0x000000510c00780c */ /* 0x000fe20002fa1670 */
[--C-:B------:R-:W-:Y:S01]  /*6420*/  FFMA.FTZ R140, R40, UR10, -R14.reuse ;  /* 0x0000000a288c7c23 */ /* 0x100fe2000801080e */
[----:B------:R-:W-:Y:S01]  /*6430*/  FMNMX.FTZ R20, R46, R29, !PT ;  /* 0x0000001d2e147209 */ /* 0x000fe20007810000 */
[--C-:B------:R-:W-:Y:S01]  /*6440*/  FFMA.FTZ R142, R44, UR10, -R14.reuse ;  /* 0x0000000a2c8e7c23 */ /* 0x100fe2000801080e */
[----:B------:R-:W-:Y:S01]  /*6450*/  ISETP.GT.AND P3, PT, R10, 0x58, P2 ;  /* 0x000000580a00780c */ /* 0x000fe20001764270 */
        /* <DEDUP_REMOVED lines=30> */
[----:B------:R-:W-:Y:S01]  /*6640*/  FFMA.FTZ R122, R84, UR10, -R14 ;  /* 0x0000000a547a7c23 */ /* 0x000fe2000801080e */
[----:B------:R-:W-:Y:S01]  /*6650*/  FSEL R70, R70, -INF , !P3 ;  /* 0xff80000046467808 */ /* 0x000fe20005800000 */
[----:B------:R-:W-:Y:S01]  /*6660*/  MUFU.EX2 R146, R146 ;  /* 0x0000009200927308 */ /* 0x000fe20000000800 */
[----:B------:R-:W-:-:S02]  /*6670*/  FMNMX.FTZ R37, R63, R20, !PT ;  /* 0x000000143f257209 */ /* 0x000fc40007810000 */
[----:B------:R-:W-:Y:S02]  /*6680*/  ISETP.GT.AND P3, PT, R10, 0x61, P2 ;  /* 0x000000610a00780c */ /* 0x000fe40001764270 */
[----:B------:R-:W-:Y:S01]  /*6690*/  FMNMX.FTZ R20, R66, R37, !PT ;  /* 0x0000002542147209 */ /* 0x000fe20007810000 */
[--C-:B------:R-:W-:Y:S01]  /*66a0*/  FFMA.FTZ R37, R53, UR10, -R14.reuse ;  /* 0x0000000a35257c23 */ /* 0x100fe2000801080e */
[----:B------:R-:W-:Y:S01]  /*66b0*/  FSEL R71, R71, -INF , !P5 ;  /* 0xff80000047477808 */ /* 0x000fe20006800000 */
[----:B------:R-:W-:Y:S01]  /*66c0*/  FFMA.FTZ R53, R69, UR10, -R14 ;  /* 0x0000000a45357c23 */ /* 0x000fe2000801080e */
[----:B------:R-:W-:Y:S01]  /*66d0*/  FMNMX.FTZ R41, R67, R20, !PT ;  /* 0x0000001443297209 */ /* 0x000fe20007810000 */
[----:B------:R-:W-:Y:S01]  /*66e0*/  MUFU.EX2 R21, R21 ;  /* 0x0000001500157308 */ /* 0x000fe20000000800 */
[----:B------:R-:W-:Y:S02]  /*66f0*/  ISETP.LT.OR P4, PT, R12, 0x61, P4 ;  /* 0x000000610c00780c */ /* 0x000fe40002781670 */
[----:B------:R-:W-:-:S02]  /*6700*/  FMNMX.FTZ R20, R70, R41, !PT ;  /* 0x0000002946147209 */ /* 0x000fc40007810000 */
[----:B------:R-:W-:Y:S02]  /*6710*/  ISETP.GT.AND P5, PT, R10, 0x68, P2 ;  /* 0x000000680a00780c */ /* 0x000fe400017a4270 */
[----:B------:R-:W-:Y:S01]  /*6720*/  ISETP.LT.OR P3, PT, R12, 0x62, P3 ;  /* 0x000000620c00780c */ /* 0x000fe20001f61670 */
[----:B------:R-:W-:Y:S01]  /*6730*/  MUFU.EX2 R140, R140 ;  /* 0x0000008c008c7308 */ /* 0x000fe20000000800 */
[----:B------:R-:W-:Y:S02]  /*6740*/  FSEL R74, R74, -INF , !P4 ;  /* 0xff8000004a4a7808 */ /* 0x000fe40006000000 */
[----:B------:R-:W-:Y:S02]  /*6750*/  FMNMX.FTZ R41, R71, R20, !PT ;  /* 0x0000001447297209 */ /* 0x000fe40007810000 */
[----:B------:R-:W-:Y:S02]  /*6760*/  ISETP.GT.AND P4, PT, R10, 0x69, P2 ;  /* 0x000000690a00780c */ /* 0x000fe40001784270 */
[----:B------:R-:W-:Y:S01]  /*6770*/  FSEL R75, R75, -INF , !P3 ;  /* 0xff8000004b4b7808 */ /* 0x000fe20005800000 */
[----:B------:R-:W-:Y:S01]  /*6780*/  MUFU.EX2 R25, R25 ;  /* 0x0000001900197308 */ /* 0x000fe20000000800 */
[----:B------:R-:W-:-:S02]  /*6790*/  ISETP.LT.OR P5, PT, R12, 0x69, P5 ;  /* 0x000000690c00780c */ /* 0x000fc40002fa1670 */
[----:B------:R-:W-:Y:S01]  /*67a0*/  FMNMX.FTZ R20, R74, R41, !PT ;  /* 0x000000294a147209 */ /* 0x000fe20007810000 */
[--C-:B------:R-:W-:Y:S01]  /*67b0*/  FFMA.FTZ R41, R57, UR10, -R14.reuse ;  /* 0x0000000a39297c23 */ /* 0x100fe2000801080e */
[----:B------:R-:W-:Y:S01]  /*67c0*/  ISETP.LT.OR P4, PT, R12, 0x6a, P4 ;  /* 0x0000006a0c00780c */ /* 0x000fe20002781670 */
[----:B------:R-:W-:Y:S01]  /*67d0*/  FFMA.FTZ R57, R73, UR10, -R14 ;  /* 0x0000000a49397c23 */ /* 0x000fe2000801080e */
[----:B------:R-:W-:Y:S01]  /*67e0*/  ISETP.GT.AND P3, PT, R10, 0x70, P2 ;  /* 0x000000700a00780c */ /* 0x000fe20001764270 */
[----:B------:R-:W-:Y:S01]  /*67f0*/  MUFU.EX2 R142, R142 ;  /* 0x0000008e008e7308 */ /* 0x000fe20000000800 */
[----:B------:R-:W-:Y:S02]  /*6800*/  FSEL R78, R78, -INF , !P5 ;  /* 0xff8000004e4e7808 */ /* 0x000fe40006800000 */
[----:B------:R-:W-:Y:S02]  /*6810*/  FMNMX.FTZ R45, R75, R20, !PT ;  /* 0x000000144b2d7209 */ /* 0x000fe40007810000 */
[----:B------:R-:W-:-:S02]  /*6820*/  FSEL R79, R79, -INF , !P4 ;  /* 0xff8000004f4f7808 */ /* 0x000fc40006000000 */
[C---:B------:R-:W-:Y:S01]  /*6830*/  ISETP.GT.AND P5, PT, R10.reuse, 0x71, P2 ;  /* 0x000000710a00780c */ /* 0x040fe200017a4270 */
[----:B------:R-:W-:Y:S01]  /*6840*/  MUFU.EX2 R29, R29 ;  /* 0x0000001d001d7308 */ /* 0x000fe20000000800 */
[C---:B------:R-:W-:Y:S02]  /*6850*/  ISETP.GT.AND P4, PT, R10.reuse, 0x78, P2 ;  /* 0x000000780a00780c */ /* 0x040fe40001784270 */
[----:B------:R-:W-:Y:S02]  /*6860*/  ISETP.GT.AND P2, PT, R10, 0x79, P2 ;  /* 0x000000790a00780c */ /* 0x000fe40001744270 */
[----:B------:R-:W-:Y:S02]  /*6870*/  ISETP.LT.OR P3, PT, R12, 0x71, P3 ;  /* 0x000000710c00780c */ /* 0x000fe40001f61670 */
[----:B------:R-:W-:Y:S01]  /*6880*/  FMNMX.FTZ R10, R78, R45, !PT ;  /* 0x0000002d4e0a7209 */ /* 0x000fe20007810000 */
[----:B------:R-:W-:Y:S01]  /*6890*/  MUFU.EX2 R136, R136 ;  /* 0x0000008800887308 */ /* 0x000fe20000000800 */
[----:B------:R-:W-:-:S02]  /*68a0*/  ISETP.LT.OR P5, PT, R12, 0x72, P5 ;  /* 0x000000720c00780c */ /* 0x000fc40002fa1670 */
[----:B------:R-:W-:Y:S02]  /*68b0*/  FSEL R82, R82, -INF , !P3 ;  /* 0xff80000052527808 */ /* 0x000fe40005800000 */
[----:B------:R-:W-:Y:S02]  /*68c0*/  FMNMX.FTZ R45, R79, R10, !PT ;  /* 0x0000000a4f2d7209 */ /* 0x000fe40007810000 */
[----:B------:R-:W-:Y:S01]  /*68d0*/  ISETP.LT.OR P4, PT, R12, 0x79, P4 ;  /* 0x000000790c00780c */ /* 0x000fe20002781670 */
[----:B------:R-:W-:Y:S01]  /*68e0*/  MUFU.EX2 R33, R33 ;  /* 0x0000002100217308 */ /* 0x000fe20000000800 */
[----:B------:R-:W-:Y:S02]  /*68f0*/  FSEL R83, R83, -INF , !P5 ;  /* 0xff80000053537808 */ /* 0x000fe40006800000 */
[----:B------:R-:W-:Y:S01]  /*6900*/  FMNMX.FTZ R10, R82, R45, !PT ;  /* 0x0000002d520a7209 */ /* 0x000fe20007810000 */
[----:B------:R-:W-:Y:S01]  /*6910*/  FFMA.FTZ R45, R61, UR10, -R14 ;  /* 0x0000000a3d2d7c23 */ /* 0x000fe2000801080e */
[----:B------:R-:W-:-:S02]  /*6920*/  ISETP.LT.OR P2, PT, R12, 0x7a, P2 ;  /* 0x0000007a0c00780c */ /* 0x000fc40001741670 */
[----:B------:R-:W-:Y:S01]  /*6930*/  FSEL R86, R86, -INF , !P4 ;  /* 0xff80000056567808 */ /* 0x000fe20006000000 */
[----:B------:R-:W-:Y:S01]  /*6940*/  MUFU.EX2 R138, R138 ;  /* 0x0000008a008a7308 */ /* 0x000fe20000000800 */
[----:B------:R-:W-:Y:S02]  /*6950*/  FMNMX.FTZ R49, R83, R10, !PT ;  /* 0x0000000a53317209 */ /* 0x000fe40007810000 */
[----:B------:R-:W-:Y:S02]  /*6960*/  FSEL R87, R87, -INF , !P2 ;  /* 0xff80000057577808 */ /* 0x000fe40005000000 */
[----:B------:R-:W-:Y:S01]  /*6970*/  FMNMX.FTZ R10, R86, R49, !PT ;  /* 0x00000031560a7209 */ /* 0x000fe20007810000 */
[--C-:B------:R-:W-:Y:S01]  /*6980*/  FFMA.FTZ R49, R65, UR10, -R14.reuse ;  /* 0x0000000a41317c23 */ /* 0x100fe2000801080e */
[----:B------:R-:W-:Y:S01]  /*6990*/  FSEL R73, R8, RZ, P6 ;  /* 0x000000ff08497208 */ /* 0x000fe20003000000 */
[----:B------:R-:W-:Y:S01]  /*69a0*/  FFMA.FTZ R65, R81, UR10, -R14 ;  /* 0x0000000a51417c23 */ /* 0x000fe2000801080e */
[----:B------:R-:W-:Y:S01]  /*69b0*/  FMNMX.FTZ R10, R87, R10, !PT ;  /* 0x0000000a570a7209 */ /* 0x000fe20007810000 */
[----:B------:R-:W-:Y:S02]  /*69c0*/  MUFU.EX2 R37, R37 ;  /* 0x0000002500257308 */ /* 0x000fe40000000800 */
[----:B------:R-:W-:-:S02]  /*69d0*/  FADD.FTZ R2, -R73, R2 ;  /* 0x0000000249027221 */ /* 0x000fc40000010100 */
[----:B------:R-:W0:Y:S04]  /*69e0*/  SHFL.BFLY PT, R61, R10, 0x2, 0x1f ;  /* 0x0c401f000a3d7f89 */ /* 0x000e2800000e0000 */
[----:B------:R-:W-:Y:S08]  /*69f0*/  MUFU.EX2 R132, R132 ;  /* 0x0000008400847308 */ /* 0x000ff00000000800 */
[----:B------:R-:W-:Y:S08]  /*6a00*/  MUFU.EX2 R41, R41 ;  /* 0x0000002900297308 */ /* 0x000ff00000000800 */
[----:B------:R-:W-:Y:S01]  /*6a10*/  MUFU.EX2 R134, R134 ;  /* 0x0000008600867308 */ /* 0x000fe20000000800 */
[----:B0-----:R-:W-:Y:S01]  /*6a20*/  FMNMX.FTZ R12, R10, R61, !PT ;  /* 0x0000003d0a0c7209 */ /* 0x001fe20007810000 */
[--C-:B------:R-:W-:Y:S01]  /*6a30*/  FFMA.FTZ R61, R77, UR10, -R14.reuse ;  /* 0x0000000a4d3d7c23 */ /* 0x100fe2000801080e */
[----:B------:R-:W-:-:S05]  /*6a40*/  FFMA.FTZ R14, R85, UR10, -R14 ;  /* 0x0000000a550e7c23 */ /* 0x000fca000801080e */
[----:B------:R-:W-:Y:S01]  /*6a50*/  MUFU.EX2 R45, R45 ;  /* 0x0000002d002d7308 */ /* 0x000fe20000000800 */
[----:B------:R-:W0:Y:S07]  /*6a60*/  SHFL.BFLY PT, R69, R12, 0x1, 0x1f ;  /* 0x0c201f000c457f89 */ /* 0x000e2e00000e0000 */
[----:B------:R1:W-:Y:S08]  /*6a70*/  MUFU.EX2 R73, R14 ;  /* 0x0000000e00497308 */ /* 0x0003f00000000800 */
[----:B------:R-:W-:Y:S08]  /*6a80*/  MUFU.EX2 R128, R128 ;  /* 0x0000008000807308 */ /* 0x000ff00000000800 */
[----:B------:R-:W-:Y:S01]  /*6a90*/  MUFU.EX2 R49, R49 ;  /* 0x0000003100317308 */ /* 0x000fe20000000800 */
[----:B0-----:R-:W-:Y:S01]  /*6aa0*/  FMNMX.FTZ R10, R12, R69, !PT ;  /* 0x000000450c0a7209 */ /* 0x001fe20007810000 */
[----:B------:R-:W-:-:S03]  /*6ab0*/  FMUL.FTZ R69, R2, UR10 ;  /* 0x0000000a02457c20 */ /* 0x000fc60008410000 */
[C---:B------:R-:W-:Y:S01]  /*6ac0*/  FSETP.NEU.FTZ.AND P2, PT, R10.reuse, -INF , PT ;  /* 0xff8000000a00780b */ /* 0x040fe20003f5d000 */
[----:B------:R-:W-:Y:S02]  /*6ad0*/  FMUL.FTZ R32, R10, UR10 ;  /* 0x0000000a0a207c20 */ /* 0x000fe40008410000 */
[----:B------:R-:W0:Y:S03]  /*6ae0*/  MUFU.EX2 R69, R69 ;  /* 0x0000004500457308 */ /* 0x000e260000000800 */
[----:B------:R-:W-:-:S05]  /*6af0*/  FSEL R32, R32, RZ, P2 ;  /* 0x000000ff20207208 */ /* 0x000fca0001000000 */
[--C-:B------:R-:W-:Y:S01]  /*6b00*/  FFMA.FTZ R151, R30, UR10, -R32.reuse ;  /* 0x0000000a1e977c23 */ /* 0x100fe20008010820 */
[--C-:B------:R-:W-:Y:S01]  /*6b10*/  FFMA.FTZ R2, R15, UR10, -R32.reuse ;  /* 0x0000000a0f027c23 */ /* 0x100fe20008010820 */
[--C-:B------:R-:W-:Y:S01]  /*6b20*/  FFMA.FTZ R149, R27, UR10, -R32.reuse ;  /* 0x0000000a1b957c23 */ /* 0x100fe20008010820 */
[--C-:B------:R-:W-:Y:S01]  /*6b30*/  FFMA.FTZ R12, R31, UR10, -R32.reuse ;  /* 0x0000000a1f0c7c23 */ /* 0x100fe20008010820 */
[--C-:B------:R-:W-:Y:S01]  /*6b40*/  FFMA.FTZ R145, R34, UR10, -R32.reuse ;  /* 0x0000000a22917c23 */ /* 0x100fe20008010820 */
[--C-:B-1----:R-:W-:Y:S01]  /*6b50*/  FFMA.FTZ R14, R35, UR10, -R32.reuse ;  /* 0x0000000a230e7c23 */ /* 0x102fe20008010820 */
[----:B------:R-:W-:Y:S01]  /*6b60*/  MUFU.EX2 R151, R151 ;  /* 0x0000009700977308 */ /* 0x000fe20000000800 */
[--C-:B------:R-:W-:Y:S01]  /*6b70*/  FFMA.FTZ R147, R38, UR10, -R32.reuse ;  /* 0x0000000a26937c23 */ /* 0x100fe20008010820 */
[----:B------:R-:W-:Y:S01]  /*6b80*/  FFMA.FTZ R20, R39, UR10, -R32 ;  /* 0x0000000a27147c23 */ /* 0x000fe20008010820 */
[----:B0-----:R-:W-:Y:S01]  /*6b90*/  FFMA.FTZ R30, R69, R5, R148 ;  /* 0x00000005451e7223 */ /* 0x001fe20000010094 */
[--C-:B------:R-:W-:Y:S01]  /*6ba0*/  FFMA.FTZ R141, R42, UR10, -R32.reuse ;  /* 0x0000000a2a8d7c23 */ /* 0x100fe20008010820 */
[--C-:B------:R-:W-:Y:S01]  /*6bb0*/  FFMA.FTZ R24, R43, UR10, -R32.reuse ;  /* 0x0000000a2b187c23 */ /* 0x100fe20008010820 */
[----:B------:R-:W-:Y:S01]  /*6bc0*/  FFMA.FTZ R143, R46, UR10, -R32 ;  /* 0x0000000a2e8f7c23 */ /* 0x000fe20008010820 */
[----:B------:R-:W-:Y:S01]  /*6bd0*/  FADD.FTZ R5, R9, R30 ;  /* 0x0000001e09057221 */ /* 0x000fe20000010000 */
[----:B------:R-:W-:Y:S01]  /*6be0*/  MUFU.EX2 R2, R2 ;  /* 0x0000000200027308 */ /* 0x000fe20000000800 */
[--C-:B------:R-:W-:Y:S01]  /*6bf0*/  FFMA.FTZ R26, R47, UR10, -R32.reuse ;  /* 0x0000000a2f1a7c23 */ /* 0x100fe20008010820 */
[--C-:B------:R-:W-:Y:S01]  /*6c00*/  FFMA.FTZ R137, R50, UR10, -R32.reuse ;  /* 0x0000000a32897c23 */ /* 0x100fe20008010820 */
[----:B------:R-:W-:Y:S01]  /*6c10*/  FADD.FTZ R30, R150, R5 ;  /* 0x00000005961e7221 */ /* 0x000fe20000010000 */
[----:B------:R-:W-:Y:S01]  /*6c20*/  FSEL R5, R10, RZ, P2 ;  /* 0x000000ff0a057208 */ /* 0x000fe20001000000 */
[--C-:B------:R-:W-:Y:S01]  /*6c30*/  FFMA.FTZ R28, R51, UR10, -R32.reuse ;  /* 0x0000000a331c7c23 */ /* 0x100fe20008010820 */
[----:B------:R-:W-:Y:S01]  /*6c40*/  FFMA.FTZ R139, R54, UR10, -R32 ;  /* 0x0000000a368b7c23 */ /* 0x000fe20008010820 */
[----:B------:R-:W-:Y:S01]  /*6c50*/  FADD.FTZ R15, R11, R30 ;  /* 0x0000001e0b0f7221 */ /* 0x000fe20000010000 */
[----:B------:R-:W-:Y:S01]  /*6c60*/  MUFU.EX2 R149, R149 ;  /* 0x0000009500957308 */ /* 0x000fe20000000800 */
[----:B------:R-:W-:Y:S01]  /*6c70*/  FADD.FTZ R5, -R5, R0 ;  /* 0x0000000005057221 */ /* 0x000fe20000010100 */
[--C-:B------:R-:W-:Y:S01]  /*6c80*/  FFMA.FTZ R55, R55, UR10, -R32.reuse ;  /* 0x0000000a37377c23 */ /* 0x100fe20008010820 */
[----:B------:R-:W-:Y:S01]  /*6c90*/  FADD.FTZ R30, R144, R15 ;  /* 0x0000000f901e7221 */ /* 0x000fe20000010000 */
[--C-:B------:R-:W-:Y:S01]  /*6ca0*/  FFMA.FTZ R133, R58, UR10, -R32.reuse ;  /* 0x0000000a3a857c23 */ /* 0x100fe20008010820 */
[----:B------:R-:W-:Y:S01]  /*6cb0*/  FMUL.FTZ R5, R5, UR10 ;  /* 0x0000000a05057c20 */ /* 0x000fe20008410000 */
[----:B------:R-:W-:Y:S01]  /*6cc0*/  FFMA.FTZ R135, R62, UR10, -R32 ;  /* 0x0000000a3e877c23 */ /* 0x000fe20008010820 */
[----:B------:R-:W-:Y:S01]  /*6cd0*/  FADD.FTZ R15, R13, R30 ;  /* 0x0000001e0d0f7221 */ /* 0x000fe20000010000 */
[----:B------:R-:W-:Y:S01]  /*6ce0*/  MUFU.EX2 R12, R12 ;  /* 0x0000000c000c7308 */ /* 0x000fe20000000800 */
[----:B------:R-:W-:Y:S01]  /*6cf0*/  F2FP.BF16.F32.PACK_AB R148, R9, R148 ;  /* 0x000000940994723e */ /* 0x000fe200000010ff */
[--C-:B------:R-:W-:Y:S01]  /*6d00*/  FFMA.FTZ R129, R66, UR10, -R32.reuse ;  /* 0x0000000a42817c23 */ /* 0x100fe20008010820 */
[----:B------:R-:W-:Y:S01]  /*6d10*/  FADD.FTZ R30, R146, R15 ;  /* 0x0000000f921e7221 */ /* 0x000fe20000010000 */
[--C-:B------:R-:W-:Y:S01]  /*6d20*/  FFMA.FTZ R131, R70, UR10, -R32.reuse ;  /* 0x0000000a46837c23 */ /* 0x100fe20008010820 */
[--C-:B------:R-:W-:Y:S01]  /*6d30*/  FFMA.FTZ R125, R74, UR10, -R32.reuse ;  /* 0x0000000a4a7d7c23 */ /* 0x100fe20008010820 */
[----:B------:R-:W-:Y:S01]  /*6d40*/  FFMA.FTZ R75, R75, UR10, -R32 ;  /* 0x0000000a4b4b7c23 */ /* 0x000fe20008010820 */
[----:B------:R-:W-:Y:S01]  /*6d50*/  FADD.FTZ R27, R21, R30 ;  /* 0x0000001e151b7221 */ /* 0x000fe20000010000 */
[----:B------:R0:W1:Y:S01]  /*6d60*/  MUFU.EX2 R15, R5 ;  /* 0x00000005000f7308 */ /* 0x0000620000000800 */
[--C-:B------:R-:W-:Y:S01]  /*6d70*/  FFMA.FTZ R78, R78, UR10, -R32.reuse ;  /* 0x0000000a4e4e7c23 */ /* 0x100fe20008010820 */
[--C-:B------:R-:W-:Y:S01]  /*6d80*/  FFMA.FTZ R79, R79, UR10, -R32.reuse ;  /* 0x0000000a4f4f7c23 */ /* 0x100fe20008010820 */
[----:B------:R-:W-:Y:S01]  /*6d90*/  FADD.FTZ R30, R140, R27 ;  /* 0x0000001b8c1e7221 */ /* 0x000fe20000010000 */
[--C-:B------:R-:W-:Y:S01]  /*6da0*/  FFMA.FTZ R82, R82, UR10, -R32.reuse ;  /* 0x0000000a52527c23 */ /* 0x100fe20008010820 */
[--C-:B------:R-:W-:Y:S01]  /*6db0*/  FFMA.FTZ R83, R83, UR10, -R32.reuse ;  /* 0x0000000a53537c23 */ /* 0x100fe20008010820 */
[----:B------:R-:W-:Y:S01]  /*6dc0*/  FFMA.FTZ R86, R86, UR10, -R32 ;  /* 0x0000000a56567c23 */ /* 0x000fe20008010820 */
[----:B------:R-:W-:Y:S01]  /*6dd0*/  FADD.FTZ R27, R25, R30 ;  /* 0x0000001e191b7221 */ /* 0x000fe20000010000 */
[----:B------:R-:W2:Y:S01]  /*6de0*/  MUFU.EX2 R145, R145 ;  /* 0x0000009100917308 */ /* 0x000ea20000000800 */
[----:B------:R-:W-:Y:S01]  /*6df0*/  FFMA.FTZ R30, R59, UR10, -R32 ;  /* 0x0000000a3b1e7c23 */ /* 0x000fe20008010820 */
[----:B------:R-:W-:-:S02]  /*6e00*/  IMAD.U32 R31, RZ, RZ, UR37 ;  /* 0x00000025ff1f7e24 */ /* 0x000fc4000f8e00ff */
[----:B------:R-:W-:Y:S01]  /*6e10*/  FADD.FTZ R34, R142, R27 ;  /* 0x0000001b8e227221 */ /* 0x000fe20000010000 */
[----:B------:R-:W-:Y:S01]  /*6e20*/  ISETP.GT.AND P2, PT, R3, UR27, PT ;  /* 0x0000001b03007c0c */ /* 0x000fe2000bf44270 */
[----:B------:R-:W-:Y:S01]  /*6e30*/  UMOV UR37, UR26 ;  /* 0x0000001a00257c82 */ /* 0x000fe20008000000 */
[----:B------:R-:W-:Y:S01]  /*6e40*/  F2FP.BF16.F32.PACK_AB R150, R11, R150 ;  /* 0x000000960b96723e */ /* 0x000fe200000010ff */
[----:B0-----:R-:W-:Y:S01]  /*6e50*/  FADD.FTZ R5, R29, R34 ;  /* 0x000000221d057221 */ /* 0x001fe20000010000 */
[----:B------:R-:W0:Y:S01]  /*6e60*/  MUFU.EX2 R14, R14 ;  /* 0x0000000e000e7308 */ /* 0x000e220000000800 */
[----:B-1----:R-:W-:Y:S01]  /*6e70*/  FFMA.FTZ R34, R15, R4, R2 ;  /* 0x000000040f227223 */ /* 0x002fe20000010002 */
[----:B------:R-:W-:Y:S01]  /*6e80*/  FFMA.FTZ R4, R63, UR10, -R32 ;  /* 0x0000000a3f047c23 */ /* 0x000fe20008010820 */
[----:B------:R-:W-:Y:S01]  /*6e90*/  FADD.FTZ R38, R136, R5 ;  /* 0x0000000588267221 */ /* 0x000fe20000010000 */
[----:B------:R-:W-:Y:S01]  /*6ea0*/  @!P1 LEA R31, R31, UR45, 0x3 ;  /* 0x0000002d1f1f9c11 */ /* 0x000fe2000f8e18ff */
[----:B------:R-:W-:Y:S01]  /*6eb0*/  FADD.FTZ R36, R149, R34 ;  /* 0x0000002295247221 */ /* 0x000fe20000010000 */
[----:B------:R-:W-:Y:S01]  /*6ec0*/  FFMA.FTZ R34, R67, UR10, -R32 ;  /* 0x0000000a43227c23 */ /* 0x000fe20008010820 */
[----:B------:R-:W-:Y:S01]  /*6ed0*/  FADD.FTZ R27, R33, R38 ;  /* 0x00000026211b7221 */ /* 0x000fe20000010000 */
[----:B------:R-:W1:Y:S01]  /*6ee0*/  MUFU.EX2 R147, R147 ;  /* 0x0000009300937308 */ /* 0x000e620000000800 */
[----:B------:R-:W-:Y:S01]  /*6ef0*/  FADD.FTZ R5, R151, R36 ;  /* 0x0000002497057221 */ /* 0x000fe20000010000 */
[----:B------:R-:W-:-:S02]  /*6f00*/  @!P1 VIADD R31, R31, 0x16860 ;  /* 0x000168601f1f9836 */ /* 0x000fc40000000000 */
[----:B------:R-:W-:Y:S01]  /*6f10*/  FADD.FTZ R36, R138, R27 ;  /* 0x0000001b8a247221 */ /* 0x000fe20000010000 */
[----:B------:R-:W-:Y:S01]  /*6f20*/  F2FP.BF16.F32.PACK_AB R149, R149, R2 ;  /* 0x000000029595723e */ /* 0x000fe200000010ff */
[----:B------:R-:W-:Y:S01]  /*6f30*/  FADD.FTZ R38, R12, R5 ;  /* 0x000000050c267221 */ /* 0x000fe20000010000 */
[----:B------:R-:W-:Y:S01]  /*6f40*/  F2FP.BF16.F32.PACK_AB R144, R13, R144 ;  /* 0x000000900d90723e */ /* 0x000fe200000010ff */
[----:B------:R-:W-:Y:S01]  /*6f50*/  FADD.FTZ R27, R37, R36 ;  /* 0x00000024251b7221 */ /* 0x000fe20000010000 */
[----:B------:R-:W3:Y:S01]  /*6f60*/  MUFU.EX2 R20, R20 ;  /* 0x0000001400147308 */ /* 0x000ee20000000800 */
[----:B--2---:R-:W-:Y:S01]  /*6f70*/  FADD.FTZ R5, R145, R38 ;  /* 0x0000002691057221 */ /* 0x004fe20000010000 */
[--C-:B------:R-:W-:Y:S01]  /*6f80*/  FFMA.FTZ R36, R71, UR10, -R32.reuse ;  /* 0x0000000a47247c23 */ /* 0x100fe20008010820 */
[----:B------:R-:W-:Y:S01]  /*6f90*/  FADD.FTZ R40, R132, R27 ;  /* 0x0000001b84287221 */ /* 0x000fe20000010000 */
[----:B------:R-:W-:Y:S01]  /*6fa0*/  FFMA.FTZ R32, R87, UR10, -R32 ;  /* 0x0000000a57207c23 */ /* 0x000fe20008010820 */
[----:B0-----:R-:W-:Y:S01]  /*6fb0*/  FADD.FTZ R38, R14, R5 ;  /* 0x000000050e267221 */ /* 0x001fe20000010000 */
[----:B------:R-:W-:Y:S01]  /*6fc0*/  @!P1 PRMT R31, RZ, 0x654, R31 ;  /* 0x00000654ff1f9816 */ /* 0x000fe2000000001f */
[----:B------:R-:W-:Y:S01]  /*6fd0*/  FADD.FTZ R27, R41, R40 ;  /* 0x00000028291b7221 */ /* 0x000fe20000010000 */
[----:B------:R-:W0:Y:S01]  /*6fe0*/  MUFU.EX2 R141, R141 ;  /* 0x0000008d008d7308 */ /* 0x000e220000000800 */
[----:B-1----:R-:W-:Y:S01]  /*6ff0*/  FADD.FTZ R5, R147, R38 ;  /* 0x0000002693057221 */ /* 0x002fe20000010000 */
[----:B------:R1:W-:Y:S01]  /*7000*/  @!P1 SYNCS.ARRIVE.TRANS64.RED.A1T0 RZ, [R31+URZ], RZ ;  /* 0x000000ff1fff99a7 */ /* 0x0003e2000810043f */
[----:B------:R-:W-:Y:S01]  /*7010*/  FADD.FTZ R40, R134, R27 ;  /* 0x0000001b86287221 */ /* 0x000fe20000010000 */
[----:B------:R-:W-:Y:S01]  /*7020*/  F2FP.BF16.F32.PACK_AB R146, R21, R146 ;  /* 0x000000921592723e */ /* 0x000fe200000010ff */
[-C--:B------:R-:W-:Y:S01]  /*7030*/  FMUL.FTZ R88, R88, R69.reuse ;  /* 0x0000004558587220 */ /* 0x080fe20000410000 */
[----:B------:R-:W-:Y:S01]  /*7040*/  F2FP.BF16.F32.PACK_AB R140, R25, R140 ;  /* 0x0000008c198c723e */ /* 0x000fe200000010ff */
[----:B------:R-:W-:Y:S01]  /*7050*/  FADD.FTZ R27, R45, R40 ;  /* 0x000000282d1b7221 */ /* 0x000fe20000010000 */
[----:B------:R-:W2:Y:S01]  /*7060*/  MUFU.EX2 R24, R24 ;  /* 0x0000001800187308 */ /* 0x000ea20000000800 */
[----:B---3--:R-:W-:Y:S01]  /*7070*/  FADD.FTZ R38, R20, R5 ;  /* 0x0000000514267221 */ /* 0x008fe20000010000 */
[----:B------:R-:W-:Y:S01]  /*7080*/  F2FP.BF16.F32.PACK_AB R142, R29, R142 ;  /* 0x0000008e1d8e723e */ /* 0x000fe200000010ff */
[----:B------:R-:W-:Y:S01]  /*7090*/  FADD.FTZ R40, R128, R27 ;  /* 0x0000001b80287221 */ /* 0x000fe20000010000 */
[----:B------:R-:W-:Y:S01]  /*70a0*/  F2FP.BF16.F32.PACK_AB R136, R33, R136 ;  /* 0x000000882188723e */ /* 0x000fe200000010ff */
[-C--:B------:R-:W-:Y:S01]  /*70b0*/  FMUL.FTZ R89, R89, R69.reuse ;  /* 0x0000004559597220 */ /* 0x080fe20000410000 */
[----:B------:R-:W-:Y:S01]  /*70c0*/  F2FP.BF16.F32.PACK_AB R138, R37, R138 ;  /* 0x0000008a258a723e */ /* 0x000fe200000010ff */
[----:B------:R-:W-:Y:S01]  /*70d0*/  FADD.FTZ R27, R49, R40 ;  /* 0x00000028311b7221 */ /* 0x000fe20000010000 */
[----:B------:R-:W3:Y:S01]  /*70e0*/  MUFU.EX2 R143, R143 ;  /* 0x0000008f008f7308 */ /* 0x000ee20000000800 */
[----:B0-----:R-:W-:Y:S01]  /*70f0*/  FADD.FTZ R5, R141, R38 ;  /* 0x000000268d057221 */ /* 0x001fe20000010000 */
[----:B------:R-:W-:Y:S01]  /*7100*/  F2FP.BF16.F32.PACK_AB R132, R41, R132 ;  /* 0x000000842984723e */ /* 0x000fe200000010ff */
[-C--:B------:R-:W-:Y:S01]  /*7110*/  FMUL.FTZ R92, R92, R69.reuse ;  /* 0x000000455c5c7220 */ /* 0x080fe20000410000 */
[----:B------:R-:W-:Y:S01]  /*7120*/  F2FP.BF16.F32.PACK_AB R134, R45, R134 ;  /* 0x000000862d86723e */ /* 0x000fe200000010ff */
[-C--:B------:R-:W-:Y:S01]  /*7130*/  FMUL.FTZ R93, R93, R69.reuse ;  /* 0x000000455d5d7220 */ /* 0x080fe20000410000 */
[----:B------:R-:W-:Y:S01]  /*7140*/  F2FP.BF16.F32.PACK_AB R128, R49, R128 ;  /* 0x000000803180723e */ /* 0x000fe200000010ff */
[-C--:B------:R-:W-:Y:S01]  /*7150*/  FMUL.FTZ R96, R96, R69.reuse ;  /* 0x0000004560607220 */ /* 0x080fe20000410000 */
[----:B------:R-:W0:Y:S01]  /*7160*/  MUFU.EX2 R26, R26 ;  /* 0x0000001a001a7308 */ /* 0x000e220000000800 */
[----:B--2---:R-:W-:Y:S01]  /*7170*/  FADD.FTZ R38, R24, R5 ;  /* 0x0000000518267221 */ /* 0x004fe20000010000 */
[-C--:B------:R-:W-:Y:S01]  /*7180*/  FMUL.FTZ R97, R97, R69.reuse ;  /* 0x0000004561617220 */ /* 0x080fe20000410000 */
[-C--:B------:R-:W-:Y:S01]  /*7190*/  FMUL.FTZ R100, R100, R69.reuse ;  /* 0x0000004564647220 */ /* 0x080fe20000410000 */
[-C--:B------:R-:W-:Y:S01]  /*71a0*/  FMUL.FTZ R101, R101, R69.reuse ;  /* 0x0000004565657220 */ /* 0x080fe20000410000 */
[-C--:B------:R-:W-:Y:S01]  /*71b0*/  FMUL.FTZ R104, R104, R69.reuse ;  /* 0x0000004568687220 */ /* 0x080fe20000410000 */
[-C--:B------:R-:W-:Y:S01]  /*71c0*/  FMUL.FTZ R105, R105, R69.reuse ;  /* 0x0000004569697220 */ /* 0x080fe20000410000 */
[-C--:B------:R-:W-:Y:S01]  /*71d0*/  FMUL.FTZ R108, R108, R69.reuse ;  /* 0x000000456c6c7220 */ /* 0x080fe20000410000 */
[----:B------:R-:W2:Y:S01]  /*71e0*/  MUFU.EX2 R130, R130 ;  /* 0x0000008200827308 */ /* 0x000ea20000000800 */
[----:B---3--:R-:W-:Y:S01]  /*71f0*/  FADD.FTZ R5, R143, R38 ;  /* 0x000000268f057221 */ /* 0x008fe20000010000 */
[-C--:B------:R-:W-:Y:S01]  /*7200*/  FMUL.FTZ R109, R109, R69.reuse ;  /* 0x000000456d6d7220 */ /* 0x080fe20000410000 */
[-C--:B------:R-:W-:Y:S01]  /*7210*/  FMUL.FTZ R112, R112, R69.reuse ;  /* 0x0000004570707220 */ /* 0x080fe20000410000 */
[-C--:B------:R-:W-:Y:S01]  /*7220*/  FMUL.FTZ R113, R113, R69.reuse ;  /* 0x0000004571717220 */ /* 0x080fe20000410000 */
[-C--:B------:R-:W-:Y:S01]  /*7230*/  FMUL.FTZ R116, R116, R69.reuse ;  /* 0x0000004574747220 */ /* 0x080fe20000410000 */
[----:B------:R-:W-:Y:S01]  /*7240*/  FMUL.FTZ R117, R117, R69 ;  /* 0x0000004575757220 */ /* 0x000fe20000410000 */
[----:B------:R-:W-:Y:S01]  /*7250*/  F2FP.BF16.F32.PACK_AB R151, R12, R151 ;  /* 0x000000970c97723e */ /* 0x000fe200000010ff */
[----:B------:R-:W3:Y:S01]  /*7260*/  MUFU.EX2 R137, R137 ;  /* 0x0000008900897308 */ /* 0x000ee20000000800 */
[----:B0-----:R-:W-:Y:S01]  /*7270*/  FADD.FTZ R38, R26, R5 ;  /* 0x000000051a267221 */ /* 0x001fe20000010000 */
[----:B------:R-:W-:Y:S01]  /*7280*/  F2FP.BF16.F32.PACK_AB R145, R14, R145 ;  /* 0x000000910e91723e */ /* 0x000fe200000010ff */
[----:B------:R-:W-:Y:S01]  /*7290*/  VIADD R3, R3, 0xffffffff ;  /* 0xffffffff03037836 */ /* 0x000fe20000000000 */
[----:B------:R-:W-:Y:S01]  /*72a0*/  F2FP.BF16.F32.PACK_AB R147, R20, R147 ;  /* 0x000000931493723e */ /* 0x000fe200000010ff */
[----:B------:R-:W-:Y:S01]  /*72b0*/  FMUL.FTZ R90, R90, R15 ;  /* 0x0000000f5a5a7220 */ /* 0x000fe20000410000 */
[----:B------:R-:W-:Y:S01]  /*72c0*/  F2FP.BF16.F32.PACK_AB R141, R24, R141 ;  /* 0x0000008d188d723e */ /* 0x000fe200000010ff */
[----:B------:R-:W-:Y:S01]  /*72d0*/  FMUL.FTZ R91, R91, R15 ;  /* 0x0000000f5b5b7220 */ /* 0x000fe20000410000 */
[----:B------:R-:W0:Y:S01]  /*72e0*/  MUFU.EX2 R53, R53 ;  /* 0x0000003500357308 */ /* 0x000e220000000800 */
[----:B--2---:R-:W-:Y:S01]  /*72f0*/  FADD.FTZ R40, R130, R27 ;  /* 0x0000001b82287221 */ /* 0x004fe20000010000 */
[----:B------:R-:W-:Y:S01]  /*7300*/  F2FP.BF16.F32.PACK_AB R143, R26, R143 ;  /* 0x0000008f1a8f723e */ /* 0x000fe200000010ff */
        /* <DEDUP_REMOVED lines=11> */
[-C--:B------:R-:W-:Y:S01]  /*73c0*/  FMUL.FTZ R111, R111, R15.reuse ;  /* 0x0000000f6f6f7220 */ /* 0x080fe20000410000 */
[-C--:B------:R-:W-:Y:S01]  /*73d0*/  FMUL.FTZ R114, R114, R15.reuse ;  /* 0x0000000f72727220 */ /* 0x080fe20000410000 */
[----:B------:R-:W3:Y:S01]  /*73e0*/  MUFU.EX2 R124, R124 ;  /* 0x0000007c007c7308 */ /* 0x000ee20000000800 */
[C---:B0-----:R-:W-:Y:S01]  /*73f0*/  FADD.FTZ R9, R53.reuse, R40 ;  /* 0x0000002835097221 */ /* 0x041fe20000010000 */
[----:B------:R-:W-:Y:S01]  /*7400*/  F2FP.BF16.F32.PACK_AB R130, R53, R130 ;  /* 0x000000823582723e */ /* 0x000fe200000010ff */
[-C--:B------:R-:W-:Y:S01]  /*7410*/  FMUL.FTZ R115, R115, R15.reuse ;  /* 0x0000000f73737220 */ /* 0x080fe20000410000 */
[-C--:B------:R-:W-:Y:S01]  /*7420*/  FMUL.FTZ R118, R118, R15.reuse ;  /* 0x0000000f76767220 */ /* 0x080fe20000410000 */
[----:B------:R-:W-:Y:S01]  /*7430*/  FMUL.FTZ R119, R119, R15 ;  /* 0x0000000f77777220 */ /* 0x000fe20000410000 */
[----:B------:R-:W-:-:S02]  /*7440*/  IMAD.MOV.U32 R2, RZ, RZ, R8 ;  /* 0x000000ffff027224 */ /* 0x000fc400078e0008 */
[----:B------:R-:W0:Y:S01]  /*7450*/  MUFU.EX2 R139, R139 ;  /* 0x0000008b008b7308 */ /* 0x000e220000000800 */
[C---:B--2---:R-:W-:Y:S01]  /*7460*/  FADD.FTZ R38, R28.reuse, R5 ;  /* 0x000000051c267221 */ /* 0x044fe20000010000 */
[----:B------:R-:W-:-:S06]  /*7470*/  F2FP.BF16.F32.PACK_AB R137, R28, R137 ;  /* 0x000000891c89723e */ /* 0x000fcc00000010ff */
[----:B------:R-:W2:Y:S01]  /*7480*/  MUFU.EX2 R57, R57 ;  /* 0x0000003900397308 */ /* 0x000ea20000000800 */
[----:B---3--:R-:W-:-:S07]  /*7490*/  FADD.FTZ R40, R124, R9 ;  /* 0x000000097c287221 */ /* 0x008fce0000010000 */
[----:B------:R-:W3:Y:S01]  /*74a0*/  MUFU.EX2 R0, R55 ;  /* 0x0000003700007308 */ /* 0x000ee20000000800 */
[----:B0-----:R-:W-:-:S07]  /*74b0*/  FADD.FTZ R5, R139, R38 ;  /* 0x000000268b057221 */ /* 0x001fce0000010000 */
[----:B------:R-:W0:Y:S01]  /*74c0*/  MUFU.EX2 R126, R126 ;  /* 0x0000007e007e7308 */ /* 0x000e220000000800 */
[C---:B--2---:R-:W-:Y:S01]  /*74d0*/  FADD.FTZ R9, R57.reuse, R40 ;  /* 0x0000002839097221 */ /* 0x044fe20000010000 */
[----:B------:R-:W-:-:S06]  /*74e0*/  F2FP.BF16.F32.PACK_AB R124, R57, R124 ;  /* 0x0000007c397c723e */ /* 0x000fcc00000010ff */
[----:B------:R-:W2:Y:S01]  /*74f0*/  MUFU.EX2 R133, R133 ;  /* 0x0000008500857308 */ /* 0x000ea20000000800 */
[C---:B---3--:R-:W-:Y:S01]  /*7500*/  FADD.FTZ R38, R0.reuse, R5 ;  /* 0x0000000500267221 */ /* 0x048fe20000010000 */
[----:B------:R-:W-:Y:S01]  /*7510*/  F2FP.BF16.F32.PACK_AB R139, R0, R139 ;  /* 0x0000008b008b723e */ /* 0x000fe200000010ff */
[----:B------:R-:W-:-:S05]  /*7520*/  IMAD.MOV.U32 R0, RZ, RZ, R10 ;  /* 0x000000ffff007224 */ /* 0x000fca00078e000a */
[----:B------:R-:W3:Y:S01]  /*7530*/  MUFU.EX2 R61, R61 ;  /* 0x0000003d003d7308 */ /* 0x000ee20000000800 */
[----:B0-----:R-:W-:-:S07]  /*7540*/  FADD.FTZ R40, R126, R9 ;  /* 0x000000097e287221 */ /* 0x001fce0000010000 */
[----:B------:R-:W0:Y:S01]  /*7550*/  MUFU.EX2 R30, R30 ;  /* 0x0000001e001e7308 */ /* 0x000e220000000800 */
[----:B--2---:R-:W-:-:S07]  /*7560*/  FADD.FTZ R5, R133, R38 ;  /* 0x0000002685057221 */ /* 0x004fce0000010000 */
[----:B------:R-:W2:Y:S01]  /*7570*/  MUFU.EX2 R120, R120 ;  /* 0x0000007800787308 */ /* 0x000ea20000000800 */
[C---:B---3--:R-:W-:Y:S01]  /*7580*/  FADD.FTZ R9, R61.reuse, R40 ;  /* 0x000000283d097221 */ /* 0x048fe20000010000 */
[----:B------:R-:W-:-:S06]  /*7590*/  F2FP.BF16.F32.PACK_AB R126, R61, R126 ;  /* 0x0000007e3d7e723e */ /* 0x000fcc00000010ff */
[----:B------:R-:W3:Y:S01]  /*75a0*/  MUFU.EX2 R135, R135 ;  /* 0x0000008700877308 */ /* 0x000ee20000000800 */
[C---:B0-----:R-:W-:Y:S01]  /*75b0*/  FADD.FTZ R38, R30.reuse, R5 ;  /* 0x000000051e267221 */ /* 0x041fe20000010000 */
[----:B------:R-:W-:-:S06]  /*75c0*/  F2FP.BF16.F32.PACK_AB R133, R30, R133 ;  /* 0x000000851e85723e */ /* 0x000fcc00000010ff */
[----:B------:R-:W0:Y:S01]  /*75d0*/  MUFU.EX2 R65, R65 ;  /* 0x0000004100417308 */ /* 0x000e220000000800 */
[----:B--2---:R-:W-:-:S07]  /*75e0*/  FADD.FTZ R40, R120, R9 ;  /* 0x0000000978287221 */ /* 0x004fce0000010000 */
[----:B------:R-:W2:Y:S01]  /*75f0*/  MUFU.EX2 R4, R4 ;  /* 0x0000000400047308 */ /* 0x000ea20000000800 */
[----:B---3--:R-:W-:-:S07]  /*7600*/  FADD.FTZ R5, R135, R38 ;  /* 0x0000002687057221 */ /* 0x008fce0000010000 */
[----:B------:R-:W3:Y:S01]  /*7610*/  MUFU.EX2 R122, R122 ;  /* 0x0000007a007a7308 */ /* 0x000ee20000000800 */
[C---:B0-----:R-:W-:Y:S01]  /*7620*/  FADD.FTZ R9, R65.reuse, R40 ;  /* 0x0000002841097221 */ /* 0x041fe20000010000 */
[----:B------:R-:W-:-:S06]  /*7630*/  F2FP.BF16.F32.PACK_AB R120, R65, R120 ;  /* 0x000000784178723e */ /* 0x000fcc00000010ff */
[----:B------:R-:W0:Y:S01]  /*7640*/  MUFU.EX2 R129, R129 ;  /* 0x0000008100817308 */ /* 0x000e220000000800 */
[C---:B--2---:R-:W-:Y:S01]  /*7650*/  FADD.FTZ R38, R4.reuse, R5 ;  /* 0x0000000504267221 */ /* 0x044fe20000010000 */
[----:B------:R-:W-:-:S06]  /*7660*/  F2FP.BF16.F32.PACK_AB R135, R4, R135 ;  /* 0x000000870487723e */ /* 0x000fcc00000010ff */
[----:B------:R-:W2:Y:S01]  /*7670*/  MUFU.EX2 R34, R34 ;  /* 0x0000002200227308 */ /* 0x000ea20000000800 */
[----:B---3--:R-:W-:Y:S01]  /*7680*/  FADD.FTZ R40, R122, R9 ;  /* 0x000000097a287221 */ /* 0x008fe20000010000 */
[----:B------:R-:W-:-:S03]  /*7690*/  F2FP.BF16.F32.PACK_AB R122, R73, R122 ;  /* 0x0000007a497a723e */ /* 0x000fc600000010ff */
[----:B------:R-:W-:-:S03]  /*76a0*/  FADD.FTZ R5, R73, R40 ;  /* 0x0000002849057221 */ /* 0x000fc60000010000 */
[----:B------:R-:W3:Y:S01]  /*76b0*/  MUFU.EX2 R131, R131 ;  /* 0x0000008300837308 */ /* 0x000ee20000000800 */
[----:B0-----:R-:W-:-:S07]  /*76c0*/  FADD.FTZ R9, R129, R38 ;  /* 0x0000002681097221 */ /* 0x001fce0000010000 */
[----:B------:R-:W0:Y:S01]  /*76d0*/  MUFU.EX2 R36, R36 ;  /* 0x0000002400247308 */ /* 0x000e220000000800 */
[C---:B--2---:R-:W-:Y:S01]  /*76e0*/  FADD.FTZ R38, R34.reuse, R9 ;  /* 0x0000000922267221 */ /* 0x044fe20000010000 */
[----:B------:R-:W-:-:S06]  /*76f0*/  F2FP.BF16.F32.PACK_AB R129, R34, R129 ;  /* 0x000000812281723e */ /* 0x000fcc00000010ff */
[----:B------:R-:W2:Y:S01]  /*7700*/  MUFU.EX2 R125, R125 ;  /* 0x0000007d007d7308 */ /* 0x000ea20000000800 */
[----:B---3--:R-:W-:-:S07]  /*7710*/  FADD.FTZ R9, R131, R38 ;  /* 0x0000002683097221 */ /* 0x008fce0000010000 */
[----:B------:R-:W3:Y:S01]  /*7720*/  MUFU.EX2 R75, R75 ;  /* 0x0000004b004b7308 */ /* 0x000ee20000000800 */
[C---:B0-----:R-:W-:Y:S01]  /*7730*/  FADD.FTZ R38, R36.reuse, R9 ;  /* 0x0000000924267221 */ /* 0x041fe20000010000 */
[----:B------:R-:W-:-:S06]  /*7740*/  F2FP.BF16.F32.PACK_AB R131, R36, R131 ;  /* 0x000000832483723e */ /* 0x000fcc00000010ff */
[----:B------:R-:W0:Y:S01]  /*7750*/  MUFU.EX2 R127, R78 ;  /* 0x0000004e007f7308 */ /* 0x000e220000000800 */
[----:B--2---:R-:W-:-:S07]  /*7760*/  FADD.FTZ R38, R125, R38 ;  /* 0x000000267d267221 */ /* 0x004fce0000010000 */
[----:B------:R-:W2:Y:S01]  /*7770*/  MUFU.EX2 R79, R79 ;  /* 0x0000004f004f7308 */ /* 0x000ea20000000800 */
[C---:B---3--:R-:W-:Y:S01]  /*7780*/  FADD.FTZ R38, R75.reuse, R38 ;  /* 0x000000264b267221 */ /* 0x048fe20000010000 */
[----:B------:R-:W-:-:S06]  /*7790*/  F2FP.BF16.F32.PACK_AB R125, R75, R125 ;  /* 0x0000007d4b7d723e */ /* 0x000fcc00000010ff */
        /* <DEDUP_REMOVED lines=9> */
[----:B------:R-:W-:-:S03]  /*7830*/  F2FP.BF16.F32.PACK_AB R121, R83, R121 ;  /* 0x000000795379723e */ /* 0x000fc600000010ff */
[----:B--2---:R-:W-:-:S04]  /*7840*/  FADD.FTZ R38, R123, R38 ;  /* 0x000000267b267221 */ /* 0x004fc80000010000 */
[C---:B---3--:R-:W-:Y:S01]  /*7850*/  FADD.FTZ R4, R32.reuse, R38 ;  /* 0x0000002620047221 */ /* 0x048fe20000010000 */
[----:B------:R-:W-:Y:S01]  /*7860*/  F2FP.BF16.F32.PACK_AB R123, R32, R123 ;  /* 0x0000007b207b723e */ /* 0x000fe200000010ff */
[----:B-1----:R-:W-:Y:S06]  /*7870*/  @P2 BRA `(.L_x_826) ;  /* 0xffffffd000a42947 */ /* 0x002fec000383ffff */
[----:B------:R-:W-:Y:S01]  /*7880*/  IMAD.MOV.U32 R0, RZ, RZ, R10 ;  /* 0x000000ffff007224 */ /* 0x000fe200078e000a */
[----:B------:R-:W-:Y:S01]  /*7890*/  UMOV UR37, UR26 ;  /* 0x0000001a00257c82 */ /* 0x000fe20008000000 */
[----:B------:R-:W-:Y:S01]  /*78a0*/  IMAD.MOV.U32 R2, RZ, RZ, R8 ;  /* 0x000000ffff027224 */ /* 0x000fe200078e0008 */
[----:B------:R-:W-:-:S06]  /*78b0*/  UMOV UR36, UR25 ;  /* 0x0000001900247c82 */ /* 0x000fcc0008000000 */
.L_x_809:
[----:B------:R-:W0:Y:S01]  /*78c0*/  LDC R8, c[0x0][0x448] ;  /* 0x00011200ff087b82 */ /* 0x000e220000000800 */
[----:B------:R-:W-:Y:S01]  /*78d0*/  UIADD3 UR6, UR39, 0xbf, URZ ;  /* 0x000000bf27067890 */ /* 0x000fe2000fffe03f */
[----:B------:R-:W-:-:S05]  /*78e0*/  IADD3 R11, -R7, 0x1, RZ ;  /* 0x00000001070b7810 */ /* 0x000fca0007ffe1ff */
[----:B------:R-:W-:Y:S01]  /*78f0*/  IMAD.U32 R7, RZ, RZ, UR6 ;  /* 0x00000006ff077e24 */ /* 0x000fe2000f8e00ff */
[----:B------:R-:W1:Y:S01]  /*7900*/  LDC R10, c[0x0][0x9e4] ;  /* 0x00027900ff0a7b82 */ /* 0x000e620000000800 */
[----:B------:R-:W-:Y:S01]  /*7910*/  IMAD R6, R6, UR41, R11 ;  /* 0x0000002906067c24 */ /* 0x000fe2000f8e020b */
[----:B0-----:R-:W-:Y:S02]  /*7920*/  ISETP.NE.AND P5, PT, R8, 0x1, PT ;  /* 0x000000010800780c */ /* 0x001fe40003fa5270 */
[----:B-1----:R-:W-:-:S11]  /*7930*/  ISETP.GE.AND P6, PT, R10, 0x1, PT ;  /* 0x000000010a00780c */ /* 0x002fd60003fc6270 */
[----:B------:R-:W0:Y:S08]  /*7940*/  @P5 LDC R8, c[0x0][0x44c] ;  /* 0x00011300ff085b82 */ /* 0x000e300000000800 */
[----:B------:R-:W1:Y:S01]  /*7950*/  @P5 LDC R9, c[0x0][0x450] ;  /* 0x00011400ff095b82 */ /* 0x000e620000000800 */
[----:B0-----:R-:W-:-:S05]  /*7960*/  @P5 IMAD.HI.U32 R8, R8, UR6, RZ ;  /* 0x0000000608085c27 */ /* 0x001fca000f8e00ff */
[----:B-1----:R-:W-:-:S05]  /*7970*/  @P5 SHF.R.U32.HI R7, RZ, R9, R8 ;  /* 0x00000009ff075219 */ /* 0x002fca0000011608 */
[----:B------:R-:W-:-:S04]  /*7980*/  IMAD.IADD R7, R6, 0x1, R7 ;  /* 0x0000000106077824 */ /* 0x000fc800078e0207 */
[----:B------:R-:W-:Y:S01]  /*7990*/  VIADD R6, R7, -UR22 ;  /* 0x8000001607067c36 */ /* 0x000fe20008000000 */
[----:B------:R-:W-:Y:S06]  /*79a0*/  @!P6 BRA `(.L_x_827) ;  /* 0x00000000003ce947 */ /* 0x000fec0003800000 */
[----:B------:R-:W-:-:S13]  /*79b0*/  ISETP.GT.AND P2, PT, R7, -0x1, PT ;  /* 0xffffffff0700780c */ /* 0x000fda0003f44270 */
[----:B------:R-:W-:Y:S05]  /*79c0*/  @P2 BRA `(.L_x_828) ;  /* 0x00000000001c2947 */ /* 0x000fea0003800000 */
[----:B------:R-:W-:Y:S02]  /*79d0*/  ISETP.NE.AND P2, PT, R10, 0x1, PT ;  /* 0x000000010a00780c */ /* 0x000fe40003f45270 */
[----:B------:R-:W-:-:S11]  /*79e0*/  LOP3.LUT R7, RZ, R7, RZ, 0x33, !PT ;  /* 0x00000007ff077212 */ /* 0x000fd600078e33ff */
[----:B------:R-:W0:Y:S02]  /*79f0*/  @P2 LDC.64 R8, c[0x0][0x9e8] ;  /* 0x00027a00ff082b82 */ /* 0x000e240000000a00 */
[----:B0-----:R-:W-:-:S05]  /*7a00*/  @P2 IMAD.HI.U32 R8, R7, R8, RZ ;  /* 0x0000000807082227 */ /* 0x001fca00078e00ff */
[----:B------:R-:W-:-:S04]  /*7a10*/  @P2 SHF.R.U32.HI R7, RZ, R9, R8 ;  /* 0x00000009ff072219 */ /* 0x000fc80000011608 */
[----:B------:R-:W-:Y:S01]  /*7a20*/  LOP3.LUT R7, RZ, R7, RZ, 0x33, !PT ;  /* 0x00000007ff077212 */ /* 0x000fe200078e33ff */
[----:B------:R-:W-:Y:S06]  /*7a30*/  BRA `(.L_x_829) ;  /* 0x0000000000107947 */ /* 0x000fec0003800000 */
.L_x_828:
[----:B------:R-:W-:-:S13]  /*7a40*/  ISETP.NE.AND P2, PT, R10, 0x1, PT ;  /* 0x000000010a00780c */ /* 0x000fda0003f45270 */
[----:B------:R-:W0:Y:S02]  /*7a50*/  @P2 LDC.64 R8, c[0x0][0x9e8] ;  /* 0x00027a00ff082b82 */ /* 0x000e240000000a00 */
[----:B0-----:R-:W-:-:S05]  /*7a60*/  @P2 IMAD.HI.U32 R8, R7, R8, RZ ;  /* 0x0000000807082227 */ /* 0x001fca00078e00ff */
[----:B------:R-:W-:-:S07]  /*7a70*/  @P2 SHF.R.U32.HI R7, RZ, R9, R8 ;  /* 0x00000009ff072219 */ /* 0x000fce0000011608 */
.L_x_829:
[----:B------:R-:W-:-:S05]  /*7a80*/  IMAD R7, R7, R10, RZ ;  /* 0x0000000a07077224 */ /* 0x000fca00078e02ff */
[----:B------:R-:W-:-:S07]  /*7a90*/  VIMNMX R6, R6, R7, !PT ;  /* 0x0000000706067248 */ /* 0x000fce0007fe0100 */
.L_x_827:
[----:B------:R-:W-:-:S05]  /*7aa0*/  VIADD R6, R6, 0x7f ;  /* 0x0000007f06067836 */ /* 0x000fca0000000000 */
[----:B------:R-:W-:-:S04]  /*7ab0*/  SHF.R.S32.HI R7, RZ, 0x1f, R6 ;  /* 0x0000001fff077819 */ /* 0x000fc80000011406 */
[----:B------:R-:W-:-:S04]  /*7ac0*/  LEA.HI R7, R7, R6, RZ, 0x7 ;  /* 0x0000000607077211 */ /* 0x000fc800078f38ff */
[----:B------:R-:W-:-:S04]  /*7ad0*/  SHF.R.S32.HI R6, RZ, 0x7, R7 ;  /* 0x00000007ff067819 */ /* 0x000fc80000011407 */
[----:B------:R-:W-:-:S04]  /*7ae0*/  VIMNMX R6, R6, UR43, !PT ;  /* 0x0000002b06067c48 */ /* 0x000fc8000ffe0100 */
[----:B------:R-:W-:-:S13]  /*7af0*/  ISETP.GE.AND P2, PT, R3, R6, PT ;  /* 0x000000060300720c */ /* 0x000fda0003f46270 */
[----:B------:R-:W-:Y:S05]  /*7b00*/  @!P2 BRA `(.L_x_830) ;  /* 0x0000001c0030a947 */ /* 0x000fea0003800000 */
[----:B------:R-:W-:Y:S01]  /*7b10*/  IMAD.MOV.U32 R7, RZ, RZ, R0 ;  /* 0x000000ffff077224 */ /* 0x000fe200078e0000 */
[----:B------:R-:W-:Y:S01]  /*7b20*/  UMOV UR23, UR36 ;  /* 0x0000002400177c82 */ /* 0x000fe20008000000 */
[----:B------:R-:W-:Y:S01]  /*7b30*/  IMAD.MOV.U32 R9, RZ, RZ, R2 ;  /* 0x000000ffff097224 */ /* 0x000fe200078e0002 */
[----:B------:R-:W-:Y:S01]  /*7b40*/  UMOV UR21, UR37 ;  /* 0x0000002500157c82 */ /* 0x000fe20008000000 */
[----:B------:R-:W-:-:S05]  /*7b50*/  ULDC UR22, c[0x0][0x988] ;  /* 0x0002620000167ab9 */ /* 0x000fca0000000800 */
.L_x_839:
        /* <DEDUP_REMOVED lines=9> */
.L_x_832:
[----:B------:R-:W-:Y:S01]  /*7bf0*/  ULEA UR6, UR37, UR45, 0x3 ;  /* 0x0000002d25067291 */ /* 0x000fe2000f8e183f */
[----:B------:R-:W-:-:S05]  /*7c00*/  IMAD.U32 R0, RZ, RZ, UR36 ;  /* 0x00000024ff007e24 */ /* 0x000fca000f8e00ff */
[----:B------:R-:W-:-:S04]  /*7c10*/  SHF.L.U32 R0, R0, 0x1f, RZ ;  /* 0x0000001f00007819 */ /* 0x000fc800000006ff */
[----:B------:R0:W1:Y:S01]  /*7c20*/  SYNCS.PHASECHK.TRANS64.TRYWAIT P3, [UR6+0x16830], R0 ;  /* 0x01683000ff0075a7 */ /* 0x0000620008060146 */
[----:B------:R-:W-:Y:S05]  /*7c30*/  @!P0 BRA `(.L_x_833) ;  /* 0x0000000000048947 */ /* 0x000fea0003800000 */
[----:B------:R-:W-:Y:S01]  /*7c40*/  BPT.TRAP 0x1 ;  /* 0x000000040000795c */ /* 0x000fe20000300000 */
.L_x_833:
[----:B-1----:R-:W-:Y:S05]  /*7c50*/  @P3 BRA `(.L_x_831) ;  /* 0x0000000000083947 */ /* 0x002fea0003800000 */
[----:B------:R-:W1:Y:S02]  /*7c60*/  SYNCS.PHASECHK.TRANS64.TRYWAIT P3, [UR6+0x16830], R0 ;  /* 0x01683000ff0075a7 */ /* 0x000e640008060146 */
[----:B-1----:R-:W-:Y:S05]  /*7c70*/  @!P3 BRA `(.L_x_834) ;  /* 0x000000a400f0b947 */ /* 0x002fea0003800000 */
.L_x_831:
        /* <DEDUP_REMOVED lines=25> */
.L_x_836:
[----:B------:R-:W-:Y:S01]  /*7e10*/  ULEA UR6, UR21, UR45, 0x3 ;  /* 0x0000002d15067291 */ /* 0x000fe2000f8e183f */
[----:B------:R-:W-:-:S05]  /*7e20*/  IMAD.U32 R0, RZ, RZ, UR23 ;  /* 0x00000017ff007e24 */ /* 0x000fca000f8e00ff */
[----:B------:R-:W-:-:S04]  /*7e30*/  SHF.L.U32 R0, R0, 0x1f, RZ ;  /* 0x0000001f00007819 */ /* 0x000fc800000006ff */
[----:B------:R0:W1:Y:S01]  /*7e40*/  SYNCS.PHASECHK.TRANS64.TRYWAIT P2, [UR6+0x16850], R0 ;  /* 0x01685000ff0075a7 */ /* 0x0000620008040146 */
[----:B------:R-:W-:Y:S05]  /*7e50*/  @!P0 BRA `(.L_x_837) ;  /* 0x0000000000048947 */ /* 0x000fea0003800000 */
[----:B------:R-:W-:Y:S01]  /*7e60*/  BPT.TRAP 0x1 ;  /* 0x000000040000795c */ /* 0x000fe20000300000 */
.L_x_837:
[----:B-1----:R-:W-:Y:S05]  /*7e70*/  @P2 BRA `(.L_x_835) ;  /* 0x0000000000082947 */ /* 0x002fea0003800000 */
[----:B------:R-:W1:Y:S02]  /*7e80*/  SYNCS.PHASECHK.TRANS64.TRYWAIT P2, [UR6+0x16850], R0 ;  /* 0x01685000ff0075a7 */ /* 0x000e640008040146 */
[----:B-1----:R-:W-:Y:S05]  /*7e90*/  @!P2 BRA `(.L_x_838) ;  /* 0x000000a40080a947 */ /* 0x002fea0003800000 */
.L_x_835:
[----:B------:R-:W-:Y:S01]  /*7ea0*/  UIADD3 UR6, UR45, 0x400, URZ ;  /* 0x000004002d067890 */ /* 0x000fe2000fffe03f */
[----:B------:R-:W-:Y:S01]  /*7eb0*/  WARPGROUP.ARRIVE ;  /* 0x00000000000079c5 */ /* 0x000fe20000000000 */
[----:B------:R-:W-:Y:S01]  /*7ec0*/  UMOV UR7, 0x40000040 ;  /* 0x4000004000077882 */ /* 0x000fe20000000000 */
[----:B01----:R-:W-:Y:S01]  /*7ed0*/  FMNMX.FTZ R0, R24, R9, !PT ;  /* 0x0000000918007209 */ /* 0x003fe20007810000 */
[----:B------:R-:W-:Y:S01]  /*7ee0*/  USHF.R.U32.HI UR6, URZ, 0x4, UR6 ;  /* 0x000000043f067899 */ /* 0x000fe20008011606 */
[----:B------:R-:W-:Y:S02]  /*7ef0*/  UMOV UR10, UR22 ;  /* 0x00000016000a7c82 */ /* 0x000fe40008000000 */
[----:B------:R-:W-:Y:S01]  /*7f00*/  FMNMX.FTZ R11, R25, R0, !PT ;  /* 0x00000000190b7209 */ /* 0x000fe20007810000 */
[----:B------:R-:W-:Y:S01]  /*7f10*/  ULOP3.LUT UR6, UR6, 0x3fff, URZ, 0xc0, !UPT ;  /* 0x00003fff06067892 */ /* 0x000fe2000f8ec03f */
[----:B------:R-:W-:Y:S02]  /*7f20*/  UMOV UR23, UR36 ;  /* 0x0000002400177c82 */ /* 0x000fe40008000000 */
[----:B------:R-:W-:Y:S01]  /*7f30*/  FMNMX.FTZ R0, R28, R11, !PT ;  /* 0x0000000b1c007209 */ /* 0x000fe20007810000 */
[----:B------:R-:W-:-:S03]  /*7f40*/  ULEA UR11, UR21, UR6, 0xa ;  /* 0x00000006150b7291 */ /* 0x000fc6000f8e503f */
[----:B------:R-:W-:-:S04]  /*7f50*/  FMNMX.FTZ R11, R29, R0, !PT ;  /* 0x000000001d0b7209 */ /* 0x000fc80007810000 */
[----:B------:R-:W-:Y:S01]  /*7f60*/  UMOV UR6, UR11 ;  /* 0x0000000b00067c82 */ /* 0x000fe20008000000 */
[----:B------:R-:W-:Y:S01]  /*7f70*/  FMNMX.FTZ R0, R32, R11, !PT ;  /* 0x0000000b20007209 */ /* 0x000fe20007810000 */
[----:B------:R-:W-:Y:S01]  /*7f80*/  HGMMA.64x64x16.F32.BF16 R88, R148, gdesc[UR4].tnspB, R88, gsb0 ;  /* 0x40e0000494587df0 */ /* 0x000fe20008001858 */
[----:B------:R-:W-:Y:S01]  /*7f90*/  UIADD3 UR6, UR11, 0x80, URZ ;  /* 0x000000800b067890 */ /* 0x000fe2000fffe03f */
[----:B------:R-:W-:Y:S01]  /*7fa0*/  UMOV UR7, 0x40000040 ;  /* 0x4000004000077882 */ /* 0x000fe20000000000 */
        /* <DEDUP_REMOVED lines=19> */
[----:B------:R-:W-:Y:S02]  /*80e0*/  WARPGROUP.DEPBAR.LE gsb0, 0x0 ;  /* 0x00008000000079c5 */ /* 0x000fe40000010000 */
[----:B------:R-:W-:Y:S01]  /*80f0*/  WARPGROUP.ARRIVE ;  /* 0x00000000000079c5 */ /* 0x000fe20000000000 */
[----:B------:R-:W-:-:S04]  /*8100*/  FMNMX.FTZ R0, R72, R11, !PT ;  /* 0x0000000b48007209 */ /* 0x000fc80007810000 */
        /* <DEDUP_REMOVED lines=9> */
[----:B------:R-:W-:-:S05]  /*81a0*/  FMNMX.FTZ R0, R85, R0, !PT ;  /* 0x0000000055007209 */ /* 0x000fca0007810000 */
[----:B------:R-:W0:Y:S02]  /*81b0*/  SHFL.BFLY PT, R11, R0, 0x2, 0x1f ;  /* 0x0c401f00000b7f89 */ /* 0x000e2400000e0000 */
[----:B0-----:R-:W-:Y:S02]  /*81c0*/  FMNMX.FTZ R11, R0, R11, !PT ;  /* 0x0000000b000b7209 */ /* 0x001fe40007810000 */
[----:B------:R-:W-:-:S03]  /*81d0*/  FMNMX.FTZ R0, R26, R7, !PT ;  /* 0x000000071a007209 */ /* 0x000fc60007810000 */
[----:B------:R-:W0:Y:S01]  /*81e0*/  SHFL.BFLY PT, R2, R11, 0x1, 0x1f ;  /* 0x0c201f000b027f89 */ /* 0x000e2200000e0000 */
[----:B------:R-:W-:-:S04]  /*81f0*/  FMNMX.FTZ R13, R27, R0, !PT ;  /* 0x000000001b0d7209 */ /* 0x000fc80007810000 */
[----:B------:R-:W-:-:S04]  /*8200*/  FMNMX.FTZ R0, R30, R13, !PT ;  /* 0x0000000d1e007209 */ /* 0x000fc80007810000 */
[----:B------:R-:W-:-:S04]  /*8210*/  FMNMX.FTZ R21, R31, R0, !PT ;  /* 0x000000001f157209 */ /* 0x000fc80007810000 */
[----:B------:R-:W-:-:S04]  /*8220*/  FMNMX.FTZ R0, R34, R21, !PT ;  /* 0x0000001522007209 */ /* 0x000fc80007810000 */
[----:B------:R-:W-:Y:S01]  /*8230*/  FMNMX.FTZ R21, R35, R0, !PT ;  /* 0x0000000023157209 */ /* 0x000fe20007810000 */
[----:B------:R-:W-:Y:S02]  /*8240*/  WARPGROUP.DEPBAR.LE gsb0, 0x0 ;  /* 0x00008000000079c5 */ /* 0x000fe40000010000 */
[----:B------:R-:W-:Y:S01]  /*8250*/  WARPGROUP.ARRIVE ;  /* 0x00000000000079c5 */ /* 0x000fe20000000000 */
[----:B------:R-:W-:Y:S02]  /*8260*/  FMNMX.FTZ R0, R38, R21, !PT ;  /* 0x0000001526007209 */ /* 0x000fe40007810000 */
[----:B0-----:R-:W-:Y:S02]  /*8270*/  FMNMX.FTZ R2, R11, R2, !PT ;  /* 0x000000020b027209 */ /* 0x001fe40007810000 */
[----:B------:R-:W-:Y:S01]  /*8280*/  FMNMX.FTZ R21, R39, R0, !PT ;  /* 0x0000000027157209 */ /* 0x000fe20007810000 */
[----:B------:R-:W-:Y:S01]  /*8290*/  HGMMA.64x64x16.F32.BF16 R88, R140, gdesc[UR4].tnspB, R88, gsb0 ;  /* 0x40e000048c587df0 */ /* 0x000fe20008001858 */
[----:B------:R-:W-:Y:S01]  /*82a0*/  UIADD3 UR6, UR11, 0x180, URZ ;  /* 0x000001800b067890 */ /* 0x000fe2000fffe03f */
[----:B------:R-:W-:Y:S01]  /*82b0*/  FADD.FTZ R8, -R2, R9 ;  /* 0x0000000902087221 */ /* 0x000fe20000010100 */
[----:B------:R-:W-:Y:S01]  /*82c0*/  UMOV UR7, 0x40000040 ;  /* 0x4000004000077882 */ /* 0x000fe20000000000 */
[----:B------:R-:W-:Y:S01]  /*82d0*/  FMNMX.FTZ R0, R42, R21, !PT ;  /* 0x000000152a007209 */ /* 0x000fe20007810000 */
[----:B------:R-:W-:Y:S01]  /*82e0*/  FMUL.FTZ R9, R2, UR10 ;  /* 0x0000000a02097c20 */ /* 0x000fe20008410000 */
[----:B------:R-:W-:-:S02]  /*82f0*/  FMUL.FTZ R8, R8, UR10 ;  /* 0x0000000a08087c20 */ /* 0x000fc40008410000 */
[----:B------:R-:W-:Y:S01]  /*8300*/  FMNMX.FTZ R21, R43, R0, !PT ;  /* 0x000000002b157209 */ /* 0x000fe20007810000 */
[--C-:B------:R-:W-:Y:S01]  /*8310*/  FFMA.FTZ R33, R33, UR10, -R9.reuse ;  /* 0x0000000a21217c23 */ /* 0x100fe20008010809 */
[--C-:B------:R-:W-:Y:S01]  /*8320*/  FFMA.FTZ R148, R25, UR10, -R9.reuse ;  /* 0x0000000a19947c23 */ /* 0x100fe20008010809 */
[--C-:B------:R-:W-:Y:S01]  /*8330*/  FFMA.FTZ R25, R37, UR10, -R9.reuse ;  /* 0x0000000a25197c23 */ /* 0x100fe20008010809 */
[----:B------:R-:W-:Y:S01]  /*8340*/  FMNMX.FTZ R0, R46, R21, !PT ;  /* 0x000000152e007209 */ /* 0x000fe20007810000 */
[----:B------:R0:W-:Y:S01]  /*8350*/  MUFU.EX2 R13, R33 ;  /* 0x00000021000d7308 */ /* 0x0001e20000000800 */
        /* <DEDUP_REMOVED lines=18> */
[----:B0-----:R-:W-:Y:S01]  /*8480*/  FMNMX.FTZ R33, R55, R0, !PT ;  /* 0x0000000037217209 */ /* 0x001fe20007810000 */
[--C-:B------:R-:W-:Y:S01]  /*8490*/  FFMA.FTZ R12, R68, UR10, -R9.reuse ;  /* 0x0000000a440c7c23 */ /* 0x100fe20008010809 */
[--C-:B------:R-:W-:Y:S01]  /*84a0*/  FFMA.FTZ R14, R72, UR10, -R9.reuse ;  /* 0x0000000a480e7c23 */ /* 0x100fe20008010809 */
[--C-:B------:R-:W-:Y:S01]  /*84b0*/  FFMA.FTZ R20, R76, UR10, -R9.reuse ;  /* 0x0000000a4c147c23 */ /* 0x100fe20008010809 */
[----:B------:R-:W-:Y:S01]  /*84c0*/  FMNMX.FTZ R0, R58, R33, !PT ;  /* 0x000000213a007209 */ /* 0x000fe20007810000 */
[----:B------:R-:W-:Y:S01]  /*84d0*/  MUFU.EX2 R21, R45 ;  /* 0x0000002d00157308 */ /* 0x000fe20000000800 */
[--C-:B-1----:R-:W-:Y:S01]  /*84e0*/  FFMA.FTZ R24, R80, UR10, -R9.reuse ;  /* 0x0000000a50187c23 */ /* 0x102fe20008010809 */
[--C-:B------:R-:W-:Y:S01]  /*84f0*/  FFMA.FTZ R84, R84, UR10, -R9.reuse ;  /* 0x0000000a54547c23 */ /* 0x100fe20008010809 */
[----:B------:R-:W-:Y:S01]  /*8500*/  FMNMX.FTZ R33, R59, R0, !PT ;  /* 0x000000003b217209 */ /* 0x000fe20007810000 */
[----:B------:R-:W-:-:S03]  /*8510*/  FFMA.FTZ R85, R85, UR10, -R9 ;  /* 0x0000000a55557c23 */ /* 0x000fc60008010809 */
[----:B------:R-:W-:Y:S01]  /*8520*/  FMNMX.FTZ R0, R62, R33, !PT ;  /* 0x000000213e007209 */ /* 0x000fe20007810000 */
[----:B------:R-:W0:Y:S03]  /*8530*/  MUFU.EX2 R8, R8 ;  /* 0x0000000800087308 */ /* 0x000e260000000800 */
[----:B------:R-:W-:-:S04]  /*8540*/  FMNMX.FTZ R37, R63, R0, !PT ;  /* 0x000000003f257209 */ /* 0x000fc80007810000 */
[----:B------:R-:W-:Y:S01]  /*8550*/  FMNMX.FTZ R0, R66, R37, !PT ;  /* 0x0000002542007209 */ /* 0x000fe20007810000 */
[----:B------:R1:W-:Y:S03]  /*8560*/  MUFU.EX2 R33, R49 ;  /* 0x0000003100217308 */ /* 0x0003e60000000800 */
[----:B------:R-:W-:-:S04]  /*8570*/  FMNMX.FTZ R37, R67, R0, !PT ;  /* 0x0000000043257209 */ /* 0x000fc80007810000 */
[----:B------:R-:W-:Y:S01]  /*8580*/  FMNMX.FTZ R0, R70, R37, !PT ;  /* 0x0000002546007209 */ /* 0x000fe20007810000 */
[----:B------:R-:W2:Y:S01]  /*8590*/  MUFU.EX2 R148, R148 ;  /* 0x0000009400947308 */ /* 0x000ea20000000800 */
[--C-:B-1----:R-:W-:Y:S01]  /*85a0*/  FFMA.FTZ R49, R65, UR10, -R9.reuse ;  /* 0x0000000a41317c23 */ /* 0x102fe20008010809 */
[----:B------:R-:W-:Y:S01]  /*85b0*/  FFMA.FTZ R65, R81, UR10, -R9 ;  /* 0x0000000a51417c23 */ /* 0x000fe20008010809 */
[----:B------:R-:W-:Y:S01]  /*85c0*/  FMNMX.FTZ R37, R71, R0, !PT ;  /* 0x0000000047257209 */ /* 0x000fe20007810000 */
[----:B0-----:R-:W-:-:S03]  /*85d0*/  FFMA.FTZ R5, R8, R5, R11 ;  /* 0x0000000508057223 */ /* 0x001fc6000001000b */
[----:B------:R-:W-:Y:S01]  /*85e0*/  FMNMX.FTZ R0, R74, R37, !PT ;  /* 0x000000254a007209 */ /* 0x000fe20007810000 */
[----:B------:R-:W0:Y:S03]  /*85f0*/  MUFU.EX2 R150, R150 ;  /* 0x0000009600967308 */ /* 0x000e260000000800 */
[----:B------:R-:W-:-:S04]  /*8600*/  FMNMX.FTZ R37, R75, R0, !PT ;  /* 0x000000004b257209 */ /* 0x000fc80007810000 */
[----:B------:R-:W-:Y:S01]  /*8610*/  FMNMX.FTZ R0, R78, R37, !PT ;  /* 0x000000254e007209 */ /* 0x000fe20007810000 */
[----:B------:R-:W1:Y:S01]  /*8620*/  MUFU.EX2 R15, R15 ;  /* 0x0000000f000f7308 */ /* 0x000e620000000800 */
[----:B------:R-:W-:Y:S02]  /*8630*/  WARPGROUP.DEPBAR.LE gsb0, 0x0 ;  /* 0x00008000000079c5 */ /* 0x000fe40000010000 */
[----:B------:R-:W-:Y:S01]  /*8640*/  WARPGROUP.ARRIVE ;  /* 0x00000000000079c5 */ /* 0x000fe20000000000 */
[----:B------:R-:W-:Y:S01]  /*8650*/  FMNMX.FTZ R45, R79, R0, !PT ;  /* 0x000000004f2d7209 */ /* 0x000fe20007810000 */
[--C-:B------:R-:W-:Y:S01]  /*8660*/  FFMA.FTZ R140, R40, UR10, -R9.reuse ;  /* 0x0000000a288c7c23 */ /* 0x100fe20008010809 */
[----:B------:R-:W-:Y:S01]  /*8670*/  FFMA.FTZ R142, R44, UR10, -R9 ;  /* 0x0000000a2c8e7c23 */ /* 0x000fe20008010809 */
[----:B--2---:R-:W-:Y:S01]  /*8680*/  FADD.FTZ R5, R148, R5 ;  /* 0x0000000594057221 */ /* 0x004fe20000010000 */
[----:B------:R-:W-:Y:S01]  /*8690*/  FMNMX.FTZ R0, R82, R45, !PT ;  /* 0x0000002d52007209 */ /* 0x000fe20007810000 */
[----:B------:R-:W-:Y:S01]  /*86a0*/  HGMMA.64x64x16.F32.BF16 R88, R136, gdesc[UR4].tnspB, R88, gsb0 ;  /* 0x40e0000488587df0 */ /* 0x000fe20008001858 */
[----:B------:R-:W-:Y:S01]  /*86b0*/  UIADD3 UR6, UR11, 0x200, URZ ;  /* 0x000002000b067890 */ /* 0x000fe2000fffe03f */
[----:B------:R2:W-:Y:S01]  /*86c0*/  MUFU.EX2 R37, R57 ;  /* 0x0000003900257308 */ /* 0x0005e20000000800 */
[----:B------:R-:W-:Y:S01]  /*86d0*/  UMOV UR7, 0x40000040 ;  /* 0x4000004000077882 */ /* 0x000fe20000000000 */
[----:B------:R-:W-:-:S02]  /*86e0*/  FMNMX.FTZ R45, R83, R0, !PT ;  /* 0x00000000532d7209 */ /* 0x000fc40007810000 */
[----:B------:R-:W-:Y:S02]  /*86f0*/  F2FP.BF16.F32.PACK_AB R148, R148, R11 ;  /* 0x0000000b9494723e */ /* 0x000fe400000010ff */
[----:B------:R-:W-:Y:S02]  /*8700*/  FMNMX.FTZ R0, R86, R45, !PT ;  /* 0x0000002d56007209 */ /* 0x000fe40007810000 */
[----:B------:R3:W-:Y:S02]  /*8710*/  MUFU.EX2 R45, R61 ;  /* 0x0000003d002d7308 */ /* 0x0007e40000000800 */
[----:B------:R-:W-:-:S05]  /*8720*/  FMNMX.FTZ R0, R87, R0, !PT ;  /* 0x0000000057007209 */ /* 0x000fca0007810000 */
[----:B--2---:R-:W2:Y:S01]  /*8730*/  SHFL.BFLY PT, R57, R0, 0x2, 0x1f ;  /* 0x0c401f0000397f89 */ /* 0x004ea200000e0000 */
[----:B------:R-:W-:Y:S01]  /*8740*/  MUFU.EX2 R144, R144 ;  /* 0x0000009000907308 */ /* 0x000fe20000000800 */
[----:B---3--:R-:W-:-:S07]  /*8750*/  FFMA.FTZ R61, R77, UR10, -R9 ;  /* 0x0000000a4d3d7c23 */ /* 0x008fce0008010809 */
[----:B------:R-:W-:Y:S08]  /*8760*/  MUFU.EX2 R146, R146 ;  /* 0x0000009200927308 */ /* 0x000ff00000000800 */
[----:B------:R-:W-:Y:S01]  /*8770*/  MUFU.EX2 R25, R25 ;  /* 0x0000001900197308 */ /* 0x000fe20000000800 */
[----:B--2---:R-:W-:Y:S01]  /*8780*/  FMNMX.FTZ R28, R0, R57, !PT ;  /* 0x00000039001c7209 */ /* 0x004fe20007810000 */
[----:B------:R-:W-:-:S06]  /*8790*/  FFMA.FTZ R57, R73, UR10, -R9 ;  /* 0x0000000a49397c23 */ /* 0x000fcc0008010809 */
[----:B------:R-:W-:Y:S01]  /*87a0*/  MUFU.EX2 R140, R140 ;  /* 0x0000008c008c7308 */ /* 0x000fe20000000800 */
[----:B------:R-:W2:Y:S07]  /*87b0*/  SHFL.BFLY PT, R69, R28, 0x1, 0x1f ;  /* 0x0c201f001c457f89 */ /* 0x000eae00000e0000 */
[----:B------:R-:W-:Y:S08]  /*87c0*/  MUFU.EX2 R29, R29 ;  /* 0x0000001d001d7308 */ /* 0x000ff00000000800 */
[----:B------:R-:W-:Y:S08]  /*87d0*/  MUFU.EX2 R142, R142 ;  /* 0x0000008e008e7308 */ /* 0x000ff00000000800 */
[----:B------:R-:W-:Y:S01]  /*87e0*/  MUFU.EX2 R41, R41 ;  /* 0x0000002900297308 */ /* 0x000fe20000000800 */
[----:B--2---:R-:W-:-:S05]  /*87f0*/  FMNMX.FTZ R0, R28, R69, !PT ;  /* 0x000000451c007209 */ /* 0x004fca0007810000 */
[----:B------:R-:W-:Y:S02]  /*8800*/  FMUL.FTZ R32, R0, UR10 ;  /* 0x0000000a00207c20 */ /* 0x000fe40008410000 */
[----:B------:R-:W-:Y:S01]  /*8810*/  MUFU.EX2 R10, R10 ;  /* 0x0000000a000a7308 */ /* 0x000fe20000000800 */
[----:B------:R-:W-:Y:S02]  /*8820*/  WARPGROUP.DEPBAR.LE gsb0, 0x0 ;  /* 0x00008000000079c5 */ /* 0x000fe40000010000 */
[----:B------:R-:W-:Y:S01]  /*8830*/  WARPGROUP.ARRIVE ;  /* 0x00000000000079c5 */ /* 0x000fe20000000000 */
[--C-:B------:R-:W-:Y:S01]  /*8840*/  FFMA.FTZ R136, R48, UR10, -R9.reuse ;  /* 0x0000000a30887c23 */ /* 0x100fe20008010809 */
[----:B------:R-:W-:-:S04]  /*8850*/  FFMA.FTZ R138, R52, UR10, -R9 ;  /* 0x0000000a348a7c23 */ /* 0x000fc80008010809 */
[----:B------:R-:W2:Y:S01]  /*8860*/  S2R R48, SR_TID.X ;  /* 0x0000000000307919 */ /* 0x000ea20000002100 */
[--C-:B------:R-:W-:Y:S01]  /*8870*/  FFMA.FTZ R149, R27, UR10, -R32.reuse ;  /* 0x0000000a1b957c23 */ /* 0x100fe20008010820 */
[----:B------:R-:W-:Y:S01]  /*8880*/  IMAD.U32 R27, RZ, RZ, UR37 ;  /* 0x00000025ff1b7e24 */ /* 0x000fe2000f8e00ff */
[----:B------:R-:W-:Y:S01]  /*8890*/  HGMMA.64x64x16.F32.BF16 R88, R132, gdesc[UR4].tnspB, R88, gsb0 ;  /* 0x40e0000484587df0 */ /* 0x000fe20008001858 */
[----:B------:R-:W-:Y:S01]  /*88a0*/  UIADD3 UR6, UR11, 0x280, URZ ;  /* 0x000002800b067890 */ /* 0x000fe2000fffe03f */
[--C-:B------:R-:W-:Y:S01]  /*88b0*/  FFMA.FTZ R26, R26, UR10, -R32.reuse ;  /* 0x0000000a1a1a7c23 */ /* 0x100fe20008010820 */
[----:B------:R-:W-:Y:S01]  /*88c0*/  UMOV UR7, 0x40000040 ;  /* 0x4000004000077882 */ /* 0x000fe20000000000 */
[----:B------:R-:W-:Y:S01]  /*88d0*/  @!P1 LEA R27, R27, UR45, 0x3 ;  /* 0x0000002d1b1b9c11 */ /* 0x000fe2000f8e18ff */
[--C-:B------:R-:W-:Y:S01]  /*88e0*/  FFMA.FTZ R151, R30, UR10, -R32.reuse ;  /* 0x0000000a1e977c23 */ /* 0x100fe20008010820 */
[----:B------:R-:W-:Y:S01]  /*88f0*/  FFMA.FTZ R30, R31, UR10, -R32 ;  /* 0x0000000a1f1e7c23 */ /* 0x000fe20008010820 */
[----:B------:R-:W-:Y:S01]  /*8900*/  VIADD R31, R22, 0x9 ;  /* 0x00000009161f7836 */ /* 0x000fe20000000000 */
[----:B------:R-:W-:Y:S01]  /*8910*/  MUFU.EX2 R26, R26 ;  /* 0x0000001a001a7308 */ /* 0x000fe20000000800 */
[----:B------:R-:W-:-:S02]  /*8920*/  @!P1 VIADD R27, R27, 0x16840 ;  /* 0x000168401b1b9836 */ /* 0x000fc40000000000 */
[--C-:B------:R-:W-:Y:S01]  /*8930*/  FFMA.FTZ R145, R34, UR10, -R32.reuse ;  /* 0x0000000a22917c23 */ /* 0x100fe20008010820 */
[--C-:B------:R-:W-:Y:S01]  /*8940*/  FFMA.FTZ R34, R35, UR10, -R32.reuse ;  /* 0x0000000a23227c23 */ /* 0x100fe20008010820 */
[--C-:B------:R-:W-:Y:S01]  /*8950*/  FFMA.FTZ R147, R38, UR10, -R32.reuse ;  /* 0x0000000a26937c23 */ /* 0x100fe20008010820 */
[--C-:B------:R-:W-:Y:S01]  /*8960*/  FFMA.FTZ R36, R39, UR10, -R32.reuse ;  /* 0x0000000a27247c23 */ /* 0x100fe20008010820 */
[----:B------:R-:W-:Y:S01]  /*8970*/  @!P1 PRMT R27, RZ, 0x654, R27 ;  /* 0x00000654ff1b9816 */ /* 0x000fe2000000001b */
[--C-:B------:R-:W-:Y:S01]  /*8980*/  FFMA.FTZ R137, R50, UR10, -R32.reuse ;  /* 0x0000000a32897c23 */ /* 0x100fe20008010820 */
[----:B------:R-:W-:Y:S01]  /*8990*/  MUFU.EX2 R149, R149 ;  /* 0x0000009500957308 */ /* 0x000fe20000000800 */
[----:B0-----:R-:W-:Y:S01]  /*89a0*/  FADD.FTZ R50, R150, R5 ;  /* 0x0000000596327221 */ /* 0x001fe20000010000 */
        /* <DEDUP_REMOVED lines=8> */
[--C-:B------:R-:W-:Y:S01]  /*8a30*/  FFMA.FTZ R46, R59, UR10, -R32.reuse ;  /* 0x0000000a3b2e7c23 */ /* 0x100fe20008010820 */
[--C-:B------:R-:W-:Y:S01]  /*8a40*/  FFMA.FTZ R75, R75, UR10, -R32.reuse ;  /* 0x0000000a4b4b7c23 */ /* 0x100fe20008010820 */
[--C-:B------:R-:W-:Y:S01]  /*8a50*/  FFMA.FTZ R79, R79, UR10, -R32.reuse ;  /* 0x0000000a4f4f7c23 */ /* 0x100fe20008010820 */
[----:B--2---:R-:W-:Y:S01]  /*8a60*/  ISETP.GE.U32.AND P2, PT, R48, 0x180, PT ;  /* 0x000001803000780c */ /* 0x004fe20003f46070 */
[--C-:B------:R-:W-:Y:S01]  /*8a70*/  FFMA.FTZ R82, R82, UR10, -R32.reuse ;  /* 0x0000000a52527c23 */ /* 0x100fe20008010820 */
[--C-:B------:R-:W-:Y:S01]  /*8a80*/  FFMA.FTZ R83, R83, UR10, -R32.reuse ;  /* 0x0000000a53537c23 */ /* 0x100fe20008010820 */
[----:B------:R-:W-:Y:S01]  /*8a90*/  MUFU.EX2 R30, R30 ;  /* 0x0000001e001e7308 */ /* 0x000fe20000000800 */
[----:B------:R-:W-:Y:S01]  /*8aa0*/  SEL R31, R31, 0x9, !P2 ;  /* 0x000000091f1f7807 */ /* 0x000fe20005000000 */
[----:B------:R-:W-:Y:S01]  /*8ab0*/  FFMA.FTZ R86, R86, UR10, -R32 ;  /* 0x0000000a56567c23 */ /* 0x000fe20008010820 */
[C---:B------:R-:W-:Y:S01]  /*8ac0*/  ISETP.GT.AND P2, PT, R3.reuse, R6, PT ;  /* 0x000000060300720c */ /* 0x040fe20003f44270 */
[----:B------:R-:W-:Y:S01]  /*8ad0*/  VIADD R3, R3, 0xffffffff ;  /* 0xffffffff03037836 */ /* 0x000fe20000000000 */
[----:B-1----:R-:W-:-:S03]  /*8ae0*/  F2FP.BF16.F32.PACK_AB R150, R15, R150 ;  /* 0x000000960f96723e */ /* 0x002fc600000010ff */
[----:B------:R-:W-:Y:S08]  /*8af0*/  MUFU.EX2 R145, R145 ;  /* 0x0000009100917308 */ /* 0x000ff00000000800 */
[----:B------:R-:W-:Y:S08]  /*8b00*/  MUFU.EX2 R34, R34 ;  /* 0x0000002200227308 */ /* 0x000ff00000000800 */
[----:B------:R-:W-:Y:S08]  /*8b10*/  MUFU.EX2 R147, R147 ;  /* 0x0000009300937308 */ /* 0x000ff00000000800 */
[----:B------:R-:W-:Y:S08]  /*8b20*/  MUFU.EX2 R36, R36 ;  /* 0x0000002400247308 */ /* 0x000ff00000000800 */
[----:B------:R-:W-:Y:S01]  /*8b30*/  MUFU.EX2 R141, R141 ;  /* 0x0000008d008d7308 */ /* 0x000fe20000000800 */
[----:B------:R-:W-:-:S02]  /*8b40*/  WARPGROUP.DEPBAR.LE gsb0, 0x0 ;  /* 0x00008000000079c5 */ /* 0x000fc40000010000 */
[----:B------:R-:W-:Y:S01]  /*8b50*/  WARPGROUP.ARRIVE ;  /* 0x00000000000079c5 */ /* 0x000fe20000000000 */
[--C-:B------:R-:W-:Y:S01]  /*8b60*/  FFMA.FTZ R132, R56, UR10, -R9.reuse ;  /* 0x0000000a38847c23 */ /* 0x100fe20008010809 */
[----:B------:R-:W-:Y:S01]  /*8b70*/  FFMA.FTZ R134, R60, UR10, -R9 ;  /* 0x0000000a3c867c23 */ /* 0x000fe20008010809 */
[----:B------:R-:W-:Y:S02]  /*8b80*/  FADD.FTZ R9, -R0, R7 ;  /* 0x0000000700097221 */ /* 0x000fe40000010100 */
[----:B------:R-:W-:Y:S01]  /*8b90*/  MUFU.EX2 R38, R38 ;  /* 0x0000002600267308 */ /* 0x000fe20000000800 */
[--C-:B------:R-:W-:Y:S01]  /*8ba0*/  FFMA.FTZ R133, R58, UR10, -R32.reuse ;  /* 0x0000000a3a857c23 */ /* 0x100fe20008010820 */
[----:B------:R-:W-:Y:S01]  /*8bb0*/  HGMMA.64x64x16.F32.BF16 R88, R128, gdesc[UR4].tnspB, R88, gsb0 ;  /* 0x40e0000480587df0 */ /* 0x000fe20008001858 */
[----:B------:R-:W-:Y:S01]  /*8bc0*/  UIADD3 UR6, UR11, 0x300, URZ ;  /* 0x000003000b067890 */ /* 0x000fe2000fffe03f */
[----:B------:R-:W-:Y:S01]  /*8bd0*/  FMUL.FTZ R9, R9, UR10 ;  /* 0x0000000a09097c20 */ /* 0x000fe20008410000 */
[----:B------:R-:W-:Y:S01]  /*8be0*/  UMOV UR7, 0x40000040 ;  /* 0x4000004000077882 */ /* 0x000fe20000000000 */
[----:B------:R-:W-:-:S02]  /*8bf0*/  FFMA.FTZ R135, R62, UR10, -R32 ;  /* 0x0000000a3e877c23 */ /* 0x000fc40008010820 */
[----:B------:R-:W-:Y:S08]  /*8c00*/  MUFU.EX2 R143, R143 ;  /* 0x0000008f008f7308 */ /* 0x000ff00000000800 */
[----:B------:R-:W0:Y:S08]  /*8c10*/  MUFU.EX2 R9, R9 ;  /* 0x0000000900097308 */ /* 0x000e300000000800 */
[----:B------:R-:W1:Y:S08]  /*8c20*/  MUFU.EX2 R40, R40 ;  /* 0x0000002800287308 */ /* 0x000e700000000800 */
[----:B------:R-:W-:Y:S01]  /*8c30*/  MUFU.EX2 R136, R136 ;  /* 0x0000008800887308 */ /* 0x000fe20000000800 */
[----:B0-----:R-:W-:-:S04]  /*8c40*/  FFMA.FTZ R4, R9, R4, R26 ;  /* 0x0000000409047223 */ /* 0x001fc8000001001a */
[----:B------:R-:W-:Y:S01]  /*8c50*/  FADD.FTZ R48, R149, R4 ;  /* 0x0000000495307221 */ /* 0x000fe20000010000 */
[----:B------:R-:W-:Y:S01]  /*8c60*/  FFMA.FTZ R4, R63, UR10, -R32 ;  /* 0x0000000a3f047c23 */ /* 0x000fe20008010820 */
[----:B------:R-:W-:Y:S01]  /*8c70*/  F2FP.BF16.F32.PACK_AB R149, R149, R26 ;  /* 0x0000001a9595723e */ /* 0x000fe200000010ff */
[----:B------:R-:W0:Y:S01]  /*8c80*/  MUFU.EX2 R137, R137 ;  /* 0x0000008900897308 */ /* 0x000e220000000800 */
[----:B------:R-:W-:Y:S01]  /*8c90*/  FADD.FTZ R5, R151, R48 ;  /* 0x0000003097057221 */ /* 0x000fe20000010000 */
[----:B------:R-:W-:-:S03]  /*8ca0*/  F2FP.BF16.F32.PACK_AB R151, R30, R151 ;  /* 0x000000971e97723e */ /* 0x000fc600000010ff */
[----:B------:R-:W-:-:S03]  /*8cb0*/  FADD.FTZ R48, R30, R5 ;  /* 0x000000051e307221 */ /* 0x000fc60000010000 */
[----:B------:R-:W2:Y:S01]  /*8cc0*/  MUFU.EX2 R42, R42 ;  /* 0x0000002a002a7308 */ /* 0x000ea20000000800 */
[----:B------:R-:W-:Y:S01]  /*8cd0*/  FADD.FTZ R5, R145, R48 ;  /* 0x0000003091057221 */ /* 0x000fe20000010000 */
[----:B------:R-:W-:Y:S01]  /*8ce0*/  FFMA.FTZ R48, R67, UR10, -R32 ;  /* 0x0000000a43307c23 */ /* 0x000fe20008010820 */
[C---:B------:R-:W-:Y:S02]  /*8cf0*/  F2FP.BF16.F32.PACK_AB R145, R34.reuse, R145 ;  /* 0x000000912291723e */ /* 0x040fe400000010ff */
[----:B------:R-:W-:-:S03]  /*8d00*/  FADD.FTZ R52, R34, R5 ;  /* 0x0000000522347221 */ /* 0x000fc60000010000 */
[----:B------:R-:W-:Y:S01]  /*8d10*/  MUFU.EX2 R138, R138 ;  /* 0x0000008a008a7308 */ /* 0x000fe20000000800 */
[----:B------:R-:W-:Y:S01]  /*8d20*/  FADD.FTZ R5, R147, R52 ;  /* 0x0000003493057221 */ /* 0x000fe20000010000 */
[----:B------:R-:W-:-:S03]  /*8d30*/  F2FP.BF16.F32.PACK_AB R147, R36, R147 ;  /* 0x000000932493723e */ /* 0x000fc600000010ff */
[----:B------:R-:W-:-:S03]  /*8d40*/  FADD.FTZ R52, R36, R5 ;  /* 0x0000000524347221 */ /* 0x000fc60000010000 */
[----:B------:R-:W3:Y:S01]  /*8d50*/  MUFU.EX2 R139, R139 ;  /* 0x0000008b008b7308 */ /* 0x000ee20000000800 */
[----:B------:R-:W-:Y:S01]  /*8d60*/  FADD.FTZ R5, R141, R52 ;  /* 0x000000348d057221 */ /* 0x000fe20000010000 */
[----:B------:R-:W-:-:S03]  /*8d70*/  F2FP.BF16.F32.PACK_AB R141, R38, R141 ;  /* 0x0000008d268d723e */ /* 0x000fc600000010ff */
[----:B------:R-:W-:-:S03]  /*8d80*/  FADD.FTZ R52, R38, R5 ;  /* 0x0000000526347221 */ /* 0x000fc60000010000 */
[----:B------:R-:W4:Y:S01]  /*8d90*/  MUFU.EX2 R44, R44 ;  /* 0x0000002c002c7308 */ /* 0x000f220000000800 */
[----:B------:R-:W-:Y:S01]  /*8da0*/  FADD.FTZ R5, R143, R52 ;  /* 0x000000348f057221 */ /* 0x000fe20000010000 */
[----:B-1----:R-:W-:-:S03]  /*8db0*/  F2FP.BF16.F32.PACK_AB R143, R40, R143 ;  /* 0x0000008f288f723e */ /* 0x002fc600000010ff */
[----:B------:R-:W-:Y:S01]  /*8dc0*/  FADD.FTZ R52, R40, R5 ;  /* 0x0000000528347221 */ /* 0x000fe20000010000 */
[----:B------:R-:W-:Y:S02]  /*8dd0*/  WARPGROUP.DEPBAR.LE gsb0, 0x0 ;  /* 0x00008000000079c5 */ /* 0x000fe40000010000 */
[----:B------:R-:W-:Y:S01]  /*8de0*/  WARPGROUP.ARRIVE ;  /* 0x00000000000079c5 */ /* 0x000fe20000000000 */
[----:B------:R-:W-:Y:S01]  /*8df0*/  MUFU.EX2 R132, R132 ;  /* 0x0000008400847308 */ /* 0x000fe20000000800 */
[----:B0-----:R-:W-:Y:S01]  /*8e00*/  FADD.FTZ R5, R137, R52 ;  /* 0x0000003489057221 */ /* 0x001fe20000010000 */
[--C-:B------:R-:W-:Y:S01]  /*8e10*/  FFMA.FTZ R129, R66, UR10, -R32.reuse ;  /* 0x0000000a42817c23 */ /* 0x100fe20008010820 */
[----:B------:R-:W-:Y:S01]  /*8e20*/  FFMA.FTZ R131, R70, UR10, -R32 ;  /* 0x0000000a46837c23 */ /* 0x000fe20008010820 */
[C---:B--2---:R-:W-:Y:S01]  /*8e30*/  F2FP.BF16.F32.PACK_AB R137, R42.reuse, R137 ;  /* 0x000000892a89723e */ /* 0x044fe200000010ff */
[----:B------:R-:W-:Y:S01]  /*8e40*/  HGMMA.64x64x16.F32.BF16 R88, R124, gdesc[UR4].tnspB, R88, gsb0 ;  /* 0x40e000047c587df0 */ /* 0x000fe20008001858 */
[----:B------:R-:W-:Y:S01]  /*8e50*/  UIADD3 UR6, UR11, 0x380, URZ ;  /* 0x000003800b067890 */ /* 0x000fe2000fffe03f */
[----:B------:R-:W-:Y:S01]  /*8e60*/  FADD.FTZ R52, R42, R5 ;  /* 0x000000052a347221 */ /* 0x000fe20000010000 */
[----:B------:R-:W-:Y:S01]  /*8e70*/  UMOV UR7, 0x40000040 ;  /* 0x4000004000077882 */ /* 0x000fe20000000000 */
[----:B------:R-:W0:Y:S02]  /*8e80*/  MUFU.EX2 R133, R133 ;  /* 0x0000008500857308 */ /* 0x000e240000000800 */
[----:B---3--:R-:W-:Y:S01]  /*8e90*/  FADD.FTZ R5, R139, R52 ;  /* 0x000000348b057221 */ /* 0x008fe20000010000 */
[----:B----4-:R-:W-:-:S03]  /*8ea0*/  F2FP.BF16.F32.PACK_AB R139, R44, R139 ;  /* 0x0000008b2c8b723e */ /* 0x010fc600000010ff */
[----:B------:R-:W-:Y:S02]  /*8eb0*/  FADD.FTZ R30, R44, R5 ;  /* 0x000000052c1e7221 */ /* 0x000fe40000010000 */
[----:B------:R-:W1:Y:S08]  /*8ec0*/  MUFU.EX2 R46, R46 ;  /* 0x0000002e002e7308 */ /* 0x000e700000000800 */
[----:B------:R-:W-:Y:S01]  /*8ed0*/  MUFU.EX2 R134, R134 ;  /* 0x0000008600867308 */ /* 0x000fe20000000800 */
[----:B0-----:R-:W-:-:S07]  /*8ee0*/  FADD.FTZ R5, R133, R30 ;  /* 0x0000001e85057221 */ /* 0x001fce0000010000 */
[----:B------:R-:W0:Y:S01]  /*8ef0*/  MUFU.EX2 R135, R135 ;  /* 0x0000008700877308 */ /* 0x000e220000000800 */
[C---:B-1----:R-:W-:Y:S01]  /*8f00*/  FADD.FTZ R30, R46.reuse, R5 ;  /* 0x000000052e1e7221 */ /* 0x042fe20000010000 */
[----:B------:R-:W-:-:S06]  /*8f10*/  F2FP.BF16.F32.PACK_AB R133, R46, R133 ;  /* 0x000000852e85723e */ /* 0x000fcc00000010ff */
[----:B------:R-:W1:Y:S08]  /*8f20*/  MUFU.EX2 R4, R4 ;  /* 0x0000000400047308 */ /* 0x000e700000000800 */
[----:B------:R-:W2:Y:S01]  /*8f30*/  MUFU.EX2 R129, R129 ;  /* 0x0000008100817308 */ /* 0x000ea20000000800 */
[----:B0-----:R-:W-:-:S07]  /*8f40*/  FADD.FTZ R5, R135, R30 ;  /* 0x0000001e87057221 */ /* 0x001fce0000010000 */
[----:B------:R-:W0:Y:S01]  /*8f50*/  MUFU.EX2 R49, R49 ;  /* 0x0000003100317308 */ /* 0x000e220000000800 */
[C---:B-1----:R-:W-:Y:S01]  /*8f60*/  FADD.FTZ R30, R4.reuse, R5 ;  /* 0x00000005041e7221 */ /* 0x042fe20000010000 */
[----:B------:R-:W-:-:S06]  /*8f70*/  F2FP.BF16.F32.PACK_AB R135, R4, R135 ;  /* 0x000000870487723e */ /* 0x000fcc00000010ff */
[----:B------:R-:W1:Y:S01]  /*8f80*/  MUFU.EX2 R48, R48 ;  /* 0x0000003000307308 */ /* 0x000e620000000800 */
[----:B--2---:R-:W-:-:S07]  /*8f90*/  FADD.FTZ R5, R129, R30 ;  /* 0x0000001e81057221 */ /* 0x004fce0000010000 */
[----:B------:R-:W-:Y:S01]  /*8fa0*/  MUFU.EX2 R12, R12 ;  /* 0x0000000c000c7308 */ /* 0x000fe20000000800 */
[----:B0-----:R-:W-:-:S07]  /*8fb0*/  F2FP.BF16.F32.PACK_AB R128, R49, R10 ;  /* 0x0000000a3180723e */ /* 0x001fce00000010ff */
[----:B------:R-:W0:Y:S01]  /*8fc0*/  MUFU.EX2 R131, R131 ;  /* 0x0000008300837308 */ /* 0x000e220000000800 */
[----:B-1----:R-:W-:Y:S01]  /*8fd0*/  FADD.FTZ R30, R48, R5 ;  /* 0x00000005301e7221 */ /* 0x002fe20000010000 */
[----:B------:R-:W-:Y:S02]  /*8fe0*/  WARPGROUP.DEPBAR.LE gsb0, 0x0 ;  /* 0x00008000000079c5 */ /* 0x000fe40000010000 */
[----:B------:R-:W-:Y:S01]  /*8ff0*/  WARPGROUP.ARRIVE ;  /* 0x00000000000079c5 */ /* 0x000fe20000000000 */
[--C-:B------:R-:W-:Y:S01]  /*9000*/  FFMA.FTZ R125, R74, UR10, -R32.reuse ;  /* 0x0000000a4a7d7c23 */ /* 0x100fe20008010820 */
[----:B------:R-:W-:Y:S01]  /*9010*/  FFMA.FTZ R127, R78, UR10, -R32 ;  /* 0x0000000a4e7f7c23 */ /* 0x000fe20008010820 */
[----:B------:R-:W-:Y:S01]  /*9020*/  F2FP.BF16.F32.PACK_AB R129, R48, R129 ;  /* 0x000000813081723e */ /* 0x000fe200000010ff */
[----:B------:R-:W1:Y:S02]  /*9030*/  MUFU.EX2 R53, R53 ;  /* 0x0000003500357308 */ /* 0x000e640000000800 */
[----:B------:R-:W-:Y:S06]  /*9040*/  HGMMA.64x64x16.F32.BF16 R88, R120, gdesc[UR4].tnspB, R88, gsb0 ;  /* 0x40e0000478587df0 */ /* 0x000fec0008001858 */
[----:B------:R-:W-:Y:S01]  /*9050*/  MUFU.EX2 R14, R14 ;  /* 0x0000000e000e7308 */ /* 0x000fe20000000800 */
[----:B0-----:R-:W-:-:S07]  /*9060*/  FADD.FTZ R5, R131, R30 ;  /* 0x0000001e83057221 */ /* 0x001fce0000010000 */
[----:B------:R-:W-:Y:S01]  /*9070*/  MUFU.EX2 R125, R125 ;  /* 0x0000007d007d7308 */ /* 0x000fe20000000800 */
[----:B-1----:R-:W-:-:S07]  /*9080*/  F2FP.BF16.F32.PACK_AB R130, R53, R12 ;  /* 0x0000000c3582723e */ /* 0x002fce00000010ff */
[----:B------:R-:W0:Y:S08]  /*9090*/  MUFU.EX2 R57, R57 ;  /* 0x0000003900397308 */ /* 0x000e300000000800 */
[----:B------:R-:W-:Y:S08]  /*90a0*/  MUFU.EX2 R20, R20 ;  /* 0x0000001400147308 */ /* 0x000ff00000000800 */
[----:B------:R-:W-:Y:S01]  /*90b0*/  MUFU.EX2 R127, R127 ;  /* 0x0000007f007f7308 */ /* 0x000fe20000000800 */
[----:B0-----:R-:W-:-:S07]  /*90c0*/  F2FP.BF16.F32.PACK_AB R124, R57, R14 ;  /* 0x0000000e397c723e */ /* 0x001fce00000010ff */
[----:B------:R-:W0:Y:S08]  /*90d0*/  MUFU.EX2 R61, R61 ;  /* 0x0000003d003d7308 */ /* 0x000e300000000800 */
[----:B------:R-:W-:Y:S08]  /*90e0*/  MUFU.EX2 R79, R79 ;  /* 0x0000004f004f7308 */ /* 0x000ff00000000800 */
[----:B------:R-:W-:Y:S01]  /*90f0*/  MUFU.EX2 R24, R24 ;  /* 0x0000001800187308 */ /* 0x000fe20000000800 */
[----:B0-----:R-:W-:-:S07]  /*9100*/  F2FP.BF16.F32.PACK_AB R126, R61, R20 ;  /* 0x000000143d7e723e */ /* 0x001fce00000010ff */
[----:B------:R-:W0:Y:S01]  /*9110*/  MUFU.EX2 R65, R65 ;  /* 0x0000004100417308 */ /* 0x000e220000000800 */
[----:B------:R-:W-:Y:S02]  /*9120*/  WARPGROUP.DEPBAR.LE gsb0, 0x0 ;  /* 0x00008000000079c5 */ /* 0x000fe40000010000 */
[----:B------:R1:W-:Y:S06]  /*9130*/  BAR.ARV R31, 0x100 ;  /* 0x0004001f0000751d */ /* 0x0003ec0000002000 */
[----:B------:R2:W-:Y:S01]  /*9140*/  @!P1 SYNCS.ARRIVE.TRANS64.RED.A1T0 RZ, [R27+URZ], RZ ;  /* 0x000000ff1bff99a7 */ /* 0x0005e2000810043f */
[----:B------:R-:W-:Y:S01]  /*9150*/  MUFU.EX2 R121, R82 ;  /* 0x0000005200797308 */ /* 0x000fe20000000800 */
[-C--:B------:R-:W-:Y:S01]  /*9160*/  FMUL.FTZ R90, R90, R9.reuse ;  /* 0x000000095a5a7220 */ /* 0x080fe20000410000 */
[-C--:B------:R-:W-:Y:S01]  /*9170*/  FMUL.FTZ R91, R91, R9.reuse ;  /* 0x000000095b5b7220 */ /* 0x080fe20000410000 */
[-C--:B------:R-:W-:Y:S01]  /*9180*/  FMUL.FTZ R94, R94, R9.reuse ;  /* 0x000000095e5e7220 */ /* 0x080fe20000410000 */
[-C--:B------:R-:W-:Y:S01]  /*9190*/  FMUL.FTZ R95, R95, R9.reuse ;  /* 0x000000095f5f7220 */ /* 0x080fe20000410000 */
[-C--:B------:R-:W-:Y:S01]  /*91a0*/  FMUL.FTZ R98, R98, R9.reuse ;  /* 0x0000000962627220 */ /* 0x080fe20000410000 */
[-C--:B------:R-:W-:Y:S01]  /*91b0*/  FMUL.FTZ R99, R99, R9.reuse ;  /* 0x0000000963637220 */ /* 0x080fe20000410000 */
[----:B--2---:R-:W-:Y:S01]  /*91c0*/  IMAD.U32 R27, RZ, RZ, UR21 ;  /* 0x00000015ff1b7e24 */ /* 0x004fe2000f8e00ff */
[----:B------:R-:W-:Y:S01]  /*91d0*/  MUFU.EX2 R83, R83 ;  /* 0x0000005300537308 */ /* 0x000fe20000000800 */
[----:B------:R-:W-:Y:S01]  /*91e0*/  UMOV UR21, UR37 ;  /* 0x0000002500157c82 */ /* 0x000fe20008000000 */
[-C--:B------:R-:W-:Y:S01]  /*91f0*/  FMUL.FTZ R102, R102, R9.reuse ;  /* 0x0000000966667220 */ /* 0x080fe20000410000 */
[-C--:B------:R-:W-:Y:S01]  /*9200*/  FMUL.FTZ R103, R103, R9.reuse ;  /* 0x0000000967677220 */ /* 0x080fe20000410000 */
[----:B------:R-:W-:Y:S01]  /*9210*/  @!P1 LEA R27, R27, UR45, 0x3 ;  /* 0x0000002d1b1b9c11 */ /* 0x000fe2000f8e18ff */
[-C--:B------:R-:W-:Y:S01]  /*9220*/  FMUL.FTZ R106, R106, R9.reuse ;  /* 0x000000096a6a7220 */ /* 0x080fe20000410000 */
[-C--:B------:R-:W-:Y:S01]  /*9230*/  FMUL.FTZ R107, R107, R9.reuse ;  /* 0x000000096b6b7220 */ /* 0x080fe20000410000 */
[----:B------:R-:W-:Y:S01]  /*9240*/  FMUL.FTZ R110, R110, R9 ;  /* 0x000000096e6e7220 */ /* 0x000fe20000410000 */
[----:B------:R-:W-:Y:S01]  /*9250*/  MUFU.EX2 R28, R84 ;  /* 0x00000054001c7308 */ /* 0x000fe20000000800 */
[----:B------:R-:W-:-:S02]  /*9260*/  @!P1 VIADD R27, R27, 0x16860 ;  /* 0x000168601b1b9836 */ /* 0x000fc40000000000 */
[-C--:B------:R-:W-:Y:S01]  /*9270*/  FMUL.FTZ R111, R111, R9.reuse ;  /* 0x000000096f6f7220 */ /* 0x080fe20000410000 */
[-C--:B------:R-:W-:Y:S01]  /*9280*/  FMUL.FTZ R114, R114, R9.reuse ;  /* 0x0000000972727220 */ /* 0x080fe20000410000 */
[-C--:B------:R-:W-:Y:S01]  /*9290*/  FMUL.FTZ R115, R115, R9.reuse ;  /* 0x0000000973737220 */ /* 0x080fe20000410000 */
[-C--:B------:R-:W-:Y:S01]  /*92a0*/  FMUL.FTZ R118, R118, R9.reuse ;  /* 0x0000000976767220 */ /* 0x080fe20000410000 */
[----:B-1----:R-:W-:Y:S01]  /*92b0*/  @!P1 PRMT R31, RZ, 0x654, R27 ;  /* 0x00000654ff1f9816 */ /* 0x002fe2000000001b */
[----:B------:R-:W-:Y:S01]  /*92c0*/  FADD.FTZ R27, R15, R50 ;  /* 0x000000320f1b7221 */ /* 0x000fe20000010000 */
[----:B------:R-:W-:Y:S01]  /*92d0*/  MUFU.EX2 R123, R86 ;  /* 0x00000056007b7308 */ /* 0x000fe20000000800 */
[----:B------:R-:W-:Y:S01]  /*92e0*/  FMUL.FTZ R119, R119, R9 ;  /* 0x0000000977777220 */ /* 0x000fe20000410000 */
[----:B------:R1:W-:Y:S01]  /*92f0*/  @!P1 SYNCS.ARRIVE.TRANS64.RED.A1T0 RZ, [R31+URZ], RZ ;  /* 0x000000ff1fff99a7 */ /* 0x0003e2000810043f */
[----:B------:R-:W-:Y:S01]  /*9300*/  FADD.FTZ R50, R144, R27 ;  /* 0x0000001b90327221 */ /* 0x000fe20000010000 */
[----:B------:R-:W-:Y:S01]  /*9310*/  F2FP.BF16.F32.PACK_AB R144, R13, R144 ;  /* 0x000000900d90723e */ /* 0x000fe200000010ff */
[----:B------:R-:W-:Y:S01]  /*9320*/  FMUL.FTZ R88, R88, R8 ;  /* 0x0000000858587220 */ /* 0x000fe20000410000 */
[----:B0-----:R-:W-:Y:S01]  /*9330*/  F2FP.BF16.F32.PACK_AB R120, R65, R24 ;  /* 0x000000184178723e */ /* 0x001fe200000010ff */
[----:B------:R-:W-:Y:S01]  /*9340*/  FADD.FTZ R27, R13, R50 ;  /* 0x000000320d1b7221 */ /* 0x000fe20000010000 */
[--C-:B------:R-:W-:Y:S01]  /*9350*/  FFMA.FTZ R50, R71, UR10, -R32.reuse ;  /* 0x0000000a47327c23 */ /* 0x100fe20008010820 */
[----:B------:R-:W-:Y:S01]  /*9360*/  FFMA.FTZ R32, R87, UR10, -R32 ;  /* 0x0000000a57207c23 */ /* 0x000fe20008010820 */
[----:B------:R-:W0:Y:S01]  /*9370*/  MUFU.EX2 R7, R85 ;  /* 0x0000005500077308 */ /* 0x000e220000000800 */
[----:B------:R-:W-:Y:S01]  /*9380*/  FADD.FTZ R54, R146, R27 ;  /* 0x0000001b92367221 */ /* 0x000fe20000010000 */
[----:B------:R-:W-:Y:S01]  /*9390*/  F2FP.BF16.F32.PACK_AB R146, R25, R146 ;  /* 0x000000921992723e */ /* 0x000fe200000010ff */
[-C--:B------:R-:W-:Y:S01]  /*93a0*/  FMUL.FTZ R89, R89, R8.reuse ;  /* 0x0000000859597220 */ /* 0x080fe20000410000 */
[-C--:B------:R-:W-:Y:S01]  /*93b0*/  FMUL.FTZ R92, R92, R8.reuse ;  /* 0x000000085c5c7220 */ /* 0x080fe20000410000 */
[----:B------:R-:W-:Y:S01]  /*93c0*/  FADD.FTZ R27, R25, R54 ;  /* 0x00000036191b7221 */ /* 0x000fe20000010000 */
[-C--:B------:R-:W-:Y:S01]  /*93d0*/  FMUL.FTZ R93, R93, R8.reuse ;  /* 0x000000085d5d7220 */ /* 0x080fe20000410000 */
[----:B------:R-:W-:Y:S01]  /*93e0*/  FMUL.FTZ R96, R96, R8 ;  /* 0x0000000860607220 */ /* 0x000fe20000410000 */
[----:B------:R-:W2:Y:S01]  /*93f0*/  MUFU.EX2 R50, R50 ;  /* 0x0000003200327308 */ /* 0x000ea20000000800 */
[----:B------:R-:W-:Y:S01]  /*9400*/  FADD.FTZ R54, R140, R27 ;  /* 0x0000001b8c367221 */ /* 0x000fe20000010000 */
[----:B------:R-:W-:Y:S01]  /*9410*/  F2FP.BF16.F32.PACK_AB R140, R29, R140 ;  /* 0x0000008c1d8c723e */ /* 0x000fe200000010ff */
[-C--:B------:R-:W-:Y:S01]  /*9420*/  FMUL.FTZ R97, R97, R8.reuse ;  /* 0x0000000861617220 */ /* 0x080fe20000410000 */
[-C--:B------:R-:W-:Y:S01]  /*9430*/  FMUL.FTZ R100, R100, R8.reuse ;  /* 0x0000000864647220 */ /* 0x080fe20000410000 */
[----:B------:R-:W-:Y:S01]  /*9440*/  FADD.FTZ R27, R29, R54 ;  /* 0x000000361d1b7221 */ /* 0x000fe20000010000 */
[-C--:B------:R-:W-:Y:S01]  /*9450*/  FMUL.FTZ R101, R101, R8.reuse ;  /* 0x0000000865657220 */ /* 0x080fe20000410000 */
[----:B------:R-:W-:Y:S01]  /*9460*/  FMUL.FTZ R104, R104, R8 ;  /* 0x0000000868687220 */ /* 0x000fe20000410000 */
[----:B------:R-:W-:Y:S01]  /*9470*/  MUFU.EX2 R32, R32 ;  /* 0x0000002000207308 */ /* 0x000fe20000000800 */
[----:B------:R-:W-:Y:S01]  /*9480*/  FADD.FTZ R54, R142, R27 ;  /* 0x0000001b8e367221 */ /* 0x000fe20000010000 */
[----:B0-----:R-:W-:Y:S01]  /*9490*/  F2FP.BF16.F32.PACK_AB R122, R7, R28 ;  /* 0x0000001c077a723e */ /* 0x001fe200000010ff */
[----:B------:R-:W-:Y:S01]  /*94a0*/  FMUL.FTZ R105, R105, R8 ;  /* 0x0000000869697220 */ /* 0x000fe20000410000 */
[C---:B------:R-:W-:Y:S01]  /*94b0*/  F2FP.BF16.F32.PACK_AB R142, R21.reuse, R142 ;  /* 0x0000008e158e723e */ /* 0x040fe200000010ff */
[----:B------:R-:W-:Y:S01]  /*94c0*/  FADD.FTZ R27, R21, R54 ;  /* 0x00000036151b7221 */ /* 0x000fe20000010000 */
[-C--:B------:R-:W-:Y:S01]  /*94d0*/  FMUL.FTZ R108, R108, R8.reuse ;  /* 0x000000086c6c7220 */ /* 0x080fe20000410000 */
[-C--:B------:R-:W-:Y:S01]  /*94e0*/  FMUL.FTZ R109, R109, R8.reuse ;  /* 0x000000086d6d7220 */ /* 0x080fe20000410000 */
[----:B------:R-:W-:Y:S01]  /*94f0*/  FMUL.FTZ R112, R112, R8 ;  /* 0x0000000870707220 */ /* 0x000fe20000410000 */
[----:B------:R-:W-:Y:S01]  /*9500*/  FADD.FTZ R54, R136, R27 ;  /* 0x0000001b88367221 */ /* 0x000fe20000010000 */
[C---:B--2---:R-:W-:Y:S01]  /*9510*/  FADD.FTZ R30, R50.reuse, R5 ;  /* 0x00000005321e7221 */ /* 0x044fe20000010000 */
[----:B------:R-:W-:Y:S01]  /*9520*/  F2FP.BF16.F32.PACK_AB R136, R33, R136 ;  /* 0x000000882188723e */ /* 0x000fe200000010ff */
[-C--:B------:R-:W-:Y:S01]  /*9530*/  FMUL.FTZ R113, R113, R8.reuse ;  /* 0x0000000871717220 */ /* 0x080fe20000410000 */
[----:B------:R-:W-:Y:S01]  /*9540*/  FADD.FTZ R11, R33, R54 ;  /* 0x00000036210b7221 */ /* 0x000fe20000010000 */
[----:B------:R-:W-:Y:S01]  /*9550*/  FADD.FTZ R5, R125, R30 ;  /* 0x0000001e7d057221 */ /* 0x000fe20000010000 */
[----:B------:R-:W-:Y:S01]  /*9560*/  F2FP.BF16.F32.PACK_AB R131, R50, R131 ;  /* 0x000000833283723e */ /* 0x000fe200000010ff */
[----:B------:R-:W-:Y:S01]  /*9570*/  FMUL.FTZ R116, R116, R8 ;  /* 0x0000000874747220 */ /* 0x000fe20000410000 */
[----:B------:R-:W-:Y:S01]  /*9580*/  FADD.FTZ R26, R138, R11 ;  /* 0x0000000b8a1a7221 */ /* 0x000fe20000010000 */
[----:B------:R-:W-:Y:S01]  /*9590*/  F2FP.BF16.F32.PACK_AB R138, R41, R138 ;  /* 0x0000008a298a723e */ /* 0x000fe200000010ff */
[----:B------:R-:W-:Y:S01]  /*95a0*/  FMUL.FTZ R117, R117, R8 ;  /* 0x0000000875757220 */ /* 0x000fe20000410000 */
[----:B------:R-:W-:-:S02]  /*95b0*/  IMAD.MOV.U32 R9, RZ, RZ, R2 ;  /* 0x000000ffff097224 */ /* 0x000fc400078e0002 */
[----:B------:R-:W-:Y:S02]  /*95c0*/  FADD.FTZ R11, R41, R26 ;  /* 0x0000001a290b7221 */ /* 0x000fe40000010000 */
[----:B------:R-:W0:Y:S02]  /*95d0*/  MUFU.EX2 R26, R75 ;  /* 0x0000004b001a7308 */ /* 0x000e240000000800 */
[----:B------:R-:W-:Y:S01]  /*95e0*/  FADD.FTZ R34, R132, R11 ;  /* 0x0000000b84227221 */ /* 0x000fe20000010000 */
[----:B------:R-:W-:-:S03]  /*95f0*/  F2FP.BF16.F32.PACK_AB R132, R37, R132 ;  /* 0x000000842584723e */ /* 0x000fc600000010ff */
[----:B------:R-:W-:-:S04]  /*9600*/  FADD.FTZ R11, R37, R34 ;  /* 0x00000022250b7221 */ /* 0x000fc80000010000 */
[----:B------:R-:W-:Y:S01]  /*9610*/  FADD.FTZ R34, R134, R11 ;  /* 0x0000000b86227221 */ /* 0x000fe20000010000 */
[----:B------:R-:W-:-:S03]  /*9620*/  F2FP.BF16.F32.PACK_AB R134, R45, R134 ;  /* 0x000000862d86723e */ /* 0x000fc600000010ff */
[----:B------:R-:W-:Y:S01]  /*9630*/  FADD.FTZ R11, R45, R34 ;  /* 0x000000222d0b7221 */ /* 0x000fe20000010000 */
[----:B0-----:R-:W-:-:S03]  /*9640*/  FADD.FTZ R4, R26, R5 ;  /* 0x000000051a047221 */ /* 0x001fc60000010000 */
[----:B------:R-:W-:Y:S01]  /*9650*/  FADD.FTZ R34, R10, R11 ;  /* 0x0000000b0a227221 */ /* 0x000fe20000010000 */
[----:B------:R-:W-:Y:S01]  /*9660*/  F2FP.BF16.F32.PACK_AB R125, R26, R125 ;  /* 0x0000007d1a7d723e */ /* 0x000fe200000010ff */
[----:B------:R-:W-:Y:S02]  /*9670*/  FADD.FTZ R4, R127, R4 ;  /* 0x000000047f047221 */ /* 0x000fe40000010000 */
[----:B------:R-:W-:Y:S01]  /*9680*/  FADD.FTZ R11, R49, R34 ;  /* 0x00000022310b7221 */ /* 0x000fe20000010000 */
[C---:B------:R-:W-:Y:S01]  /*9690*/  F2FP.BF16.F32.PACK_AB R127, R79.reuse, R127 ;  /* 0x0000007f4f7f723e */ /* 0x040fe200000010ff */
[----:B------:R-:W-:Y:S02]  /*96a0*/  FADD.FTZ R4, R79, R4 ;  /* 0x000000044f047221 */ /* 0x000fe40000010000 */
[----:B------:R-:W-:Y:S02]  /*96b0*/  FADD.FTZ R34, R12, R11 ;  /* 0x0000000b0c227221 */ /* 0x000fe40000010000 */
[----:B------:R-:W-:-:S02]  /*96c0*/  FADD.FTZ R4, R121, R4 ;  /* 0x0000000479047221 */ /* 0x000fc40000010000 */
[----:B------:R-:W-:Y:S01]  /*96d0*/  FADD.FTZ R11, R53, R34 ;  /* 0x00000022350b7221 */ /* 0x000fe20000010000 */
[C---:B------:R-:W-:Y:S01]  /*96e0*/  F2FP.BF16.F32.PACK_AB R121, R83.reuse, R121 ;  /* 0x000000795379723e */ /* 0x040fe200000010ff */
[----:B------:R-:W-:Y:S02]  /*96f0*/  FADD.FTZ R4, R83, R4 ;  /* 0x0000000453047221 */ /* 0x000fe40000010000 */
[----:B------:R-:W-:Y:S02]  /*9700*/  FADD.FTZ R34, R14, R11 ;  /* 0x0000000b0e227221 */ /* 0x000fe40000010000 */
[----:B------:R-:W-:Y:S02]  /*9710*/  FADD.FTZ R4, R123, R4 ;  /* 0x000000047b047221 */ /* 0x000fe40000010000 */
[----:B------:R-:W-:Y:S01]  /*9720*/  FADD.FTZ R11, R57, R34 ;  /* 0x00000022390b7221 */ /* 0x000fe20000010000 */
[C---:B------:R-:W-:Y:S01]  /*9730*/  F2FP.BF16.F32.PACK_AB R123, R32.reuse, R123 ;  /* 0x0000007b207b723e */ /* 0x040fe200000010ff */
[----:B------:R-:W-:-:S02]  /*9740*/  FADD.FTZ R4, R32, R4 ;  /* 0x0000000420047221 */ /* 0x000fc40000010000 */
[----:B------:R-:W-:-:S04]  /*9750*/  FADD.FTZ R10, R20, R11 ;  /* 0x0000000b140a7221 */ /* 0x000fc80000010000 */
[----:B------:R-:W-:-:S04]  /*9760*/  FADD.FTZ R5, R61, R10 ;  /* 0x0000000a3d057221 */ /* 0x000fc80000010000 */
[----:B------:R-:W-:-:S04]  /*9770*/  FADD.FTZ R10, R24, R5 ;  /* 0x00000005180a7221 */ /* 0x000fc80000010000 */
[----:B------:R-:W-:-:S04]  /*9780*/  FADD.FTZ R5, R65, R10 ;  /* 0x0000000a41057221 */ /* 0x000fc80000010000 */
[----:B------:R-:W-:-:S04]  /*9790*/  FADD.FTZ R10, R28, R5 ;  /* 0x000000051c0a7221 */ /* 0x000fc80000010000 */
[----:B------:R-:W-:Y:S01]  /*97a0*/  FADD.FTZ R5, R7, R10 ;  /* 0x0000000a07057221 */ /* 0x000fe20000010000 */
[----:B------:R-:W-:Y:S01]  /*97b0*/  IMAD.MOV.U32 R7, RZ, RZ, R0 ;  /* 0x000000ffff077224 */ /* 0x000fe200078e0000 */
[----:B-1----:R-:W-:Y:S06]  /*97c0*/  @P2 BRA `(.L_x_839) ;  /* 0xffffffe000e42947 */ /* 0x002fec000383ffff */
.L_x_830:
[----:B------:R-:W-:-:S13]  /*97d0*/  ISETP.GE.AND P2, PT, R3, UR43, PT ;  /* 0x0000002b03007c0c */ /* 0x000fda000bf46270 */
[----:B------:R-:W-:Y:S05]  /*97e0*/  @!P2 BRA `(.L_x_840) ;  /* 0x0000002c006ca947 */ /* 0x000fea0003800000 */
[----:B------:R-:W-:Y:S01]  /*97f0*/  IMAD.MOV.U32 R7, RZ, RZ, R0 ;  /* 0x000000ffff077224 */ /* 0x000fe200078e0000 */
[----:B------:R-:W-:Y:S01]  /*9800*/  UMOV UR27, UR36 ;  /* 0x00000024001b7c82 */ /* 0x000fe20008000000 */
[----:B------:R-:W-:Y:S01]  /*9810*/  IMAD.MOV.U32 R6, RZ, RZ, R2 ;  /* 0x000000ffff067224 */ /* 0x000fe200078e0002 */
[----:B------:R-:W-:Y:S01]  /*9820*/  UMOV UR26, UR37 ;  /* 0x00000025001a7c82 */ /* 0x000fe20008000000 */
[----:B------:R-:W-:Y:S01]  /*9830*/  ULDC UR21, c[0x0][0x9e4] ;  /* 0x0002790000157ab9 */ /* 0x000fe20000000800 */
[----:B------:R-:W-:Y:S01]  /*9840*/  ULDC UR24, c[0x0][0x288] ;  /* 0x0000a20000187ab9 */ /* 0x000fe20000000800 */
[----:B------:R-:W-:Y:S01]  /*9850*/  ULDC UR25, c[0x0][0x9dc] ;  /* 0x0002770000197ab9 */ /* 0x000fe20000000800 */
[----:B------:R-:W-:Y:S01]  /*9860*/  ULDC UR22, c[0x0][0x988] ;  /* 0x0002620000167ab9 */ /* 0x000fe20000000800 */
[----:B------:R-:W-:-:S05]  /*9870*/  ULDC UR23, c[0x0][0x9e0] ;  /* 0x0002780000177ab9 */ /* 0x000fca0000000800 */
.L_x_857:
        /* <DEDUP_REMOVED lines=9> */
.L_x_842:
[----:B------:R-:W-:Y:S01]  /*9910*/  ULEA UR6, UR37, UR45, 0x3 ;  /* 0x0000002d25067291 */ /* 0x000fe2000f8e183f */
[----:B------:R-:W-:-:S05]  /*9920*/  IMAD.U32 R0, RZ, RZ, UR36 ;  /* 0x00000024ff007e24 */ /* 0x000fca000f8e00ff */
[----:B------:R-:W-:-:S04]  /*9930*/  SHF.L.U32 R0, R0, 0x1f, RZ ;  /* 0x0000001f00007819 */ /* 0x000fc800000006ff */
[----:B------:R0:W1:Y:S01]  /*9940*/  SYNCS.PHASECHK.TRANS64.TRYWAIT P3, [UR6+0x16830], R0 ;  /* 0x01683000ff0075a7 */ /* 0x0000620008060146 */
[----:B------:R-:W-:Y:S05]  /*9950*/  @!P0 BRA `(.L_x_843) ;  /* 0x0000000000048947 */ /* 0x000fea0003800000 */
[----:B------:R-:W-:Y:S01]  /*9960*/  BPT.TRAP 0x1 ;  /* 0x000000040000795c */ /* 0x000fe20000300000 */
.L_x_843:
[----:B-1----:R-:W-:Y:S05]  /*9970*/  @P3 BRA `(.L_x_841) ;  /* 0x0000000000083947 */ /* 0x002fea0003800000 */
[----:B------:R-:W1:Y:S02]  /*9980*/  SYNCS.PHASECHK.TRANS64.TRYWAIT P3, [UR6+0x16830], R0 ;  /* 0x01683000ff0075a7 */ /* 0x000e640008060146 */
[----:B-1----:R-:W-:Y:S05]  /*9990*/  @!P3 BRA `(.L_x_844) ;  /* 0x0000008800d8b947 */ /* 0x002fea0003800000 */
.L_x_841:
        /* <DEDUP_REMOVED lines=25> */
.L_x_846:
[----:B------:R-:W-:Y:S01]  /*9b30*/  ULEA UR6, UR26, UR45, 0x3 ;  /* 0x0000002d1a067291 */ /* 0x000fe2000f8e183f */
[----:B------:R-:W-:-:S05]  /*9b40*/  IMAD.U32 R0, RZ, RZ, UR27 ;  /* 0x0000001bff007e24 */ /* 0x000fca000f8e00ff */
[----:B------:R-:W-:-:S04]  /*9b50*/  SHF.L.U32 R0, R0, 0x1f, RZ ;  /* 0x0000001f00007819 */ /* 0x000fc800000006ff */
[----:B------:R0:W1:Y:S01]  /*9b60*/  SYNCS.PHASECHK.TRANS64.TRYWAIT P2, [UR6+0x16850], R0 ;  /* 0x01685000ff0075a7 */ /* 0x0000620008040146 */
[----:B------:R-:W-:Y:S05]  /*9b70*/  @!P0 BRA `(.L_x_847) ;  /* 0x0000000000048947 */ /* 0x000fea0003800000 */
[----:B------:R-:W-:Y:S01]  /*9b80*/  BPT.TRAP 0x1 ;  /* 0x000000040000795c */ /* 0x000fe20000300000 */
.L_x_847:
[----:B-1----:R-:W-:Y:S05]  /*9b90*/  @P2 BRA `(.L_x_845) ;  /* 0x0000000000082947 */ /* 0x002fea0003800000 */
[----:B------:R-:W1:Y:S02]  /*9ba0*/  SYNCS.PHASECHK.TRANS64.TRYWAIT P2, [UR6+0x16850], R0 ;  /* 0x01685000ff0075a7 */ /* 0x000e640008040146 */
[----:B-1----:R-:W-:Y:S05]  /*9bb0*/  @!P2 BRA `(.L_x_848) ;  /* 0x000000880068a947 */ /* 0x002fea0003800000 */
.L_x_845:
[----:B------:R-:W-:Y:S01]  /*9bc0*/  UIADD3 UR6, UR45, 0x400, URZ ;  /* 0x000004002d067890 */ /* 0x000fe2000fffe03f */
[----:B------:R-:W-:Y:S01]  /*9bd0*/  WARPGROUP.ARRIVE ;  /* 0x00000000000079c5 */ /* 0x000fe20000000000 */
[----:B------:R-:W-:-:S05]  /*9be0*/  UMOV UR7, 0x40000040 ;  /* 0x4000004000077882 */ /* 0x000fca0000000000 */
[----:B------:R-:W2:Y:S01]  /*9bf0*/  S2R R2, SR_TID.X ;  /* 0x0000000000027919 */ /* 0x000ea20000002100 */
[----:B------:R-:W-:Y:S01]  /*9c00*/  USHF.R.U32.HI UR6, URZ, 0x4, UR6 ;  /* 0x000000043f067899 */ /* 0x000fe20008011606 */
[----:B01----:R-:W0:Y:S01]  /*9c10*/  @P5 LDC R0, c[0x0][0x44c] ;  /* 0x00011300ff005b82 */ /* 0x003e220000000800 */
[----:B------:R-:W-:Y:S02]  /*9c20*/  VIADD R9, R17, UR39 ;  /* 0x0000002711097c36 */ /* 0x000fe40008000000 */
[----:B------:R-:W-:Y:S01]  /*9c30*/  ULOP3.LUT UR6, UR6, 0x3fff, URZ, 0xc0, !UPT ;  /* 0x00003fff06067892 */ /* 0x000fe2000f8ec03f */
[----:B------:R-:W-:-:S03]  /*9c40*/  IMAD.U32 R10, RZ, RZ, UR37 ;  /* 0x00000025ff0a7e24 */ /* 0x000fc6000f8e00ff */
[----:B------:R-:W-:Y:S01]  /*9c50*/  ULEA UR10, UR26, UR6, 0xa ;  /* 0x000000061a0a7291 */ /* 0x000fe2000f8e503f */
[----:B------:R-:W1:Y:S01]  /*9c60*/  @P5 LDC R11, c[0x0][0x450] ;  /* 0x00011400ff0b5b82 */ /* 0x000e620000000800 */
[----:B------:R-:W-:-:S05]  /*9c70*/  @!P1 LEA R10, R10, UR45, 0x3 ;  /* 0x0000002d0a0a9c11 */ /* 0x000fca000f8e18ff */
[----:B------:R-:W-:Y:S01]  /*9c80*/  UMOV UR6, UR10 ;  /* 0x0000000a00067c82 */ /* 0x000fe20008000000 */
[----:B------:R-:W-:Y:S01]  /*9c90*/  @!P1 VIADD R10, R10, 0x16840 ;  /* 0x000168400a0a9836 */ /* 0x000fe20000000000 */
[----:B------:R-:W-:Y:S01]  /*9ca0*/  HGMMA.64x64x16.F32.BF16 R88, R148, gdesc[UR4].tnspB, R88, gsb0 ;  /* 0x40e0000494587df0 */ /* 0x000fe20008001858 */
[----:B------:R-:W-:Y:S01]  /*9cb0*/  UIADD3 UR6, UR10, 0x80, URZ ;  /* 0x000000800a067890 */ /* 0x000fe2000fffe03f */
[----:B------:R-:W3:Y:S01]  /*9cc0*/  LDC R8, c[0x0][0x2f0] ;  /* 0x0000bc00ff087b82 */ /* 0x000ee20000000800 */
[----:B------:R-:W-:Y:S01]  /*9cd0*/  UMOV UR7, 0x40000040 ;  /* 0x4000004000077882 */ /* 0x000fe20000000000 */
[----:B------:R-:W-:Y:S01]  /*9ce0*/  @!P1 PRMT R10, RZ, 0x654, R10 ;  /* 0x00000654ff0a9816 */ /* 0x000fe2000000000a */
[----:B0-----:R-:W-:Y:S01]  /*9cf0*/  @P5 IMAD.HI.U32 R0, R9, R0, RZ ;  /* 0x0000000009005227 */ /* 0x001fe200078e00ff */
[----:B--2---:R-:W-:-:S03]  /*9d00*/  ISETP.GE.U32.AND P2, PT, R2, 0x180, PT ;  /* 0x000001800200780c */ /* 0x004fc60003f46070 */
[----:B------:R-:W-:Y:S01]  /*9d10*/  IMAD.SHL.U32 R2, R3, 0x80, RZ ;  /* 0x0000008003027824 */ /* 0x000fe200078e00ff */
[----:B-1----:R-:W-:Y:S01]  /*9d20*/  @P5 SHF.R.U32.HI R9, RZ, R11, R0 ;  /* 0x0000000bff095219 */ /* 0x002fe20000011600 */
[----:B------:R-:W-:-:S03]  /*9d30*/  VIADD R0, R22, 0x9 ;  /* 0x0000000916007836 */ /* 0x000fc60000000000 */
[----:B------:R-:W-:Y:S01]  /*9d40*/  IADD3 R11, -R2, 0x1, RZ ;  /* 0x00000001020b7810 */ /* 0x000fe20007ffe1ff */
[----:B------:R-:W0:Y:S01]  /*9d50*/  SHFL.IDX PT, R15, R9, RZ, 0x1c1f ;  /* 0x001c1fff090f7589 */ /* 0x000e2200000e0000 */
[----:B------:R-:W-:-:S03]  /*9d60*/  SEL R14, R0, 0x9, !P2 ;  /* 0x00000009000e7807 */ /* 0x000fc60005000000 */
[----:B------:R-:W-:-:S04]  /*9d70*/  IMAD R11, R16, -0x2, R11 ;  /* 0xfffffffe100b7824 */ /* 0x000fc800078e020b */
[----:B---3--:R-:W-:-:S04]  /*9d80*/  IMAD R11, R8, UR41, R11 ;  /* 0x00000029080b7c24 */ /* 0x008fc8000f8e020b */
[----:B------:R-:W-:-:S04]  /*9d90*/  VIADD R11, R11, -UR24 ;  /* 0x800000180b0b7c36 */ /* 0x000fc80008000000 */
[----:B------:R-:W-:-:S04]  /*9da0*/  VIADD R0, R11, UR23 ;  /* 0x000000170b007c36 */ /* 0x000fc80008000000 */
[----:B0-----:R-:W-:Y:S01]  /*9db0*/  IMAD.IADD R12, R0, 0x1, R15 ;  /* 0x00000001000c7824 */ /* 0x001fe200078e020f */
        /* <DEDUP_REMOVED lines=33> */
[----:B------:R-:W-:Y:S02]  /*9fd0*/  ULOP3.LUT UR6, URZ, UR25, URZ, 0x33, !UPT ;  /* 0x000000193f067292 */ /* 0x000fe4000f8e333f */
[----:B------:R-:W-:Y:S02]  /*9fe0*/  WARPGROUP.DEPBAR.LE gsb0, 0x0 ;  /* 0x00008000000079c5 */ /* 0x000fe40000010000 */
[----:B------:R0:W-:Y:S06]  /*9ff0*/  BAR.ARV R14, 0x100 ;  /* 0x0004000e0000751d */ /* 0x0001ec0000002000 */
[----:B------:R1:W-:Y:S02]  /*a000*/  @!P1 SYNCS.ARRIVE.TRANS64.RED.A1T0 RZ, [R10+URZ], RZ ;  /* 0x000000ff0aff99a7 */ /* 0x0003e4000810043f */
[----:B-1----:R-:W-:-:S04]  /*a010*/  VIADD R10, R11, UR6 ;  /* 0x000000060b0a7c36 */ /* 0x002fc80008000000 */
[----:B------:R-:W-:Y:S01]  /*a020*/  IMAD.IADD R13, R10, 0x1, R15 ;  /* 0x000000010a0d7824 */ /* 0x000fe200078e020f */
[----:B0-----:R-:W-:Y:S06]  /*a030*/  @!P6 BRA `(.L_x_849) ;  /* 0x00000000005ce947 */ /* 0x001fec0003800000 */
[----:B------:R-:W-:Y:S01]  /*a040*/  IMAD R11, R8, UR41, R15 ;  /* 0x00000029080b7c24 */ /* 0x000fe2000f8e020f */
[----:B------:R-:W-:Y:S03]  /*a050*/  BSSY B0, `(.L_x_850) ;  /* 0x0000011000007945 */ /* 0x000fe60003800000 */
[----:B------:R-:W-:-:S05]  /*a060*/  VIADD R11, R11, -UR24 ;  /* 0x800000180b0b7c36 */ /* 0x000fca0008000000 */
        /* <DEDUP_REMOVED lines=10> */
.L_x_851:
[----:B------:R-:W-:-:S05]  /*a110*/  IMAD.U32 R20, RZ, RZ, UR21 ;  /* 0x00000015ff147e24 */ /* 0x000fca000f8e00ff */
[----:B------:R-:W-:-:S13]  /*a120*/  ISETP.NE.AND P2, PT, R20, 0x1, PT ;  /* 0x000000011400780c */ /* 0x000fda0003f45270 */
[----:B------:R-:W0:Y:S02]  /*a130*/  @P2 LDC.64 R14, c[0x0][0x9e8] ;  /* 0x00027a00ff0e2b82 */ /* 0x000e240000000a00 */
[----:B0-----:R-:W-:-:S05]  /*a140*/  @P2 IMAD.HI.U32 R14, R11, R14, RZ ;  /* 0x0000000e0b0e2227 */ /* 0x001fca00078e00ff */
[----:B------:R-:W-:-:S07]  /*a150*/  @P2 SHF.R.U32.HI R11, RZ, R15, R14 ;  /* 0x0000000fff0b2219 */ /* 0x000fce000001160e */
.L_x_852:
[----:B------:R-:W-:Y:S05]  /*a160*/  BSYNC B0 ;  /* 0x0000000000007941 */ /* 0x000fea0003800000 */
.L_x_850:
[----:B------:R-:W-:-:S04]  /*a170*/  IMAD R11, R11, R20, -R2 ;  /* 0x000000140b0b7224 */ /* 0x000fc800078e0a02 */
[----:B------:R-:W-:-:S05]  /*a180*/  IMAD R11, R16, -0x2, R11 ;  /* 0xfffffffe100b7824 */ /* 0x000fca00078e020b */
[----:B------:R-:W-:Y:S02]  /*a190*/  VIADDMNMX R12, R11, R20, R12, PT ;  /* 0x000000140b0c7246 */ /* 0x000fe4000380010c */
[----:B------:R-:W-:-:S07]  /*a1a0*/  VIMNMX R13, R13, R11, !PT ;  /* 0x0000000b0d0d7248 */ /* 0x000fce0007fe0100 */
.L_x_849:
[----:B------:R-:W-:Y:S01]  /*a1b0*/  ISETP.GT.AND P2, PT, R3, -0x1, PT ;  /* 0xffffffff0300780c */ /* 0x000fe20003f44270 */
[----:B------:R-:W0:Y:S03]  /*a1c0*/  SHFL.IDX PT, R9, R9, 0x1, 0x1c1f ;  /* 0x003c1f0009097f89 */ /* 0x000e2600000e0000 */
[C---:B------:R-:W-:Y:S02]  /*a1d0*/  ISETP.GT.AND P4, PT, R13.reuse, RZ, P2 ;  /* 0x000000ff0d00720c */ /* 0x040fe40001784270 */
[----:B------:R-:W-:Y:S02]  /*a1e0*/  ISETP.GT.AND P3, PT, R13, 0x1, P2 ;  /* 0x000000010d00780c */ /* 0x000fe40001764270 */
[C---:B------:R-:W-:Y:S02]  /*a1f0*/  ISETP.LT.OR P4, PT, R12.reuse, 0x1, P4 ;  /* 0x000000010c00780c */ /* 0x040fe40002781670 */
[----:B------:R-:W-:-:S02]  /*a200*/  ISETP.LT.OR P3, PT, R12, 0x2, P3 ;  /* 0x000000020c00780c */ /* 0x000fc40001f61670 */
[----:B------:R-:W-:Y:S02]  /*a210*/  FSEL R11, R24, -INF , !P4 ;  /* 0xff800000180b7808 */ /* 0x000fe40006000000 */
[----:B------:R-:W-:Y:S02]  /*a220*/  FSEL R25, R25, -INF , !P3 ;  /* 0xff80000019197808 */ /* 0x000fe40005800000 */
[C---:B------:R-:W-:Y:S02]  /*a230*/  ISETP.GT.AND P4, PT, R13.reuse, 0x8, P2 ;  /* 0x000000080d00780c */ /* 0x040fe40001784270 */
[----:B------:R-:W-:Y:S02]  /*a240*/  ISETP.GT.AND P3, PT, R13, 0x9, P2 ;  /* 0x000000090d00780c */ /* 0x000fe40001764270 */
[C---:B------:R-:W-:Y:S02]  /*a250*/  ISETP.LT.OR P4, PT, R12.reuse, 0x9, P4 ;  /* 0x000000090c00780c */ /* 0x040fe40002781670 */
[----:B------:R-:W-:-:S02]  /*a260*/  ISETP.LT.OR P3, PT, R12, 0xa, P3 ;  /* 0x0000000a0c00780c */ /* 0x000fc40001f61670 */
[----:B------:R-:W-:Y:S01]  /*a270*/  FSEL R28, R28, -INF , !P4 ;  /* 0xff8000001c1c7808 */ /* 0x000fe20006000000 */
[--C-:B0-----:R-:W-:Y:S01]  /*a280*/  IMAD.IADD R0, R0, 0x1, R9.reuse ;  /* 0x0000000100007824 */ /* 0x101fe200078e0209 */
[----:B------:R-:W-:Y:S01]  /*a290*/  FSEL R29, R29, -INF , !P3 ;  /* 0xff8000001d1d7808 */ /* 0x000fe20005800000 */
[----:B------:R-:W-:Y:S01]  /*a2a0*/  IMAD.IADD R10, R10, 0x1, R9 ;  /* 0x000000010a0a7824 */ /* 0x000fe200078e0209 */
[C---:B------:R-:W-:Y:S02]  /*a2b0*/  ISETP.GT.AND P4, PT, R13.reuse, 0x10, P2 ;  /* 0x000000100d00780c */ /* 0x040fe40001784270 */
        /* <DEDUP_REMOVED lines=82> */
[----:B------:R-:W-:Y:S01]  /*a7e0*/  FSEL R85, R85, -INF , !P3 ;  /* 0xff80000055557808 */ /* 0x000fe20005800000 */
[----:B------:R-:W-:Y:S08]  /*a7f0*/  @!P6 BRA `(.L_x_853) ;  /* 0x00000000005ce947 */ /* 0x000ff00003800000 */
        /* <DEDUP_REMOVED lines=13> */
.L_x_855:
[----:B------:R-:W-:-:S05]  /*a8d0*/  IMAD.U32 R12, RZ, RZ, UR21 ;  /* 0x00000015ff0c7e24 */ /* 0x000fca000f8e00ff */
[----:B------:R-:W-:-:S13]  /*a8e0*/  ISETP.NE.AND P3, PT, R12, 0x1, PT ;  /* 0x000000010c00780c */ /* 0x000fda0003f65270 */
[----:B------:R-:W0:Y:S02]  /*a8f0*/  @P3 LDC.64 R8, c[0x0][0x9e8] ;  /* 0x00027a00ff083b82 */ /* 0x000e240000000a00 */
[----:B0-----:R-:W-:-:S05]  /*a900*/  @P3 IMAD.HI.U32 R8, R13, R8, RZ ;  /* 0x000000080d083227 */ /* 0x001fca00078e00ff */
[----:B------:R-:W-:-:S07]  /*a910*/  @P3 SHF.R.U32.HI R13, RZ, R9, R8 ;  /* 0x00000009ff0d3219 */ /* 0x000fce0000011608 */
.L_x_856:
[----:B------:R-:W-:Y:S05]  /*a920*/  BSYNC B0 ;  /* 0x0000000000007941 */ /* 0x000fea0003800000 */
.L_x_854:
[----:B------:R-:W-:-:S04]  /*a930*/  IMAD R13, R13, R12, -R2 ;  /* 0x0000000c0d0d7224 */ /* 0x000fc800078e0a02 */
[----:B------:R-:W-:-:S05]  /*a940*/  IMAD R13, R16, -0x2, R13 ;  /* 0xfffffffe100d7824 */ /* 0x000fca00078e020d */
[----:B------:R-:W-:Y:S02]  /*a950*/  VIADDMNMX R0, R13, R12, R0, PT ;  /* 0x0000000c0d007246 */ /* 0x000fe40003800100 */
[----:B------:R-:W-:-:S07]  /*a960*/  VIMNMX R10, R10, R13, !PT ;  /* 0x0000000d0a0a7248 */ /* 0x000fce0007fe0100 */
.L_x_853:
        /* <DEDUP_REMOVED lines=39> */
[C---:B------:R-:W-:Y:S02]  /*abe0*/  ISETP.GT.AND P4, PT, R10.reuse, 0x38, P2 ;  /* 0x000000380a00780c */ /* 0x040fe40001784270 */
        /* <DEDUP_REMOVED lines=26> */
[C---:B------:R-:W-:Y:S01]  /*ad90*/  ISETP.LT.OR P4, PT, R0.reuse, 0x42, P4 ;  /* 0x000000420000780c */ /* 0x040fe20002781670 */
[----:B------:R-:W0:Y:S01]  /*ada0*/  SHFL.BFLY PT, R9, R2, 0x2, 0x1f ;  /* 0x0c401f0002097f89 */ /* 0x000e2200000e0000 */
[----:B------:R-:W-:-:S02]  /*adb0*/  ISETP.LT.OR P3, PT, R0, 0x12, P3 ;  /* 0x000000120000780c */ /* 0x000fc40001f61670 */
[----:B------:R-:W-:Y:S02]  /*adc0*/  FSEL R59, R59, -INF , !P4 ;  /* 0xff8000003b3b7808 */ /* 0x000fe40006000000 */
[C---:B------:R-:W-:Y:S02]  /*add0*/  ISETP.GT.AND P4, PT, R10.reuse, 0x48, P2 ;  /* 0x000000480a00780c */ /* 0x040fe40001784270 */
[----:B------:R-:W-:Y:S02]  /*ade0*/  FSEL R35, R35, -INF , !P3 ;  /* 0xff80000023237808 */ /* 0x000fe40005800000 */
[----:B------:R-:W-:Y:S02]  /*adf0*/  ISETP.GT.AND P3, PT, R10, 0x19, P2 ;  /* 0x000000190a00780c */ /* 0x000fe40001764270 */
[C---:B------:R-:W-:Y:S02]  /*ae00*/  ISETP.LT.OR P4, PT, R0.reuse, 0x49, P4 ;  /* 0x000000490000780c */ /* 0x040fe40002781670 */
[----:B------:R-:W-:-:S02]  /*ae10*/  ISETP.LT.OR P3, PT, R0, 0x1a, P3 ;  /* 0x0000001a0000780c */ /* 0x000fc40001f61670 */
[----:B------:R-:W-:Y:S02]  /*ae20*/  FSEL R62, R62, -INF , !P4 ;  /* 0xff8000003e3e7808 */ /* 0x000fe40006000000 */
[C---:B------:R-:W-:Y:S02]  /*ae30*/  ISETP.GT.AND P4, PT, R10.reuse, RZ, P2 ;  /* 0x000000ff0a00720c */ /* 0x040fe40001784270 */
[----:B------:R-:W-:Y:S02]  /*ae40*/  FSEL R39, R39, -INF , !P3 ;  /* 0xff80000027277808 */ /* 0x000fe40005800000 */
[----:B------:R-:W-:Y:S02]  /*ae50*/  ISETP.GT.AND P3, PT, R10, 0x21, P2 ;  /* 0x000000210a00780c */ /* 0x000fe40001764270 */
[----:B------:R-:W-:Y:S02]  /*ae60*/  ISETP.LT.OR P4, PT, R0, 0x1, P4 ;  /* 0x000000010000780c */ /* 0x000fe40002781670 */
[----:B0-----:R-:W-:-:S02]  /*ae70*/  FMNMX.FTZ R2, R2, R9, !PT ;  /* 0x0000000902027209 */ /* 0x001fc40007810000 */
[----:B------:R-:W-:Y:S02]  /*ae80*/  ISETP.LT.OR P3, PT, R0, 0x22, P3 ;  /* 0x000000220000780c */ /* 0x000fe40001f61670 */
[----:B------:R-:W-:Y:S01]  /*ae90*/  FSEL R26, R26, -INF , !P4 ;  /* 0xff8000001a1a7808 */ /* 0x000fe20006000000 */
[----:B------:R-:W0:Y:S01]  /*aea0*/  SHFL.BFLY PT, R9, R2, 0x1, 0x1f ;  /* 0x0c201f0002097f89 */ /* 0x000e2200000e0000 */
[----:B------:R-:W-:Y:S02]  /*aeb0*/  FSEL R43, R43, -INF , !P3 ;  /* 0xff8000002b2b7808 */ /* 0x000fe40005800000 */
[----:B------:R-:W-:Y:S02]  /*aec0*/  ISETP.GT.AND P3, PT, R10, 0x29, P2 ;  /* 0x000000290a00780c */ /* 0x000fe40001764270 */
[----:B------:R-:W-:Y:S02]  /*aed0*/  FMNMX.FTZ R12, R26, R7, !PT ;  /* 0x000000071a0c7209 */ /* 0x000fe40007810000 */
[----:B------:R-:W-:-:S02]  /*aee0*/  ISETP.LT.OR P3, PT, R0, 0x2a, P3 ;  /* 0x0000002a0000780c */ /* 0x000fc40001f61670 */
[----:B------:R-:W-:Y:S02]  /*aef0*/  FMNMX.FTZ R15, R27, R12, !PT ;  /* 0x0000000c1b0f7209 */ /* 0x000fe40007810000 */
[----:B------:R-:W-:Y:S02]  /*af00*/  FSEL R47, R47, -INF , !P3 ;  /* 0xff8000002f2f7808 */ /* 0x000fe40005800000 */
[----:B------:R-:W-:Y:S02]  /*af10*/  ISETP.GT.AND P3, PT, R10, 0x31, P2 ;  /* 0x000000310a00780c */ /* 0x000fe40001764270 */
[----:B------:R-:W-:Y:S02]  /*af20*/  FMNMX.FTZ R12, R30, R15, !PT ;  /* 0x0000000f1e0c7209 */ /* 0x000fe40007810000 */
[----:B------:R-:W-:Y:S02]  /*af30*/  ISETP.GT.AND P4, PT, R10, 0x49, P2 ;  /* 0x000000490a00780c */ /* 0x000fe40001784270 */
[----:B------:R-:W-:-:S02]  /*af40*/  ISETP.LT.OR P3, PT, R0, 0x32, P3 ;  /* 0x000000320000780c */ /* 0x000fc40001f61670 */
[----:B------:R-:W-:Y:S02]  /*af50*/  FMNMX.FTZ R15, R31, R12, !PT ;  /* 0x0000000c1f0f7209 */ /* 0x000fe40007810000 */
[----:B------:R-:W-:Y:S02]  /*af60*/  ISETP.LT.OR P4, PT, R0, 0x4a, P4 ;  /* 0x0000004a0000780c */ /* 0x000fe40002781670 */
[----:B------:R-:W-:Y:S02]  /*af70*/  FSEL R51, R51, -INF , !P3 ;  /* 0xff80000033337808 */ /* 0x000fe40005800000 */
[----:B------:R-:W-:Y:S02]  /*af80*/  FMNMX.FTZ R12, R34, R15, !PT ;  /* 0x0000000f220c7209 */ /* 0x000fe40007810000 */
[----:B------:R-:W-:Y:S02]  /*af90*/  ISETP.GT.AND P3, PT, R10, 0x39, P2 ;  /* 0x000000390a00780c */ /* 0x000fe40001764270 */
[----:B------:R-:W-:-:S02]  /*afa0*/  FSEL R63, R63, -INF , !P4 ;  /* 0xff8000003f3f7808 */ /* 0x000fc40006000000 */
[----:B------:R-:W-:Y:S02]  /*afb0*/  ISETP.GT.AND P4, PT, R10, 0x50, P2 ;  /* 0x000000500a00780c */ /* 0x000fe40001784270 */
[----:B0-----:R-:W-:Y:S02]  /*afc0*/  FMNMX.FTZ R2, R2, R9, !PT ;  /* 0x0000000902027209 */ /* 0x001fe40007810000 */
[----:B------:R-:W-:Y:S02]  /*afd0*/  FMNMX.FTZ R21, R35, R12, !PT ;  /* 0x0000000c23157209 */ /* 0x000fe40007810000 */
[----:B------:R-:W-:Y:S01]  /*afe0*/  ISETP.LT.OR P3, PT, R0, 0x3a, P3 ;  /* 0x0000003a0000780c */ /* 0x000fe20001f61670 */
[----:B------:R-:W-:Y:S01]  /*aff0*/  FMUL.FTZ R8, R2, UR10 ;  /* 0x0000000a02087c20 */ /* 0x000fe20008410000 */
[----:B------:R-:W-:Y:S02]  /*b000*/  ISETP.LT.OR P4, PT, R0, 0x51, P4 ;  /* 0x000000510000780c */ /* 0x000fe40002781670 */
[----:B------:R-:W-:-:S02]  /*b010*/  FMNMX.FTZ R12, R38, R21, !PT ;  /* 0x00000015260c7209 */ /* 0x000fc40007810000 */
[----:B------:R-:W-:Y:S02]  /*b020*/  FSEL R55, R55, -INF , !P3 ;  /* 0xff80000037377808 */ /* 0x000fe40005800000 */
[----:B------:R-:W-:Y:S02]  /*b030*/  FSETP.NEU.FTZ.AND P3, PT, R2, -INF , PT ;  /* 0xff8000000200780b */ /* 0x000fe40003f7d000 */
[----:B------:R-:W-:Y:S02]  /*b040*/  FSEL R66, R66, -INF , !P4 ;  /* 0xff80000042427808 */ /* 0x000fe40006000000 */
[----:B------:R-:W-:Y:S02]  /*b050*/  ISETP.GT.AND P4, PT, R10, 0x51, P2 ;  /* 0x000000510a00780c */ /* 0x000fe40001784270 */
[----:B------:R-:W-:Y:S02]  /*b060*/  FMNMX.FTZ R21, R39, R12, !PT ;  /* 0x0000000c27157209 */ /* 0x000fe40007810000 */
[----:B------:R-:W-:-:S02]  /*b070*/  FSEL R8, R8, RZ, P3 ;  /* 0x000000ff08087208 */ /* 0x000fc40001800000 */
[----:B------:R-:W-:Y:S02]  /*b080*/  ISETP.LT.OR P4, PT, R0, 0x52, P4 ;  /* 0x000000520000780c */ /* 0x000fe40002781670 */
[----:B------:R-:W-:Y:S01]  /*b090*/  FMNMX.FTZ R12, R42, R21, !PT ;  /* 0x000000152a0c7209 */ /* 0x000fe20007810000 */
[--C-:B------:R-:W-:Y:S01]  /*b0a0*/  FFMA.FTZ R9, R25, UR10, -R8.reuse ;  /* 0x0000000a19097c23 */ /* 0x100fe20008010808 */
[----:B------:R-:W-:Y:S01]  /*b0b0*/  FSEL R67, R67, -INF , !P4 ;  /* 0xff80000043437808 */ /* 0x000fe20006000000 */
[--C-:B------:R-:W-:Y:S01]  /*b0c0*/  FFMA.FTZ R148, R11, UR10, -R8.reuse ;  /* 0x0000000a0b947c23 */ /* 0x100fe20008010808 */
[----:B------:R-:W-:Y:S01]  /*b0d0*/  ISETP.GT.AND P4, PT, R10, 0x58, P2 ;  /* 0x000000580a00780c */ /* 0x000fe20001784270 */
[--C-:B------:R-:W-:Y:S01]  /*b0e0*/  FFMA.FTZ R11, R29, UR10, -R8.reuse ;  /* 0x0000000a1d0b7c23 */ /* 0x100fe20008010808 */
        /* <DEDUP_REMOVED lines=14> */
[----:B------:R-:W-:Y:S01]  /*b1d0*/  ISETP.LT.OR P4, PT, R0, 0x5a, P4 ;  /* 0x0000005a0000780c */ /* 0x000fe20002781670 */
[----:B------:R-:W-:Y:S01]  /*b1e0*/  MUFU.EX2 R9, R9 ;  /* 0x0000000900097308 */ /* 0x000fe20000000800 */
[----:B------:R-:W-:Y:S01]  /*b1f0*/  FMNMX.FTZ R29, R51, R12, !PT ;  /* 0x0000000c331d7209 */ /* 0x000fe20007810000 */
[--C-:B------:R-:W-:Y:S01]  /*b200*/  FFMA.FTZ R146, R36, UR10, -R8.reuse ;  /* 0x0000000a24927c23 */ /* 0x100fe20008010808 */
[----:B------:R-:W-:Y:S01]  /*b210*/  FSEL R71, R71, -INF , !P4 ;  /* 0xff80000047477808 */ /* 0x000fe20006000000 */
[--C-:B------:R-:W-:Y:S01]  /*b220*/  FFMA.FTZ R140, R40, UR10, -R8.reuse ;  /* 0x0000000a288c7c23 */ /* 0x100fe20008010808 */
[----:B------:R-:W-:Y:S01]  /*b230*/  ISETP.GT.AND P4, PT, R10, 0x60, P2 ;  /* 0x000000600a00780c */ /* 0x000fe20001784270 */
[--C-:B------:R-:W-:Y:S01]  /*b240*/  FFMA.FTZ R142, R44, UR10, -R8.reuse ;  /* 0x0000000a2c8e7c23 */ /* 0x100fe20008010808 */
[----:B------:R-:W-:Y:S01]  /*b250*/  FMNMX.FTZ R12, R54, R29, !PT ;  /* 0x0000001d360c7209 */ /* 0x000fe20007810000 */
[----:B------:R-:W-:Y:S01]  /*b260*/  MUFU.EX2 R150, R150 ;  /* 0x0000009600967308 */ /* 0x000fe20000000800 */
[----:B------:R-:W-:Y:S01]  /*b270*/  ISETP.LT.OR P4, PT, R0, 0x61, P4 ;  /* 0x000000610000780c */ /* 0x000fe20002781670 */
[--C-:B------:R-:W-:Y:S01]  /*b280*/  FFMA.FTZ R136, R48, UR10, -R8.reuse ;  /* 0x0000000a30887c23 */ /* 0x100fe20008010808 */
[----:B------:R-:W-:Y:S01]  /*b290*/  FMNMX.FTZ R29, R55, R12, !PT ;  /* 0x0000000c371d7209 */ /* 0x000fe20007810000 */
[--C-:B------:R-:W-:Y:S01]  /*b2a0*/  FFMA.FTZ R138, R52, UR10, -R8.reuse ;  /* 0x0000000a348a7c23 */ /* 0x100fe20008010808 */
[----:B------:R-:W-:Y:S01]  /*b2b0*/  FSEL R74, R74, -INF , !P4 ;  /* 0xff8000004a4a7808 */ /* 0x000fe20006000000 */
        /* <DEDUP_REMOVED lines=11> */
[----:B------:R-:W-:Y:S01]  /*b370*/  ISETP.GT.AND P4, PT, R10, 0x68, P2 ;  /* 0x000000680a00780c */ /* 0x000fe20001784270 */
[--C-:B------:R-:W-:Y:S01]  /*b380*/  FFMA.FTZ R128, R64, UR10, -R8.reuse ;  /* 0x0000000a40807c23 */ /* 0x100fe20008010808 */
[----:B------:R-:W-:Y:S01]  /*b390*/  FMNMX.FTZ R12, R62, R33, !PT ;  /* 0x000000213e0c7209 */ /* 0x000fe20007810000 */
[--C-:B------:R-:W-:Y:S01]  /*b3a0*/  FFMA.FTZ R130, R68, UR10, -R8.reuse ;  /* 0x0000000a44827c23 */ /* 0x100fe20008010808 */
[----:B------:R-:W-:Y:S01]  /*b3b0*/  ISETP.LT.OR P4, PT, R0, 0x69, P4 ;  /* 0x000000690000780c */ /* 0x000fe20002781670 */
[--C-:B------:R-:W-:Y:S01]  /*b3c0*/  FFMA.FTZ R124, R72, UR10, -R8.reuse ;  /* 0x0000000a487c7c23 */ /* 0x100fe20008010808 */
[----:B------:R-:W-:Y:S01]  /*b3d0*/  FMNMX.FTZ R33, R63, R12, !PT ;  /* 0x0000000c3f217209 */ /* 0x000fe20007810000 */
[----:B------:R-:W-:Y:S01]  /*b3e0*/  MUFU.EX2 R13, R13 ;  /* 0x0000000d000d7308 */ /* 0x000fe20000000800 */
[----:B------:R-:W-:Y:S01]  /*b3f0*/  FSEL R78, R78, -INF , !P4 ;  /* 0xff8000004e4e7808 */ /* 0x000fe20006000000 */
[--C-:B------:R-:W-:Y:S01]  /*b400*/  FFMA.FTZ R126, R76, UR10, -R8.reuse ;  /* 0x0000000a4c7e7c23 */ /* 0x100fe20008010808 */
[----:B------:R-:W-:Y:S01]  /*b410*/  FMNMX.FTZ R12, R66, R33, !PT ;  /* 0x00000021420c7209 */ /* 0x000fe20007810000 */
        /* <DEDUP_REMOVED lines=8> */
[----:B------:R-:W-:Y:S01]  /*b4a0*/  FFMA.FTZ R122, R84, UR10, -R8 ;  /* 0x0000000a547a7c23 */ /* 0x000fe20008010808 */
[----:B------:R-:W-:-:S02]  /*b4b0*/  FSEL R79, R79, -INF , !P4 ;  /* 0xff8000004f4f7808 */ /* 0x000fc40006000000 */
[----:B------:R-:W-:Y:S01]  /*b4c0*/  ISETP.GT.AND P4, PT, R10, 0x70, P2 ;  /* 0x000000700a00780c */ /* 0x000fe20001784270 */
[----:B------:R-:W-:Y:S01]  /*b4d0*/  MUFU.EX2 R15, R15 ;  /* 0x0000000f000f7308 */ /* 0x000fe20000000800 */
[----:B------:R-:W-:Y:S02]  /*b4e0*/  FMNMX.FTZ R37, R71, R12, !PT ;  /* 0x0000000c47257209 */ /* 0x000fe40007810000 */
[----:B------:R-:W-:Y:S02]  /*b4f0*/  ISETP.LT.OR P4, PT, R0, 0x71, P4 ;  /* 0x000000710000780c */ /* 0x000fe40002781670 */
[----:B------:R-:W-:Y:S01]  /*b500*/  FMNMX.FTZ R12, R74, R37, !PT ;  /* 0x000000254a0c7209 */ /* 0x000fe20007810000 */
[----:B------:R-:W-:Y:S01]  /*b510*/  FFMA.FTZ R37, R57, UR10, -R8 ;  /* 0x0000000a39257c23 */ /* 0x000fe20008010808 */
[----:B------:R-:W-:Y:S01]  /*b520*/  FSEL R82, R82, -INF , !P4 ;  /* 0xff80000052527808 */ /* 0x000fe20006000000 */
[----:B------:R-:W-:Y:S01]  /*b530*/  MUFU.EX2 R140, R140 ;  /* 0x0000008c008c7308 */ /* 0x000fe20000000800 */
[----:B------:R-:W-:-:S02]  /*b540*/  ISETP.GT.AND P4, PT, R10, 0x71, P2 ;  /* 0x000000710a00780c */ /* 0x000fc40001784270 */
[----:B------:R-:W-:Y:S02]  /*b550*/  FMNMX.FTZ R41, R75, R12, !PT ;  /* 0x0000000c4b297209 */ /* 0x000fe40007810000 */
[----:B------:R-:W-:Y:S02]  /*b560*/  ISETP.LT.OR P4, PT, R0, 0x72, P4 ;  /* 0x000000720000780c */ /* 0x000fe40002781670 */
[----:B------:R-:W-:Y:S01]  /*b570*/  FMNMX.FTZ R12, R78, R41, !PT ;  /* 0x000000294e0c7209 */ /* 0x000fe20007810000 */
[----:B------:R-:W-:Y:S01]  /*b580*/  MUFU.EX2 R21, R21 ;  /* 0x0000001500157308 */ /* 0x000fe20000000800 */
[----:B------:R-:W-:Y:S02]  /*b590*/  FSEL R83, R83, -INF , !P4 ;  /* 0xff80000053537808 */ /* 0x000fe40006000000 */
[----:B------:R-:W-:Y:S02]  /*b5a0*/  ISETP.GT.AND P4, PT, R10, 0x78, P2 ;  /* 0x000000780a00780c */ /* 0x000fe40001784270 */
[----:B------:R-:W-:-:S02]  /*b5b0*/  FMNMX.FTZ R41, R79, R12, !PT ;  /* 0x0000000c4f297209 */ /* 0x000fc40007810000 */
[----:B------:R-:W-:Y:S01]  /*b5c0*/  ISETP.GT.AND P2, PT, R10, 0x79, P2 ;  /* 0x000000790a00780c */ /* 0x000fe20001744270 */
[----:B------:R-:W-:Y:S01]  /*b5d0*/  MUFU.EX2 R142, R142 ;  /* 0x0000008e008e7308 */ /* 0x000fe20000000800 */
[----:B------:R-:W-:Y:S02]  /*b5e0*/  ISETP.LT.OR P4, PT, R0, 0x79, P4 ;  /* 0x000000790000780c */ /* 0x000fe40002781670 */
[----:B------:R-:W-:Y:S01]  /*b5f0*/  FMNMX.FTZ R10, R82, R41, !PT ;  /* 0x00000029520a7209 */ /* 0x000fe20007810000 */
[--C-:B------:R-:W-:Y:S01]  /*b600*/  FFMA.FTZ R41, R61, UR10, -R8.reuse ;  /* 0x0000000a3d297c23 */ /* 0x100fe20008010808 */
[----:B------:R-:W-:Y:S01]  /*b610*/  ISETP.LT.OR P2, PT, R0, 0x7a, P2 ;  /* 0x0000007a0000780c */ /* 0x000fe20001741670 */
[----:B------:R-:W-:Y:S01]  /*b620*/  FFMA.FTZ R61, R81, UR10, -R8 ;  /* 0x0000000a513d7c23 */ /* 0x000fe20008010808 */
[----:B------:R-:W-:Y:S01]  /*b630*/  FSEL R86, R86, -INF , !P4 ;  /* 0xff80000056567808 */ /* 0x000fe20006000000 */
[----:B------:R-:W-:Y:S01]  /*b640*/  MUFU.EX2 R25, R25 ;  /* 0x0000001900197308 */ /* 0x000fe20000000800 */
[----:B------:R-:W-:-:S02]  /*b650*/  FMNMX.FTZ R45, R83, R10, !PT ;  /* 0x0000000a532d7209 */ /* 0x000fc40007810000 */
[----:B------:R-:W-:Y:S02]  /*b660*/  FSEL R87, R87, -INF , !P2 ;  /* 0xff80000057577808 */ /* 0x000fe40005000000 */
[----:B------:R-:W-:Y:S01]  /*b670*/  FMNMX.FTZ R0, R86, R45, !PT ;  /* 0x0000002d56007209 */ /* 0x000fe20007810000 */
[----:B------:R-:W-:Y:S01]  /*b680*/  FFMA.FTZ R45, R65, UR10, -R8 ;  /* 0x0000000a412d7c23 */ /* 0x000fe20008010808 */
[----:B------:R-:W-:Y:S01]  /*b690*/  FSEL R69, R2, RZ, P3 ;  /* 0x000000ff02457208 */ /* 0x000fe20001800000 */
[----:B------:R-:W-:Y:S01]  /*b6a0*/  MUFU.EX2 R136, R136 ;  /* 0x0000008800887308 */ /* 0x000fe20000000800 */
[----:B------:R-:W-:-:S03]  /*b6b0*/  FMNMX.FTZ R0, R87, R0, !PT ;  /* 0x0000000057007209 */ /* 0x000fc60007810000 */
[----:B------:R-:W-:Y:S02]  /*b6c0*/  FADD.FTZ R6, -R69, R6 ;  /* 0x0000000645067221 */ /* 0x000fe40000010100 */
[----:B------:R-:W0:Y:S02]  /*b6d0*/  SHFL.BFLY PT, R57, R0, 0x2, 0x1f ;  /* 0x0c401f0000397f89 */ /* 0x000e2400000e0000 */
        /* <DEDUP_REMOVED lines=15> */
[----:B------:R-:W-:Y:S03]  /*b7d0*/  MUFU.EX2 R41, R41 ;  /* 0x0000002900297308 */ /* 0x000fe60000000800 */
[----:B------:R-:W-:-:S05]  /*b7e0*/  FSEL R28, R28, RZ, P2 ;  /* 0x000000ff1c1c7208 */ /* 0x000fca0001000000 */
[----:B------:R-:W0:Y:S01]  /*b7f0*/  MUFU.EX2 R65, R65 ;  /* 0x0000004100417308 */ /* 0x000e220000000800 */
[--C-:B------:R-:W-:Y:S01]  /*b800*/  FFMA.FTZ R6, R26, UR10, -R28.reuse ;  /* 0x0000000a1a067c23 */ /* 0x100fe2000801081c */
[--C-:B------:R-:W-:Y:S01]  /*b810*/  FFMA.FTZ R151, R30, UR10, -R28.reuse ;  /* 0x0000000a1e977c23 */ /* 0x100fe2000801081c */
[--C-:B------:R-:W-:Y:S01]  /*b820*/  FFMA.FTZ R149, R27, UR10, -R28.reuse ;  /* 0x0000000a1b957c23 */ /* 0x100fe2000801081c */
[--C-:B-1----:R-:W-:Y:S01]  /*b830*/  FFMA.FTZ R8, R31, UR10, -R28.reuse ;  /* 0x0000000a1f087c23 */ /* 0x102fe2000801081c */
        /* <DEDUP_REMOVED lines=10> */
[----:B------:R-:W-:Y:S01]  /*b8e0*/  FFMA.FTZ R24, R51, UR10, -R28 ;  /* 0x0000000a33187c23 */ /* 0x000fe2000801081c */
[----:B------:R-:W-:Y:S01]  /*b8f0*/  MUFU.EX2 R149, R149 ;  /* 0x0000009500957308 */ /* 0x000fe20000000800 */
[----:B0-----:R-:W-:Y:S01]  /*b900*/  FFMA.FTZ R26, R65, R5, R148 ;  /* 0x00000005411a7223 */ /* 0x001fe20000010094 */
[--C-:B------:R-:W-:Y:S01]  /*b910*/  FFMA.FTZ R139, R54, UR10, -R28.reuse ;  /* 0x0000000a368b7c23 */ /* 0x100fe2000801081c */
[--C-:B------:R-:W-:Y:S01]  /*b920*/  FFMA.FTZ R55, R55, UR10, -R28.reuse ;  /* 0x0000000a37377c23 */ /* 0x100fe2000801081c */
[----:B------:R-:W-:Y:S01]  /*b930*/  FFMA.FTZ R133, R58, UR10, -R28 ;  /* 0x0000000a3a857c23 */ /* 0x000fe2000801081c */
[C---:B------:R-:W-:Y:S01]  /*b940*/  FADD.FTZ R5, R9.reuse, R26 ;  /* 0x0000001a09057221 */ /* 0x040fe20000010000 */
[--C-:B------:R-:W-:Y:S01]  /*b950*/  FFMA.FTZ R135, R62, UR10, -R28.reuse ;  /* 0x0000000a3e877c23 */ /* 0x100fe2000801081c */
[----:B------:R-:W-:Y:S01]  /*b960*/  F2FP.BF16.F32.PACK_AB R148, R9, R148 ;  /* 0x000000940994723e */ /* 0x000fe200000010ff */
[----:B------:R-:W-:Y:S01]  /*b970*/  MUFU.EX2 R151, R151 ;  /* 0x0000009700977308 */ /* 0x000fe20000000800 */
[----:B------:R-:W-:Y:S01]  /*b980*/  FADD.FTZ R26, R150, R5 ;  /* 0x00000005961a7221 */ /* 0x000fe20000010000 */
[--C-:B------:R-:W-:Y:S01]  /*b990*/  FFMA.FTZ R129, R66, UR10, -R28.reuse ;  /* 0x0000000a42817c23 */ /* 0x100fe2000801081c */
[--C-:B------:R-:W-:Y:S01]  /*b9a0*/  FFMA.FTZ R131, R70, UR10, -R28.reuse ;  /* 0x0000000a46837c23 */ /* 0x100fe2000801081c */
[----:B------:R-:W-:Y:S01]  /*b9b0*/  FFMA.FTZ R125, R74, UR10, -R28 ;  /* 0x0000000a4a7d7c23 */ /* 0x000fe2000801081c */
[----:B------:R-:W-:Y:S01]  /*b9c0*/  FADD.FTZ R5, R11, R26 ;  /* 0x0000001a0b057221 */ /* 0x000fe20000010000 */
[----:B------:R-:W-:Y:S01]  /*b9d0*/  FSEL R26, R0, RZ, P2 ;  /* 0x000000ff001a7208 */ /* 0x000fe20001000000 */
[--C-:B------:R-:W-:Y:S01]  /*b9e0*/  FFMA.FTZ R75, R75, UR10, -R28.reuse ;  /* 0x0000000a4b4b7c23 */ /* 0x100fe2000801081c */
[----:B------:R-:W-:Y:S01]  /*b9f0*/  MUFU.EX2 R8, R8 ;  /* 0x0000000800087308 */ /* 0x000fe20000000800 */
[----:B------:R-:W-:Y:S01]  /*ba00*/  FADD.FTZ R30, R144, R5 ;  /* 0x00000005901e7221 */ /* 0x000fe20000010000 */
[--C-:B------:R-:W-:Y:S01]  /*ba10*/  FFMA.FTZ R78, R78, UR10, -R28.reuse ;  /* 0x0000000a4e4e7c23 */ /* 0x100fe2000801081c */
[----:B------:R-:W-:Y:S01]  /*ba20*/  FADD.FTZ R5, -R26, R7 ;  /* 0x000000071a057221 */ /* 0x000fe20000010100 */
[----:B------:R-:W-:Y:S01]  /*ba30*/  FFMA.FTZ R79, R79, UR10, -R28 ;  /* 0x0000000a4f4f7c23 */ /* 0x000fe2000801081c */
[----:B------:R-:W-:Y:S01]  /*ba40*/  FADD.FTZ R7, R13, R30 ;  /* 0x0000001e0d077221 */ /* 0x000fe20000010000 */
[--C-:B------:R-:W-:Y:S01]  /*ba50*/  FFMA.FTZ R82, R82, UR10, -R28.reuse ;  /* 0x0000000a52527c23 */ /* 0x100fe2000801081c */
[----:B------:R-:W-:Y:S01]  /*ba60*/  FMUL.FTZ R5, R5, UR10 ;  /* 0x0000000a05057c20 */ /* 0x000fe20008410000 */
[----:B------:R-:W-:Y:S01]  /*ba70*/  MUFU.EX2 R145, R145 ;  /* 0x0000009100917308 */ /* 0x000fe20000000800 */
[----:B------:R-:W-:Y:S01]  /*ba80*/  FADD.FTZ R30, R146, R7 ;  /* 0x00000007921e7221 */ /* 0x000fe20000010000 */
[--C-:B------:R-:W-:Y:S01]  /*ba90*/  FFMA.FTZ R83, R83, UR10, -R28.reuse ;  /* 0x0000000a53537c23 */ /* 0x100fe2000801081c */
[----:B------:R-:W-:Y:S01]  /*baa0*/  FFMA.FTZ R86, R86, UR10, -R28 ;  /* 0x0000000a56567c23 */ /* 0x000fe2000801081c */
[----:B------:R-:W-:-:S02]  /*bab0*/  IMAD.U32 R31, RZ, RZ, UR26 ;  /* 0x0000001aff1f7e24 */ /* 0x000fc4000f8e00ff */
[----:B------:R-:W-:Y:S01]  /*bac0*/  FADD.FTZ R27, R15, R30 ;  /* 0x0000001e0f1b7221 */ /* 0x000fe20000010000 */
[----:B------:R-:W-:Y:S01]  /*bad0*/  ISETP.GT.AND P2, PT, R3, UR43, PT ;  /* 0x0000002b03007c0c */ /* 0x000fe2000bf44270 */
[----:B------:R-:W-:Y:S01]  /*bae0*/  UMOV UR26, UR37 ;  /* 0x00000025001a7c82 */ /* 0x000fe20008000000 */
[----:B------:R0:W1:Y:S01]  /*baf0*/  MUFU.EX2 R7, R5 ;  /* 0x0000000500077308 */ /* 0x0000620000000800 */
[----:B------:R-:W-:Y:S01]  /*bb00*/  FADD.FTZ R30, R140, R27 ;  /* 0x0000001b8c1e7221 */ /* 0x000fe20000010000 */
[----:B------:R-:W-:Y:S01]  /*bb10*/  @!P1 LEA R31, R31, UR45, 0x3 ;  /* 0x0000002d1f1f9c11 */ /* 0x000fe2000f8e18ff */
[-C--:B------:R-:W-:Y:S01]  /*bb20*/  FMUL.FTZ R88, R88, R65.reuse ;  /* 0x0000004158587220 */ /* 0x080fe20000410000 */
[----:B------:R-:W-:Y:S01]  /*bb30*/  F2FP.BF16.F32.PACK_AB R150, R11, R150 ;  /* 0x000000960b96723e */ /* 0x000fe200000010ff */
[----:B------:R-:W-:Y:S01]  /*bb40*/  FADD.FTZ R27, R21, R30 ;  /* 0x0000001e151b7221 */ /* 0x000fe20000010000 */
[----:B------:R-:W-:Y:S01]  /*bb50*/  FFMA.FTZ R30, R59, UR10, -R28 ;  /* 0x0000000a3b1e7c23 */ /* 0x000fe2000801081c */
[----:B------:R-:W-:Y:S01]  /*bb60*/  @!P1 VIADD R31, R31, 0x16860 ;  /* 0x000168601f1f9836 */ /* 0x000fe20000000000 */
[----:B------:R-:W2:Y:S01]  /*bb70*/  MUFU.EX2 R10, R10 ;  /* 0x0000000a000a7308 */ /* 0x000ea20000000800 */
[----:B------:R-:W-:Y:S01]  /*bb80*/  FADD.FTZ R32, R142, R27 ;  /* 0x0000001b8e207221 */ /* 0x000fe20000010000 */
[----:B------:R-:W-:Y:S01]  /*bb90*/  F2FP.BF16.F32.PACK_AB R144, R13, R144 ;  /* 0x000000900d90723e */ /* 0x000fe200000010ff */
[-C--:B------:R-:W-:Y:S01]  /*bba0*/  FMUL.FTZ R89, R89, R65.reuse ;  /* 0x0000004159597220 */ /* 0x080fe20000410000 */
[----:B------:R-:W-:Y:S01]  /*bbb0*/  @!P1 PRMT R31, RZ, 0x654, R31 ;  /* 0x00000654ff1f9816 */ /* 0x000fe2000000001f */
[----:B0-----:R-:W-:Y:S01]  /*bbc0*/  FADD.FTZ R5, R25, R32 ;  /* 0x0000002019057221 */ /* 0x001fe20000010000 */
[----:B------:R-:W-:Y:S01]  /*bbd0*/  F2FP.BF16.F32.PACK_AB R146, R15, R146 ;  /* 0x000000920f92723e */ /* 0x000fe200000010ff */
[----:B------:R-:W-:Y:S01]  /*bbe0*/  FMUL.FTZ R92, R92, R65 ;  /* 0x000000415c5c7220 */ /* 0x000fe20000410000 */
[----:B------:R-:W0:Y:S01]  /*bbf0*/  MUFU.EX2 R147, R147 ;  /* 0x0000009300937308 */ /* 0x000e220000000800 */
[----:B-1----:R-:W-:Y:S01]  /*bc00*/  FFMA.FTZ R32, R7, R4, R6 ;  /* 0x0000000407207223 */ /* 0x002fe20000010006 */
[----:B------:R-:W-:Y:S01]  /*bc10*/  FADD.FTZ R36, R136, R5 ;  /* 0x0000000588247221 */ /* 0x000fe20000010000 */
[----:B------:R-:W-:Y:S01]  /*bc20*/  FFMA.FTZ R4, R63, UR10, -R28 ;  /* 0x0000000a3f047c23 */ /* 0x000fe2000801081c */
[----:B------:R1:W-:Y:S01]  /*bc30*/  @!P1 SYNCS.ARRIVE.TRANS64.RED.A1T0 RZ, [R31+URZ], RZ ;  /* 0x000000ff1fff99a7 */ /* 0x0003e2000810043f */
[----:B------:R-:W-:Y:S01]  /*bc40*/  FADD.FTZ R34, R149, R32 ;  /* 0x0000002095227221 */ /* 0x000fe20000010000 */
[----:B------:R-:W-:Y:S01]  /*bc50*/  FADD.FTZ R27, R29, R36 ;  /* 0x000000241d1b7221 */ /* 0x000fe20000010000 */
[----:B------:R-:W-:Y:S01]  /*bc60*/  FFMA.FTZ R32, R67, UR10, -R28 ;  /* 0x0000000a43207c23 */ /* 0x000fe2000801081c */
[----:B------:R-:W3:Y:S01]  /*bc70*/  MUFU.EX2 R12, R12 ;  /* 0x0000000c000c7308 */ /* 0x000ee20000000800 */
[----:B------:R-:W-:Y:S01]  /*bc80*/  FADD.FTZ R5, R151, R34 ;  /* 0x0000002297057221 */ /* 0x000fe20000010000 */
[----:B------:R-:W-:Y:S01]  /*bc90*/  FADD.FTZ R34, R138, R27 ;  /* 0x0000001b8a227221 */ /* 0x000fe20000010000 */
[----:B------:R-:W-:Y:S01]  /*bca0*/  F2FP.BF16.F32.PACK_AB R149, R149, R6 ;  /* 0x000000069595723e */ /* 0x000fe200000010ff */
[-C--:B------:R-:W-:Y:S01]  /*bcb0*/  FMUL.FTZ R90, R90, R7.reuse ;  /* 0x000000075a5a7220 */ /* 0x080fe20000410000 */
[----:B------:R-:W-:Y:S01]  /*bcc0*/  FADD.FTZ R36, R8, R5 ;  /* 0x0000000508247221 */ /* 0x000fe20000010000 */
[----:B------:R-:W-:Y:S01]  /*bcd0*/  FADD.FTZ R27, R33, R34 ;  /* 0x00000022211b7221 */ /* 0x000fe20000010000 */
[----:B------:R-:W-:Y:S01]  /*bce0*/  FFMA.FTZ R34, R71, UR10, -R28 ;  /* 0x0000000a47227c23 */ /* 0x000fe2000801081c */
[----:B------:R-:W4:Y:S01]  /*bcf0*/  MUFU.EX2 R141, R141 ;  /* 0x0000008d008d7308 */ /* 0x000f220000000800 */
[----:B------:R-:W-:Y:S01]  /*bd00*/  FADD.FTZ R5, R145, R36 ;  /* 0x0000002491057221 */ /* 0x000fe20000010000 */
[----:B------:R-:W-:Y:S01]  /*bd10*/  FADD.FTZ R38, R132, R27 ;  /* 0x0000001b84267221 */ /* 0x000fe20000010000 */
[----:B------:R-:W-:Y:S01]  /*bd20*/  FFMA.FTZ R28, R87, UR10, -R28 ;  /* 0x0000000a571c7c23 */ /* 0x000fe2000801081c */
[-C--:B------:R-:W-:Y:S01]  /*bd30*/  FMUL.FTZ R91, R91, R7.reuse ;  /* 0x000000075b5b7220 */ /* 0x080fe20000410000 */
[----:B--2---:R-:W-:Y:S01]  /*bd40*/  FADD.FTZ R36, R10, R5 ;  /* 0x000000050a247221 */ /* 0x004fe20000010000 */
[----:B------:R-:W-:Y:S01]  /*bd50*/  FADD.FTZ R27, R37, R38 ;  /* 0x00000026251b7221 */ /* 0x000fe20000010000 */
[-C--:B------:R-:W-:Y:S01]  /*bd60*/  FMUL.FTZ R94, R94, R7.reuse ;  /* 0x000000075e5e7220 */ /* 0x080fe20000410000 */
[----:B------:R-:W2:Y:S01]  /*bd70*/  MUFU.EX2 R14, R14 ;  /* 0x0000000e000e7308 */ /* 0x000ea20000000800 */
[----:B0-----:R-:W-:Y:S01]  /*bd80*/  FADD.FTZ R5, R147, R36 ;  /* 0x0000002493057221 */ /* 0x001fe20000010000 */
[----:B------:R-:W-:Y:S01]  /*bd90*/  FADD.FTZ R38, R134, R27 ;  /* 0x0000001b86267221 */ /* 0x000fe20000010000 */
[-C--:B------:R-:W-:Y:S01]  /*bda0*/  FMUL.FTZ R95, R95, R7.reuse ;  /* 0x000000075f5f7220 */ /* 0x080fe20000410000 */
[-C--:B------:R-:W-:Y:S01]  /*bdb0*/  FMUL.FTZ R98, R98, R7.reuse ;  /* 0x0000000762627220 */ /* 0x080fe20000410000 */
[----:B---3--:R-:W-:Y:S01]  /*bdc0*/  FADD.FTZ R36, R12, R5 ;  /* 0x000000050c247221 */ /* 0x008fe20000010000 */
[----:B------:R-:W-:Y:S01]  /*bdd0*/  FADD.FTZ R27, R41, R38 ;  /* 0x00000026291b7221 */ /* 0x000fe20000010000 */
[-C--:B------:R-:W-:Y:S01]  /*bde0*/  FMUL.FTZ R99, R99, R7.reuse ;  /* 0x0000000763637220 */ /* 0x080fe20000410000 */
[----:B------:R-:W0:Y:S01]  /*bdf0*/  MUFU.EX2 R128, R128 ;  /* 0x0000008000807308 */ /* 0x000e220000000800 */
[----:B----4-:R-:W-:Y:S01]  /*be00*/  FADD.FTZ R5, R141, R36 ;  /* 0x000000248d057221 */ /* 0x010fe20000010000 */
[-C--:B------:R-:W-:Y:S01]  /*be10*/  FMUL.FTZ R102, R102, R7.reuse ;  /* 0x0000000766667220 */ /* 0x080fe20000410000 */
[-C--:B------:R-:W-:Y:S01]  /*be20*/  FMUL.FTZ R103, R103, R7.reuse ;  /* 0x0000000767677220 */ /* 0x080fe20000410000 */
[-C--:B------:R-:W-:Y:S01]  /*be30*/  FMUL.FTZ R106, R106, R7.reuse ;  /* 0x000000076a6a7220 */ /* 0x080fe20000410000 */
[-C--:B------:R-:W-:Y:S01]  /*be40*/  FMUL.FTZ R107, R107, R7.reuse ;  /* 0x000000076b6b7220 */ /* 0x080fe20000410000 */
[-C--:B------:R-:W-:Y:S01]  /*be50*/  FMUL.FTZ R110, R110, R7.reuse ;  /* 0x000000076e6e7220 */ /* 0x080fe20000410000 */
[-C--:B------:R-:W-:Y:S01]  /*be60*/  FMUL.FTZ R111, R111, R7.reuse ;  /* 0x000000076f6f7220 */ /* 0x080fe20000410000 */
[----:B------:R-:W3:Y:S01]  /*be70*/  MUFU.EX2 R143, R143 ;  /* 0x0000008f008f7308 */ /* 0x000ee20000000800 */
[----:B--2---:R-:W-:Y:S01]  /*be80*/  FADD.FTZ R36, R14, R5 ;  /* 0x000000050e247221 */ /* 0x004fe20000010000 */
[-C--:B------:R-:W-:Y:S01]  /*be90*/  FMUL.FTZ R114, R114, R7.reuse ;  /* 0x0000000772727220 */ /* 0x080fe20000410000 */
[-C--:B------:R-:W-:Y:S01]  /*bea0*/  FMUL.FTZ R115, R115, R7.reuse ;  /* 0x0000000773737220 */ /* 0x080fe20000410000 */
[-C--:B------:R-:W-:Y:S01]  /*beb0*/  FMUL.FTZ R118, R118, R7.reuse ;  /* 0x0000000776767220 */ /* 0x080fe20000410000 */
[----:B------:R-:W-:Y:S01]  /*bec0*/  FMUL.FTZ R119, R119, R7 ;  /* 0x0000000777777220 */ /* 0x000fe20000410000 */
[----:B------:R-:W-:Y:S01]  /*bed0*/  F2FP.BF16.F32.PACK_AB R140, R21, R140 ;  /* 0x0000008c158c723e */ /* 0x000fe200000010ff */
[-C--:B------:R-:W-:Y:S01]  /*bee0*/  FMUL.FTZ R93, R93, R65.reuse ;  /* 0x000000415d5d7220 */ /* 0x080fe20000410000 */
[----:B------:R-:W2:Y:S01]  /*bef0*/  MUFU.EX2 R45, R45 ;  /* 0x0000002d002d7308 */ /* 0x000ea20000000800 */
        /* <DEDUP_REMOVED lines=8> */
[----:B---3--:R-:W-:Y:S01]  /*bf80*/  FADD.FTZ R5, R143, R36 ;  /* 0x000000248f057221 */ /* 0x008fe20000010000 */
[----:B------:R-:W-:Y:S01]  /*bf90*/  F2FP.BF16.F32.PACK_AB R132, R37, R132 ;  /* 0x000000842584723e */ /* 0x000fe200000010ff */
[-C--:B------:R-:W-:Y:S01]  /*bfa0*/  FMUL.FTZ R101, R101, R65.reuse ;  /* 0x0000004165657220 */ /* 0x080fe20000410000 */
[----:B------:R-:W-:Y:S01]  /*bfb0*/  F2FP.BF16.F32.PACK_AB R134, R41, R134 ;  /* 0x000000862986723e */ /* 0x000fe200000010ff */
[-C--:B------:R-:W-:Y:S01]  /*bfc0*/  FMUL.FTZ R104, R104, R65.reuse ;  /* 0x0000004168687220 */ /* 0x080fe20000410000 */
[-C--:B------:R-:W-:Y:S01]  /*bfd0*/  FMUL.FTZ R105, R105, R65.reuse ;  /* 0x0000004169697220 */ /* 0x080fe20000410000 */
[-C--:B------:R-:W-:Y:S01]  /*bfe0*/  FMUL.FTZ R108, R108, R65.reuse ;  /* 0x000000416c6c7220 */ /* 0x080fe20000410000 */
[----:B------:R-:W3:Y:S01]  /*bff0*/  MUFU.EX2 R130, R130 ;  /* 0x0000008200827308 */ /* 0x000ee20000000800 */
[C---:B--2---:R-:W-:Y:S01]  /*c000*/  FADD.FTZ R27, R45.reuse, R38 ;  /* 0x000000262d1b7221 */ /* 0x044fe20000010000 */
[----:B------:R-:W-:Y:S01]  /*c010*/  F2FP.BF16.F32.PACK_AB R128, R45, R128 ;  /* 0x000000802d80723e */ /* 0x000fe200000010ff */
[-C--:B------:R-:W-:Y:S01]  /*c020*/  FMUL.FTZ R109, R109, R65.reuse ;  /* 0x000000416d6d7220 */ /* 0x080fe20000410000 */
[-C--:B------:R-:W-:Y:S01]  /*c030*/  FMUL.FTZ R112, R112, R65.reuse ;  /* 0x0000004170707220 */ /* 0x080fe20000410000 */
[-C--:B------:R-:W-:Y:S01]  /*c040*/  FMUL.FTZ R113, R113, R65.reuse ;  /* 0x0000004171717220 */ /* 0x080fe20000410000 */
[-C--:B------:R-:W-:Y:S01]  /*c050*/  FMUL.FTZ R116, R116, R65.reuse ;  /* 0x0000004174747220 */ /* 0x080fe20000410000 */
[----:B------:R-:W-:Y:S01]  /*c060*/  FMUL.FTZ R117, R117, R65 ;  /* 0x0000004175757220 */ /* 0x000fe20000410000 */
[----:B------:R-:W2:Y:S01]  /*c070*/  MUFU.EX2 R137, R137 ;  /* 0x0000008900897308 */ /* 0x000ea20000000800 */
[----:B0-----:R-:W-:Y:S01]  /*c080*/  FADD.FTZ R36, R20, R5 ;  /* 0x0000000514247221 */ /* 0x001fe20000010000 */
[----:B------:R-:W-:Y:S01]  /*c090*/  F2FP.BF16.F32.PACK_AB R151, R8, R151 ;  /* 0x000000970897723e */ /* 0x000fe200000010ff */
[----:B------:R-:W-:Y:S01]  /*c0a0*/  VIADD R3, R3, 0xffffffff ;  /* 0xffffffff03037836 */ /* 0x000fe20000000000 */
[----:B------:R-:W-:Y:S01]  /*c0b0*/  F2FP.BF16.F32.PACK_AB R145, R10, R145 ;  /* 0x000000910a91723e */ /* 0x000fe200000010ff */
[----:B------:R-:W-:Y:S01]  /*c0c0*/  IMAD.MOV.U32 R6, RZ, RZ, R2 ;  /* 0x000000ffff067224 */ /* 0x000fe200078e0002 */
[----:B------:R-:W-:Y:S01]  /*c0d0*/  F2FP.BF16.F32.PACK_AB R147, R12, R147 ;  /* 0x000000930c93723e */ /* 0x000fe200000010ff */
[----:B------:R-:W-:Y:S01]  /*c0e0*/  IMAD.MOV.U32 R7, RZ, RZ, R0 ;  /* 0x000000ffff077224 */ /* 0x000fe200078e0000 */
[----:B------:R-:W0:Y:S01]  /*c0f0*/  MUFU.EX2 R49, R49 ;  /* 0x0000003100317308 */ /* 0x000e220000000800 */
[----:B---3--:R-:W-:Y:S01]  /*c100*/  FADD.FTZ R38, R130, R27 ;  /* 0x0000001b82267221 */ /* 0x008fe20000010000 */
[----:B------:R-:W-:-:S02]  /*c110*/  F2FP.BF16.F32.PACK_AB R141, R14, R141 ;  /* 0x0000008d0e8d723e */ /* 0x000fc400000010ff */
[----:B------:R-:W-:-:S04]  /*c120*/  F2FP.BF16.F32.PACK_AB R143, R20, R143 ;  /* 0x0000008f148f723e */ /* 0x000fc800000010ff */
[----:B------:R-:W3:Y:S01]  /*c130*/  MUFU.EX2 R24, R24 ;  /* 0x0000001800187308 */ /* 0x000ee20000000800 */
[----:B--2---:R-:W-:-:S07]  /*c140*/  FADD.FTZ R5, R137, R36 ;  /* 0x0000002489057221 */ /* 0x004fce0000010000 */
[----:B------:R-:W2:Y:S01]  /*c150*/  MUFU.EX2 R124, R124 ;  /* 0x0000007c007c7308 */ /* 0x000ea20000000800 */
[C---:B0-----:R-:W-:Y:S01]  /*c160*/  FADD.FTZ R9, R49.reuse, R38 ;  /* 0x0000002631097221 */ /* 0x041fe20000010000 */
[----:B------:R-:W-:-:S06]  /*c170*/  F2FP.BF16.F32.PACK_AB R130, R49, R130 ;  /* 0x000000823182723e */ /* 0x000fcc00000010ff */
[----:B------:R-:W0:Y:S01]  /*c180*/  MUFU.EX2 R139, R139 ;  /* 0x0000008b008b7308 */ /* 0x000e220000000800 */
[C---:B---3--:R-:W-:Y:S01]  /*c190*/  FADD.FTZ R36, R24.reuse, R5 ;  /* 0x0000000518247221 */ /* 0x048fe20000010000 */
[----:B------:R-:W-:-:S06]  /*c1a0*/  F2FP.BF16.F32.PACK_AB R137, R24, R137 ;  /* 0x000000891889723e */ /* 0x000fcc00000010ff */
[----:B------:R-:W3:Y:S01]  /*c1b0*/  MUFU.EX2 R53, R53 ;  /* 0x0000003500357308 */ /* 0x000ee20000000800 */
[----:B--2---:R-:W-:-:S07]  /*c1c0*/  FADD.FTZ R38, R124, R9 ;  /* 0x000000097c267221 */ /* 0x004fce0000010000 */
[----:B------:R-:W2:Y:S01]  /*c1d0*/  MUFU.EX2 R26, R55 ;  /* 0x00000037001a7308 */ /* 0x000ea20000000800 */
[----:B0-----:R-:W-:-:S07]  /*c1e0*/  FADD.FTZ R5, R139, R36 ;  /* 0x000000248b057221 */ /* 0x001fce0000010000 */
[----:B------:R-:W0:Y:S01]  /*c1f0*/  MUFU.EX2 R126, R126 ;  /* 0x0000007e007e7308 */ /* 0x000e220000000800 */
[C---:B---3--:R-:W-:Y:S01]  /*c200*/  FADD.FTZ R9, R53.reuse, R38 ;  /* 0x0000002635097221 */ /* 0x048fe20000010000 */
[----:B------:R-:W-:-:S06]  /*c210*/  F2FP.BF16.F32.PACK_AB R124, R53, R124 ;  /* 0x0000007c357c723e */ /* 0x000fcc00000010ff */
[----:B------:R-:W3:Y:S01]  /*c220*/  MUFU.EX2 R133, R133 ;  /* 0x0000008500857308 */ /* 0x000ee20000000800 */
[C---:B--2---:R-:W-:Y:S01]  /*c230*/  FADD.FTZ R36, R26.reuse, R5 ;  /* 0x000000051a247221 */ /* 0x044fe20000010000 */
[----:B------:R-:W-:-:S06]  /*c240*/  F2FP.BF16.F32.PACK_AB R139, R26, R139 ;  /* 0x0000008b1a8b723e */ /* 0x000fcc00000010ff */
[----:B------:R-:W2:Y:S01]  /*c250*/  MUFU.EX2 R57, R57 ;  /* 0x0000003900397308 */ /* 0x000ea20000000800 */
[----:B0-----:R-:W-:-:S07]  /*c260*/  FADD.FTZ R38, R126, R9 ;  /* 0x000000097e267221 */ /* 0x001fce0000010000 */
[----:B------:R-:W0:Y:S01]  /*c270*/  MUFU.EX2 R30, R30 ;  /* 0x0000001e001e7308 */ /* 0x000e220000000800 */
[----:B---3--:R-:W-:-:S07]  /*c280*/  FADD.FTZ R5, R133, R36 ;  /* 0x0000002485057221 */ /* 0x008fce0000010000 */
[----:B------:R-:W3:Y:S01]  /*c290*/  MUFU.EX2 R120, R120 ;  /* 0x0000007800787308 */ /* 0x000ee20000000800 */
[C---:B--2---:R-:W-:Y:S01]  /*c2a0*/  FADD.FTZ R9, R57.reuse, R38 ;  /* 0x0000002639097221 */ /* 0x044fe20000010000 */
[----:B------:R-:W-:-:S06]  /*c2b0*/  F2FP.BF16.F32.PACK_AB R126, R57, R126 ;  /* 0x0000007e397e723e */ /* 0x000fcc00000010ff */
[----:B------:R-:W2:Y:S01]  /*c2c0*/  MUFU.EX2 R135, R135 ;  /* 0x0000008700877308 */ /* 0x000ea20000000800 */
[C---:B0-----:R-:W-:Y:S01]  /*c2d0*/  FADD.FTZ R36, R30.reuse, R5 ;  /* 0x000000051e247221 */ /* 0x041fe20000010000 */
[----:B------:R-:W-:-:S06]  /*c2e0*/  F2FP.BF16.F32.PACK_AB R133, R30, R133 ;  /* 0x000000851e85723e */ /* 0x000fcc00000010ff */
[----:B------:R-:W0:Y:S01]  /*c2f0*/  MUFU.EX2 R61, R61 ;  /* 0x0000003d003d7308 */ /* 0x000e220000000800 */
[----:B---3--:R-:W-:-:S07]  /*c300*/  FADD.FTZ R38, R120, R9 ;  /* 0x0000000978267221 */ /* 0x008fce0000010000 */
        /* <DEDUP_REMOVED lines=9> */
[----:B--2---:R-:W-:Y:S01]  /*c3a0*/  FADD.FTZ R38, R122, R9 ;  /* 0x000000097a267221 */ /* 0x004fe20000010000 */
[----:B------:R-:W-:-:S03]  /*c3b0*/  F2FP.BF16.F32.PACK_AB R122, R69, R122 ;  /* 0x0000007a457a723e */ /* 0x000fc600000010ff */
[----:B------:R-:W-:-:S03]  /*c3c0*/  FADD.FTZ R5, R69, R38 ;  /* 0x0000002645057221 */ /* 0x000fc60000010000 */
[----:B------:R-:W2:Y:S01]  /*c3d0*/  MUFU.EX2 R131, R131 ;  /* 0x0000008300837308 */ /* 0x000ea20000000800 */
[----:B0-----:R-:W-:-:S07]  /*c3e0*/  FADD.FTZ R9, R129, R36 ;  /* 0x0000002481097221 */ /* 0x001fce0000010000 */
[----:B------:R-:W0:Y:S01]  /*c3f0*/  MUFU.EX2 R34, R34 ;  /* 0x0000002200227308 */ /* 0x000e220000000800 */
[C---:B---3--:R-:W-:Y:S01]  /*c400*/  FADD.FTZ R36, R32.reuse, R9 ;  /* 0x0000000920247221 */ /* 0x048fe20000010000 */
[----:B------:R-:W-:-:S06]  /*c410*/  F2FP.BF16.F32.PACK_AB R129, R32, R129 ;  /* 0x000000812081723e */ /* 0x000fcc00000010ff */
[----:B------:R-:W3:Y:S01]  /*c420*/  MUFU.EX2 R125, R125 ;  /* 0x0000007d007d7308 */ /* 0x000ee20000000800 */
[----:B--2---:R-:W-:-:S07]  /*c430*/  FADD.FTZ R9, R131, R36 ;  /* 0x0000002483097221 */ /* 0x004fce0000010000 */
[----:B------:R-:W2:Y:S01]  /*c440*/  MUFU.EX2 R75, R75 ;  /* 0x0000004b004b7308 */ /* 0x000ea20000000800 */
[C---:B0-----:R-:W-:Y:S01]  /*c450*/  FADD.FTZ R36, R34.reuse, R9 ;  /* 0x0000000922247221 */ /* 0x041fe20000010000 */
[----:B------:R-:W-:-:S06]  /*c460*/  F2FP.BF16.F32.PACK_AB R131, R34, R131 ;  /* 0x000000832283723e */ /* 0x000fcc00000010ff */
[----:B------:R-:W0:Y:S01]  /*c470*/  MUFU.EX2 R127, R78 ;  /* 0x0000004e007f7308 */ /* 0x000e220000000800 */
[----:B---3--:R-:W-:-:S07]  /*c480*/  FADD.FTZ R36, R125, R36 ;  /* 0x000000247d247221 */ /* 0x008fce0000010000 */
[----:B------:R-:W3:Y:S01]  /*c490*/  MUFU.EX2 R79, R79 ;  /* 0x0000004f004f7308 */ /* 0x000ee20000000800 */
[C---:B--2---:R-:W-:Y:S01]  /*c4a0*/  FADD.FTZ R36, R75.reuse, R36 ;  /* 0x000000244b247221 */ /* 0x044fe20000010000 */
[----:B------:R-:W-:-:S06]  /*c4b0*/  F2FP.BF16.F32.PACK_AB R125, R75, R125 ;  /* 0x0000007d4b7d723e */ /* 0x000fcc00000010ff */
        /* <DEDUP_REMOVED lines=9> */
[----:B------:R-:W-:-:S03]  /*c550*/  F2FP.BF16.F32.PACK_AB R121, R83, R121 ;  /* 0x000000795379723e */ /* 0x000fc600000010ff */
[----:B---3--:R-:W-:-:S04]  /*c560*/  FADD.FTZ R36, R123, R36 ;  /* 0x000000247b247221 */ /* 0x008fc80000010000 */
[C---:B--2---:R-:W-:Y:S01]  /*c570*/  FADD.FTZ R4, R28.reuse, R36 ;  /* 0x000000241c047221 */ /* 0x044fe20000010000 */
[----:B------:R-:W-:Y:S01]  /*c580*/  F2FP.BF16.F32.PACK_AB R123, R28, R123 ;  /* 0x0000007b1c7b723e */ /* 0x000fe200000010ff */
[----:B-1----:R-:W-:Y:S06]  /*c590*/  @P2 BRA `(.L_x_857) ;  /* 0xffffffd000b82947 */ /* 0x002fec000383ffff */
.L_x_840:
[----:B------:R-:W-:Y:S06]  /*c5a0*/  BAR.ARV 0x8, 0x200 ;  /* 0x0208000000007b1d */ /* 0x000fec0000002000 */
[----:B------:R-:W-:Y:S05]  /*c5b0*/  @!P0 BRA `(.L_x_858) ;  /* 0x0000000000048947 */ /* 0x000fea0003800000 */
[----:B------:R-:W-:Y:S01]  /*c5c0*/  BPT.TRAP 0x1 ;  /* 0x000000040000795c */ /* 0x000fe20000300000 */
.L_x_858:
[----:B------:R-:W-:Y:S01]  /*c5d0*/  ULEA UR5, UR37, UR45, 0x3 ;  /* 0x0000002d25057291 */ /* 0x000fe2000f8e183f */
[----:B------:R-:W-:-:S05]  /*c5e0*/  IMAD.U32 R3, RZ, RZ, UR36 ;  /* 0x00000024ff037e24 */ /* 0x000fca000f8e00ff */
[----:B------:R-:W-:-:S04]  /*c5f0*/  SHF.L.U32 R3, R3, 0x1f, RZ ;  /* 0x0000001f03037819 */ /* 0x000fc800000006ff */
[----:B------:R0:W1:Y:S01]  /*c600*/  SYNCS.PHASECHK.TRANS64.TRYWAIT P2, [UR5+0x16850], R3 ;  /* 0x01685003ff0075a7 */ /* 0x0000620008040145 */
[----:B------:R-:W-:Y:S05]  /*c610*/  @!P0 BRA `(.L_x_859) ;  /* 0x0000000000048947 */ /* 0x000fea0003800000 */
[----:B------:R-:W-:Y:S01]  /*c620*/  BPT.TRAP 0x1 ;  /* 0x000000040000795c */ /* 0x000fe20000300000 */
.L_x_859:
[----:B-1----:R-:W-:Y:S05]  /*c630*/  @P2 BRA `(.L_x_860) ;  /* 0x0000000000082947 */ /* 0x002fea0003800000 */
[----:B------:R-:W1:Y:S02]  /*c640*/  SYNCS.PHASECHK.TRANS64.TRYWAIT P0, [UR5+0x16850], R3 ;  /* 0x01685003ff0075a7 */ /* 0x000e640008000145 */
[----:B-1----:R-:W-:Y:S05]  /*c650*/  @!P0 BRA `(.L_x_861) ;  /* 0x0000005c00d88947 */ /* 0x002fea0003800000 */
.L_x_860:
[----:B------:R-:W-:Y:S01]  /*c660*/  UIADD3 UR45, UR45, 0x400, URZ ;  /* 0x000004002d2d7890 */ /* 0x000fe2000fffe03f */
[----:B------:R-:W-:Y:S01]  /*c670*/  WARPGROUP.ARRIVE ;  /* 0x00000000000079c5 */ /* 0x000fe20000000000 */
[----:B------:R-:W-:Y:S01]  /*c680*/  UMOV UR7, 0x40000040 ;  /* 0x4000004000077882 */ /* 0x000fe20000000000 */
[----:B-1----:R-:W1:Y:S01]  /*c690*/  SHFL.BFLY PT, R6, R5, 0x2, 0x1f ;  /* 0x0c401f0005067f89 */ /* 0x002e6200000e0000 */
[----:B------:R-:W-:Y:S01]  /*c6a0*/  USHF.R.U32.HI UR45, URZ, 0x4, UR45 ;  /* 0x000000043f2d7899 */ /* 0x000fe2000801162d */
[----:B------:R-:W-:Y:S01]  /*c6b0*/  CS2R R34, SRZ ;  /* 0x0000000000227805 */ /* 0x000fe2000001ff00 */
[----:B------:R-:W-:Y:S01]  /*c6c0*/  IMAD.U32 R10, RZ, RZ, UR10 ;  /* 0x0000000aff0a7e24 */ /* 0x000fe2000f8e00ff */
[----:B0-----:R-:W0:Y:S01]  /*c6d0*/  SHFL.BFLY PT, R3, R4, 0x2, 0x1f ;  /* 0x0c401f0004037f89 */ /* 0x001e2200000e0000 */
[----:B------:R-:W-:Y:S01]  /*c6e0*/  ULOP3.LUT UR4, UR45, 0x3fff, URZ, 0xc0, !UPT ;  /* 0x00003fff2d047892 */ /* 0x000fe2000f8ec03f */
[----:B------:R-:W-:Y:S01]  /*c6f0*/  IMAD.MOV.U32 R25, RZ, RZ, -0x800000 ;  /* 0xff800000ff197424 */ /* 0x000fe200078e00ff */
[----:B------:R-:W-:Y:S01]  /*c700*/  UIADD3 UR46, UR46, 0x1, URZ ;  /* 0x000000012e2e7890 */ /* 0x000fe2000fffe03f */
[----:B------:R-:W-:Y:S01]  /*c710*/  IMAD.MOV.U32 R24, RZ, RZ, -0x800000 ;  /* 0xff800000ff187424 */ /* 0x000fe200078e00ff */
[----:B------:R-:W-:-:S02]  /*c720*/  ULEA UR4, UR37, UR4, 0xa ;  /* 0x0000000425047291 */ /* 0x000fc4000f8e503f */
[----:B------:R-:W-:-:S04]  /*c730*/  UIADD3 UR37, UR37, 0x1, URZ ;  /* 0x0000000125257890 */ /* 0x000fc8000fffe03f */
[----:B------:R-:W-:Y:S01]  /*c740*/  UISETP.NE.AND UP0, UPT, UR37, 0x2, UPT ;  /* 0x000000022500788c */ /* 0x000fe2000bf05270 */
[----:B------:R-:W-:Y:S02]  /*c750*/  UMOV UR6, UR4 ;  /* 0x0000000400067c82 */ /* 0x000fe40008000000 */
[----:B------:R-:W-:Y:S01]  /*c760*/  HGMMA.64x64x16.F32.BF16 R88, R148, gdesc[UR4].tnspB, R88, gsb0 ;  /* 0x40e0000494587df0 */ /* 0x000fe20008001858 */
[----:B------:R-:W-:Y:S01]  /*c770*/  UIADD3 UR6, UR4, 0x80, URZ ;  /* 0x0000008004067890 */ /* 0x000fe2000fffe03f */
[----:B------:R-:W-:Y:S01]  /*c780*/  UMOV UR7, 0x40000040 ;  /* 0x4000004000077882 */ /* 0x000fe20000000000 */
[----:B------:R-:W-:Y:S01]  /*c790*/  USEL UR37, UR37, URZ, UP0 ;  /* 0x0000003f25257287 */ /* 0x000fe20008000000 */
[----:B-1----:R-:W-:Y:S01]  /*c7a0*/  FADD.FTZ R6, R6, R5 ;  /* 0x0000000506067221 */ /* 0x002fe20000010000 */
[----:B0-----:R-:W-:-:S04]  /*c7b0*/  FADD.FTZ R7, R3, R4 ;  /* 0x0000000403077221 */ /* 0x001fc80000010000 */
[----:B------:R-:W0:Y:S04]  /*c7c0*/  SHFL.BFLY PT, R3, R6, 0x1, 0x1f ;  /* 0x0c201f0006037f89 */ /* 0x000e2800000e0000 */
[----:B------:R-:W1:Y:S01]  /*c7d0*/  SHFL.BFLY PT, R8, R7, 0x1, 0x1f ;  /* 0x0c201f0007087f89 */ /* 0x000e6200000e0000 */
[----:B0-----:R-:W-:Y:S01]  /*c7e0*/  FADD.FTZ R9, R6, R3 ;  /* 0x0000000306097221 */ /* 0x001fe20000010000 */
[----:B------:R-:W-:Y:S02]  /*c7f0*/  IMAD.U32 R6, RZ, RZ, UR5 ;  /* 0x00000005ff067e24 */ /* 0x000fe4000f8e00ff */
[----:B------:R-:W-:Y:S02]  /*c800*/  IMAD.U32 R3, RZ, RZ, UR10 ;  /* 0x0000000aff037e24 */ /* 0x000fe4000f8e00ff */
[----:B-1----:R-:W-:Y:S01]  /*c810*/  FADD.FTZ R8, R7, R8 ;  /* 0x0000000807087221 */ /* 0x002fe20000010000 */
[----:B------:R-:W-:Y:S01]  /*c820*/  FSETP.NE.FTZ.AND P0, PT, R9, RZ, PT ;  /* 0x000000ff0900720b */ /* 0x000fe20003f15000 */
[----:B------:R-:W-:-:S03]  /*c830*/  @!P1 VIADD R6, R6, 0x16860 ;  /* 0x0001686006069836 */ /* 0x000fc60000000000 */
[----:B------:R-:W-:Y:S02]  /*c840*/  FSETP.NE.FTZ.AND P2, PT, R8, RZ, PT ;  /* 0x000000ff0800720b */ /* 0x000fe40003f55000 */
[----:B------:R-:W-:-:S07]  /*c850*/  @!P1 PRMT R6, RZ, 0x654, R6 ;  /* 0x00000654ff069816 */ /* 0x000fce0000000006 */
[----:B------:R-:W0:Y:S01]  /*c860*/  @P0 MUFU.LG2 R4, R9 ;  /* 0x0000000900040308 */ /* 0x000e220000000c00 */
[----:B------:R-:W-:-:S03]  /*c870*/  @P0 FMUL.FTZ R3, R3, 0.69314718246459960938 ;  /* 0x3f31721803030820 */ /* 0x000fc60000410000 */
[----:B------:R-:W-:-:S04]  /*c880*/  @P2 FMUL.FTZ R10, R10, 0.69314718246459960938 ;  /* 0x3f3172180a0a2820 */ /* 0x000fc80000410000 */
[----:B------:R-:W1:Y:S08]  /*c890*/  @P2 MUFU.LG2 R5, R8 ;  /* 0x0000000800052308 */ /* 0x000e700000000c00 */
[----:B------:R-:W2:Y:S01]  /*c8a0*/  @P0 MUFU.RCP R34, R9 ;  /* 0x0000000900220308 */ /* 0x000ea20000001000 */
[----:B0-----:R-:W-:-:S04]  /*c8b0*/  @P0 FMUL.FTZ R4, R4, 0.69314718246459960938 ;  /* 0x3f31721804040820 */ /* 0x001fc80000410000 */
[----:B------:R-:W-:Y:S01]  /*c8c0*/  @P0 FFMA.FTZ R25, R3, R2, R4 ;  /* 0x0000000203190223 */ /* 0x000fe20000010004 */
[----:B------:R-:W-:Y:S02]  /*c8d0*/  PLOP3.LUT P0, PT, PT, PT, PT, 0x8, 0x0 ;  /* 0x000000000000781c */ /* 0x000fe40003f0e170 */
[----:B------:R-:W0:Y:S01]  /*c8e0*/  @P2 MUFU.RCP R35, R8 ;  /* 0x0000000800232308 */ /* 0x000e220000001000 */
[----:B------:R-:W-:Y:S02]  /*c8f0*/  WARPGROUP.DEPBAR.LE gsb0, 0x0 ;  /* 0x00008000000079c5 */ /* 0x000fe40000010000 */
[----:B------:R-:W-:Y:S01]  /*c900*/  WARPGROUP.ARRIVE ;  /* 0x00000000000079c5 */ /* 0x000fe20000000000 */
[----:B-1----:R-:W-:-:S04]  /*c910*/  @P2 FMUL.FTZ R5, R5, 0.69314718246459960938 ;  /* 0x3f31721805052820 */ /* 0x002fc80000410000 */
[----:B------:R-:W-:Y:S01]  /*c920*/  @P2 FFMA.FTZ R24, R10, R0, R5 ;  /* 0x000000000a182223 */ /* 0x000fe20000010005 */
        /* <DEDUP_REMOVED lines=23> */
[----:B------:R-:W-:Y:S01]  /*caa0*/  UIADD3 UR4, UR4, 0x380, URZ ;  /* 0x0000038004047890 */ /* 0x000fe2000fffe03f */
[----:B------:R-:W-:Y:S02]  /*cab0*/  WARPGROUP.DEPBAR.LE gsb0, 0x0 ;  /* 0x00008000000079c5 */ /* 0x000fe40000010000 */
[----:B------:R-:W-:-:S06]  /*cac0*/  WARPGROUP.ARRIVE ;  /* 0x00000000000079c5 */ /* 0x000fcc0000000000 */
[----:B------:R-:W-:Y:S01]  /*cad0*/  HGMMA.64x64x16.F32.BF16 R88, R124, gdesc[UR4].tnspB, R88, gsb0 ;  /* 0x40e000047c587df0 */ /* 0x000fe20008001858 */
[----:B------:R-:W-:Y:S01]  /*cae0*/  UMOV UR6, UR4 ;  /* 0x0000000400067c82 */ /* 0x000fe20008000000 */
[----:B------:R-:W-:Y:S01]  /*caf0*/  UMOV UR7, 0x40000040 ;  /* 0x4000004000077882 */ /* 0x000fe20000000000 */
[----:B------:R-:W-:-:S04]  /*cb00*/  USEL UR4, URZ, 0x1, UP0 ;  /* 0x000000013f047887 */ /* 0x000fc80008000000 */
[----:B------:R-:W-:Y:S01]  /*cb10*/  ULOP3.LUT UR36, UR36, UR4, URZ, 0x3c, !UPT ;  /* 0x0000000424247292 */ /* 0x000fe2000f8e3c3f */
[----:B------:R-:W-:Y:S02]  /*cb20*/  WARPGROUP.DEPBAR.LE gsb0, 0x0 ;  /* 0x00008000000079c5 */ /* 0x000fe40000010000 */
[----:B------:R-:W-:-:S06]  /*cb30*/  WARPGROUP.ARRIVE ;  /* 0x00000000000079c5 */ /* 0x000fcc0000000000 */
[----:B------:R-:W-:Y:S03]  /*cb40*/  HGMMA.64x64x16.F32.BF16 R88, R120, gdesc[UR4].tnspB, R88, gsb0 ;  /* 0x40e0000478587df0 */ /* 0x000fe60008001858 */
        /* <DEDUP_REMOVED lines=33> */
[----:B-1----:R-:W-:-:S07]  /*cd60*/  FMUL.FTZ R35, R119, R35 ;  /* 0x0000002377237220 */ /* 0x002fce0000410000 */
.L_x_791:
[----:B------:R-:W0:Y:S01]  /*cd70*/  S2R R3, SR_CgaCtaId ;  /* 0x0000000000037919 */ /* 0x000e220000008800 */
[----:B------:R-:W-:Y:S01]  /*cd80*/  MOV R0, 0x400 ;  /* 0x0000040000007802 */ /* 0x000fe20000000f00 */
[----:B------:R-:W-:Y:S01]  /*cd90*/  BSSY B0, `(.L_x_862) ;  /* 0x0000144000007945 */ /* 0x000fe20003800000 */
[----:B------:R-:W-:Y:S02]  /*cda0*/  BAR.SYNC.DEFER_BLOCKING 0x5, 0x200 ;  /* 0x0148000000007b1d */ /* 0x000fe40000010000 */
[----:B0-----:R-:W-:-:S05]  /*cdb0*/  LEA R0, R3, R0, 0x18 ;  /* 0x0000000003007211 */ /* 0x001fca00078ec0ff */
[----:B------:R-:W0:Y:S02]  /*cdc0*/  LDS R2, [R0+0x168d0] ;  /* 0x0168d00000027984 */ /* 0x000e240000000800 */
[----:B0-----:R-:W-:Y:S01]  /*cdd0*/  R2UR UR4, R2 ;  /* 0x00000000020472ca */ /* 0x001fe200000e0000 */
[----:B------:R-:W-:Y:S06]  /*cde0*/  BAR.ARV 0x4, 0x200 ;  /* 0x0108000000007b1d */ /* 0x000fec0000002000 */
[----:B------:R-:W-:Y:S08]  /*cdf0*/  @P0 BRA `(.L_x_863) ;  /* 0x0000000c00180947 */ /* 0x000ff00003800000 */
[----:B------:R-:W0:Y:S01]  /*ce00*/  S2R R5, SR_SWINHI ;  /* 0x0000000000057919 */ /* 0x000e220000002f00 */
[----:B------:R-:W1:Y:S01]  /*ce10*/  LDC R30, c[0x0][0xbe8] ;  /* 0x0002fa00ff1e7b82 */ /* 0x000e620000000800 */
[----:B------:R-:W-:Y:S01]  /*ce20*/  USHF.R.S32.HI UR12, URZ, 0x1f, UR42 ;  /* 0x0000001f3f0c7899 */ /* 0x000fe2000801142a */
[----:B------:R-:W-:Y:S01]  /*ce30*/  VIADD R47, R17, UR39 ;  /* 0x00000027112f7c36 */ /* 0x000fe20008000000 */
[----:B------:R-:W-:Y:S01]  /*ce40*/  ULDC.64 UR8, c[0x0][0xb90] ;  /* 0x0002e40000087ab9 */ /* 0x000fe20000000a00 */
[----:B------:R-:W-:Y:S01]  /*ce50*/  USHF.R.S32.HI UR13, URZ, 0x1f, UR40 ;  /* 0x0000001f3f0d7899 */ /* 0x000fe20008011428 */
[----:B------:R-:W-:Y:S01]  /*ce60*/  F2FP.BF16.F32.PACK_AB R12, R12, R41 ;  /* 0x000000290c0c723e */ /* 0x000fe200000010ff */
[----:B------:R-:W-:Y:S01]  /*ce70*/  UIMAD UR5, UR12, UR8, URZ ;  /* 0x000000080c0572a4 */ /* 0x000fe2000f8e023f */
[----:B------:R-:W-:Y:S01]  /*ce80*/  F2FP.BF16.F32.PACK_AB R13, R13, R106 ;  /* 0x0000006a0d0d723e */ /* 0x000fe200000010ff */
[----:B------:R-:W-:Y:S01]  /*ce90*/  UIMAD.WIDE.U32 UR6, UR42, UR8, URZ ;  /* 0x000000082a0672a5 */ /* 0x000fe2000f8e003f */
[----:B------:R-:W-:Y:S01]  /*cea0*/  F2FP.BF16.F32.PACK_AB R14, R14, R37 ;  /* 0x000000250e0e723e */ /* 0x000fe200000010ff */
[----:B------:R-:W-:Y:S01]  /*ceb0*/  UIMAD UR5, UR42, UR9, UR5 ;  /* 0x000000092a0572a4 */ /* 0x000fe2000f8e0205 */
[----:B------:R-:W-:Y:S01]  /*cec0*/  F2FP.BF16.F32.PACK_AB R15, R15, R110 ;  /* 0x0000006e0f0f723e */ /* 0x000fe200000010ff */
[----:B------:R-:W-:Y:S01]  /*ced0*/  ULDC.64 UR10, c[0x0][0xb98] ;  /* 0x0002e600000a7ab9 */ /* 0x000fe20000000a00 */
[----:B------:R-:W-:Y:S01]  /*cee0*/  F2FP.BF16.F32.PACK_AB R32, R32, R29 ;  /* 0x0000001d2020723e */ /* 0x000fe200000010ff */
[----:B------:R-:W-:Y:S01]  /*cef0*/  UIMAD UR8, UR13, UR10, URZ ;  /* 0x0000000a0d0872a4 */ /* 0x000fe2000f8e023f */
[----:B------:R-:W-:Y:S01]  /*cf00*/  F2FP.BF16.F32.PACK_AB R33, R33, R114 ;  /* 0x000000722121723e */ /* 0x000fe200000010ff */
[----:B------:R-:W-:Y:S01]  /*cf10*/  UIADD3 UR7, UR7, UR5, URZ ;  /* 0x0000000507077290 */ /* 0x000fe2000fffe03f */
[----:B------:R-:W-:Y:S01]  /*cf20*/  F2FP.BF16.F32.PACK_AB R34, R34, R21 ;  /* 0x000000152222723e */ /* 0x000fe200000010ff */
[----:B------:R-:W-:Y:S01]  /*cf30*/  UIMAD UR8, UR40, UR11, UR8 ;  /* 0x0000000b280872a4 */ /* 0x000fe2000f8e0208 */
[----:B------:R-:W-:Y:S01]  /*cf40*/  F2FP.BF16.F32.PACK_AB R35, R35, R118 ;  /* 0x000000762323723e */ /* 0x000fe200000010ff */
[----:B------:R-:W-:Y:S01]  /*cf50*/  UIMAD.WIDE.U32 UR6, UR40, UR10, UR6 ;  /* 0x0000000a280672a5 */ /* 0x000fe2000f8e0006 */
[----:B------:R-:W-:-:S02]  /*cf60*/  ULDC UR5, c[0x0][0xa88] ;  /* 0x0002a20000057ab9 */ /* 0x000fc40000000800 */
[----:B------:R-:W-:Y:S01]  /*cf70*/  ULDC.64 UR10, c[0x0][0xaf0] ;  /* 0x0002bc00000a7ab9 */ /* 0x000fe20000000a00 */
[----:B------:R-:W-:Y:S01]  /*cf80*/  BAR.SYNC.DEFER_BLOCKING 0x1, 0x180 ;  /* 0x0046000000007b1d */ /* 0x000fe20000010000 */
[----:B-1----:R-:W-:Y:S01]  /*cf90*/  ISETP.NE.AND P1, PT, R30, 0x1, PT ;  /* 0x000000011e00780c */ /* 0x002fe20003f25270 */
[----:B------:R-:W-:-:S04]  /*cfa0*/  IMAD.U32 R36, RZ, RZ, UR8 ;  /* 0x00000008ff247e24 */ /* 0x000fc8000f8e00ff */
[----:B------:R-:W-:Y:S01]  /*cfb0*/  ULDC.64 UR8, c[0x0][0xae8] ;  /* 0x0002ba0000087ab9 */ /* 0x000fe20000000a00 */
[----:B------:R-:W-:Y:S02]  /*cfc0*/  MOV R2, R0 ;  /* 0x0000000000027202 */ /* 0x000fe40000000f00 */
[----:B0-----:R-:W-:Y:S01]  /*cfd0*/  MOV R3, R5 ;  /* 0x0000000500037202 */ /* 0x001fe20000000f00 */
[----:B------:R-:W-:Y:S02]  /*cfe0*/  IMAD R5, R152, 0x40, R19 ;  /* 0x0000004098057824 */ /* 0x000fe400078e0213 */
[--C-:B------:R-:W-:Y:S02]  /*cff0*/  IMAD.WIDE R10, R156, 0x2, R2.reuse ;  /* 0x000000029c0a7825 */ /* 0x100fe400078e0202 */
[----:B------:R-:W0:Y:S02]  /*d000*/  @P1 LDC R20, c[0x0][0xbec] ;  /* 0x0002fb00ff141b82 */ /* 0x000e240000000800 */
[----:B------:R-:W-:Y:S01]  /*d010*/  IMAD.WIDE R2, R5, 0x2, R2 ;  /* 0x0000000205027825 */ /* 0x000fe200078e0202 */
[----:B------:R-:W-:-:S02]  /*d020*/  LOP3.LUT R4, R10, 0x380, RZ, 0xc0, !PT ;  /* 0x000003800a047812 */ /* 0x000fc400078ec0ff */
[----:B------:R-:W-:Y:S02]  /*d030*/  IADD3 R39, P0, R10, 0x60, RZ ;  /* 0x000000600a277810 */ /* 0x000fe40007f1e0ff */
[----:B------:R-:W-:Y:S01]  /*d040*/  SHF.R.U64 R5, R4, 0x3, RZ ;  /* 0x0000000304057819 */ /* 0x000fe200000012ff */
[----:B------:R-:W1:Y:S01]  /*d050*/  @P1 LDC R45, c[0x0][0xbf0] ;  /* 0x0002fc00ff2d1b82 */ /* 0x000e620000000800 */
[----:B------:R-:W-:Y:S01]  /*d060*/  LOP3.LUT R4, R39, 0x380, RZ, 0xc0, !PT ;  /* 0x0000038027047812 */ /* 0x000fe200078ec0ff */
[----:B------:R-:W-:Y:S01]  /*d070*/  IMAD.X R9, RZ, RZ, R11, P0 ;  /* 0x000000ffff097224 */ /* 0x000fe200000e060b */
[----:B------:R-:W-:Y:S02]  /*d080*/  IADD3 R27, P3, R10, 0x20, RZ ;  /* 0x000000200a1b7810 */ /* 0x000fe40007f7e0ff */
[----:B------:R-:W-:Y:S02]  /*d090*/  SHF.R.U64 R4, R4, 0x3, RZ ;  /* 0x0000000304047819 */ /* 0x000fe400000012ff */
[----:B------:R-:W-:-:S02]  /*d0a0*/  IADD3 R31, P2, R10, 0x40, RZ ;  /* 0x000000400a1f7810 */ /* 0x000fc40007f5e0ff */
[----:B------:R-:W-:Y:S02]  /*d0b0*/  LOP3.LUT R8, R4, R39, RZ, 0x3c, !PT ;  /* 0x0000002704087212 */ /* 0x000fe400078e3cff */
[----:B------:R-:W-:Y:S01]  /*d0c0*/  LOP3.LUT R4, R27, 0x380, RZ, 0xc0, !PT ;  /* 0x000003801b047812 */ /* 0x000fe200078ec0ff */
[----:B------:R-:W-:Y:S01]  /*d0d0*/  IMAD.X R7, RZ, RZ, R11, P2 ;  /* 0x000000ffff077224 */ /* 0x000fe200010e060b */
[----:B------:R-:W-:Y:S02]  /*d0e0*/  LOP3.LUT R6, R31, 0x380, RZ, 0xc0, !PT ;  /* 0x000003801f067812 */ /* 0x000fe400078ec0ff */
[----:B------:R-:W-:Y:S01]  /*d0f0*/  SHF.R.U64 R4, R4, 0x3, RZ ;  /* 0x0000000304047819 */ /* 0x000fe200000012ff */
[----:B0-----:R-:W-:Y:S01]  /*d100*/  @P1 IMAD.HI.U32 R20, R47, R20, RZ ;  /* 0x000000142f141227 */ /* 0x001fe200078e00ff */
[----:B------:R-:W-:Y:S02]  /*d110*/  SHF.R.U64 R6, R6, 0x3, RZ ;  /* 0x0000000306067819 */ /* 0x000fe400000012ff */
[----:B------:R-:W-:-:S02]  /*d120*/  IADD3 R39, P2, R2, 0x3000, RZ ;  /* 0x0000300002277810 */ /* 0x000fc40007f5e0ff */
[----:B------:R-:W-:Y:S01]  /*d130*/  LOP3.LUT R4, R4, R27, RZ, 0x3c, !PT ;  /* 0x0000001b04047212 */ /* 0x000fe200078e3cff */
[----:B------:R-:W-:Y:S01]  /*d140*/  IMAD.MOV.U32 R27, RZ, RZ, R47 ;  /* 0x000000ffff1b7224 */ /* 0x000fe200078e002f */
[----:B------:R-:W-:Y:S01]  /*d150*/  LOP3.LUT R6, R6, R31, RZ, 0x3c, !PT ;  /* 0x0000001f06067212 */ /* 0x000fe200078e3cff */
[----:B------:R-:W-:Y:S01]  /*d160*/  IMAD.X R21, RZ, RZ, R3, P2 ;  /* 0x000000ffff157224 */ /* 0x000fe200010e0603 */
[----:B------:R-:W-:Y:S02]  /*d170*/  LOP3.LUT R31, R39, 0x380, RZ, 0xc0, !PT ;  /* 0x00000380271f7812 */ /* 0x000fe400078ec0ff */
[----:B-1----:R-:W-:Y:S02]  /*d180*/  @P1 SHF.R.U32.HI R27, RZ, R45, R20 ;  /* 0x0000002dff1b1219 */ /* 0x002fe40000011614 */
[----:B------:R-:W-:Y:S02]  /*d190*/  SHF.R.U64 R20, R31, 0x3, RZ ;  /* 0x000000031f147819 */ /* 0x000fe400000012ff */
[----:B------:R-:W-:Y:S01]  /*d1a0*/  LOP3.LUT R10, R5, R10, RZ, 0x3c, !PT ;  /* 0x0000000a050a7212 */ /* 0x000fe200078e3cff */
[----:B------:R-:W-:Y:S01]  /*d1b0*/  IMAD.MOV R31, RZ, RZ, -R27 ;  /* 0x000000ffff1f7224 */ /* 0x000fe200078e0a1b */
[----:B------:R-:W-:Y:S01]  /*d1c0*/  MOV R40, R8 ;  /* 0x0000000800287202 */ /* 0x000fe20000000f00 */
[----:B------:R-:W-:Y:S01]  /*d1d0*/  IMAD.X R5, RZ, RZ, R11, P3 ;  /* 0x000000ffff057224 */ /* 0x000fe200018e060b */
[----:B------:R-:W-:Y:S01]  /*d1e0*/  MOV R44, R10 ;  /* 0x0000000a002c7202 */ /* 0x000fe20000000f00 */
[----:B------:R-:W-:Y:S01]  /*d1f0*/  IMAD R31, R30, R31, R47 ;  /* 0x0000001f1e1f7224 */ /* 0x000fe200078e022f */
[----:B------:R-:W-:-:S02]  /*d200*/  SHF.R.S32.HI R11, RZ, 0x1f, R27 ;  /* 0x0000001fff0b7819 */ /* 0x000fc4000001141b */
[----:B------:R-:W-:Y:S02]  /*d210*/  IADD3 R10, P0, R27, UR6, RZ ;  /* 0x000000061b0a7c10 */ /* 0x000fe4000ff1e0ff */
[----:B------:R-:W-:Y:S02]  /*d220*/  SHF.R.S32.HI R27, RZ, 0x1f, R31 ;  /* 0x0000001fff1b7819 */ /* 0x000fe4000001141f */
[----:B------:R-:W-:Y:S01]  /*d230*/  IADD3.X R11, R11, UR7, R36, P0, !PT ;  /* 0x000000070b0b7c10 */ /* 0x000fe200087fe424 */
[----:B------:R-:W-:Y:S01]  /*d240*/  ULDC.64 UR6, c[0x0][0xb88] ;  /* 0x0002e20000067ab9 */ /* 0x000fe20000000a00 */
[----:B------:R-:W-:Y:S01]  /*d250*/  IADD3 R43, P3, R2, 0x1800, RZ ;  /* 0x00001800022b7810 */ /* 0x000fe20007f7e0ff */
[----:B------:R-:W-:Y:S01]  /*d260*/  IMAD R8, R27, UR6, RZ ;  /* 0x000000061b087c24 */ /* 0x000fe2000f8e02ff */
[----:B------:R-:W-:Y:S01]  /*d270*/  MOV R42, R6 ;  /* 0x00000006002a7202 */ /* 0x000fe20000000f00 */
[----:B------:R-:W-:Y:S01]  /*d280*/  IMAD.WIDE.U32 R6, R31, UR6, R10 ;  /* 0x000000061f067c25 */ /* 0x000fe2000f8e000a */
[----:B------:R-:W-:-:S02]  /*d290*/  LOP3.LUT R28, R43, 0x380, RZ, 0xc0, !PT ;  /* 0x000003802b1c7812 */ /* 0x000fc400078ec0ff */
[----:B------:R-:W-:Y:S01]  /*d2a0*/  LOP3.LUT P0, RZ, R153, 0x3, RZ, 0xc0, !PT ;  /* 0x0000000399ff7812 */ /* 0x000fe2000780c0ff */
[----:B------:R-:W-:Y:S01]  /*d2b0*/  IMAD R9, R31, UR7, R8 ;  /* 0x000000071f097c24 */ /* 0x000fe2000f8e0208 */
[----:B------:R-:W-:Y:S01]  /*d2c0*/  ULDC.64 UR6, c[0x0][0xb50] ;  /* 0x0002d40000067ab9 */ /* 0x000fe20000000a00 */
[----:B------:R-:W-:Y:S01]  /*d2d0*/  VIADD R10, R155, UR39 ;  /* 0x000000279b0a7c36 */ /* 0x000fe20008000000 */
[----:B------:R-:W-:Y:S01]  /*d2e0*/  SHF.R.U64 R28, R28, 0x3, RZ ;  /* 0x000000031c1c7819 */ /* 0x000fe200000012ff */
[----:B------:R-:W-:Y:S01]  /*d2f0*/  IMAD R31, R30, UR5, RZ ;  /* 0x000000051e1f7c24 */ /* 0x000fe2000f8e02ff */
[----:B------:R-:W-:Y:S01]  /*d300*/  LEA R36, P5, R6, UR6, 0x2 ;  /* 0x0000000606247c11 */ /* 0x000fe2000f8a10ff */
[----:B------:R-:W-:Y:S01]  /*d310*/  IMAD.IADD R7, R7, 0x1, R9 ;  /* 0x0000000107077824 */ /* 0x000fe200078e0209 */
[----:B------:R-:W-:Y:S01]  /*d320*/  LOP3.LUT R28, R28, R43, RZ, 0x3c, !PT ;  /* 0x0000002b1c1c7212 */ /* 0x000fe200078e3cff */
[C---:B------:R-:W-:Y:S01]  /*d330*/  VIADD R8, R10.reuse, 0x8 ;  /* 0x000000080a087836 */ /* 0x040fe20000000000 */
[----:B------:R-:W-:Y:S01]  /*d340*/  MOV R43, R4 ;  /* 0x00000004002b7202 */ /* 0x000fe20000000f00 */
[----:B------:R-:W-:Y:S01]  /*d350*/  SHFL.IDX PT, R38, R36, 0x1, 0x1c1f ;  /* 0x003c1f0024267f89 */ /* 0x000fe200000e0000 */
[----:B------:R-:W-:Y:S01]  /*d360*/  ISETP.GE.OR P4, PT, R10, R31, P0 ;  /* 0x0000001f0a00720c */ /* 0x000fe20000786670 */
[----:B------:R-:W-:Y:S01]  /*d370*/  IMAD.X R29, RZ, RZ, R3, P3 ;  /* 0x000000ffff1d7224 */ /* 0x000fe200018e0603 */
[----:B------:R-:W-:-:S02]  /*d380*/  LEA.HI.X R45, R6, UR7, R7, 0x2, P5 ;  /* 0x00000007062d7c11 */ /* 0x000fc4000a8f1407 */
[----:B------:R-:W-:Y:S02]  /*d390*/  ISETP.GE.OR P0, PT, R8, R31, P0 ;  /* 0x0000001f0800720c */ /* 0x000fe40000706670 */
[----:B------:R-:W-:Y:S01]  /*d3a0*/  F2FP.BF16.F32.PACK_AB R4, R89, R26 ;  /* 0x0000001a5904723e */ /* 0x000fe200000010ff */
[----:B------:R-:W-:Y:S01]  /*d3b0*/  SHFL.IDX PT, R27, R45, RZ, 0x1c1f ;  /* 0x001c1fff2d1b7589 */ /* 0x000fe200000e0000 */
[----:B------:R-:W-:Y:S02]  /*d3c0*/  F2FP.BF16.F32.PACK_AB R5, R91, R90 ;  /* 0x0000005a5b05723e */ /* 0x000fe400000010ff */
[----:B------:R-:W-:Y:S01]  /*d3d0*/  F2FP.BF16.F32.PACK_AB R6, R93, R92 ;  /* 0x0000005c5d06723e */ /* 0x000fe200000010ff */
[----:B------:R0:W1:Y:S01]  /*d3e0*/  SHFL.IDX PT, R26, R36, RZ, 0x1c1f ;  /* 0x001c1fff241a7589 */ /* 0x00006200000e0000 */
[----:B------:R-:W-:Y:S02]  /*d3f0*/  F2FP.BF16.F32.PACK_AB R7, R95, R94 ;  /* 0x0000005e5f07723e */ /* 0x000fe400000010ff */
[----:B------:R-:W-:-:S02]  /*d400*/  F2FP.BF16.F32.PACK_AB R8, R97, R96 ;  /* 0x000000606108723e */ /* 0x000fc400000010ff */
[----:B------:R-:W-:Y:S01]  /*d410*/  F2FP.BF16.F32.PACK_AB R9, R99, R98 ;  /* 0x000000626309723e */ /* 0x000fe200000010ff */
[----:B------:R-:W-:Y:S01]  /*d420*/  STSM.16.M88.4 [R44], R4 ;  /* 0x000000042c007844 */ /* 0x000fe20000000200 */
[----:B------:R-:W-:Y:S02]  /*d430*/  F2FP.BF16.F32.PACK_AB R10, R101, R100 ;  /* 0x00000064650a723e */ /* 0x000fe400000010ff */
[----:B------:R-:W-:Y:S02]  /*d440*/  F2FP.BF16.F32.PACK_AB R11, R103, R102 ;  /* 0x00000066670b723e */ /* 0x000fe400000010ff */
[----:B------:R-:W-:Y:S02]  /*d450*/  LOP3.LUT R20, R20, R39, RZ, 0x3c, !PT ;  /* 0x0000002714147212 */ /* 0x000fe400078e3cff */
[----:B------:R-:W2:Y:S01]  /*d460*/  SHFL.IDX PT, R39, R45, 0x1, 0x1c1f ;  /* 0x003c1f002d277f89 */ /* 0x000ea200000e0000 */
[----:B------:R-:W-:-:S03]  /*d470*/  LOP3.LUT R37, R2, 0x380, RZ, 0xc0, !PT ;  /* 0x0000038002257812 */ /* 0x000fc600078ec0ff */
[----:B------:R3:W-:Y:S01]  /*d480*/  STSM.16.M88.4 [R43], R8 ;  /* 0x000000082b007844 */ /* 0x0007e20000000200 */
[----:B------:R-:W-:-:S03]  /*d490*/  SHF.R.U64 R37, R37, 0x3, RZ ;  /* 0x0000000325257819 */ /* 0x000fc600000012ff */
[----:B------:R4:W-:Y:S01]  /*d4a0*/  STSM.16.M88.4 [R42], R12 ;  /* 0x0000000c2a007844 */ /* 0x0009e20000000200 */
[----:B0-----:R-:W-:Y:S01]  /*d4b0*/  LOP3.LUT R36, R37, R2, RZ, 0x3c, !PT ;  /* 0x0000000225247212 */ /* 0x001fe200078e3cff */
[----:B------:R-:W-:Y:S02]  /*d4c0*/  IMAD.MOV.U32 R37, RZ, RZ, R3 ;  /* 0x000000ffff257224 */ /* 0x000fe400078e0003 */
[----:B------:R0:W-:Y:S01]  /*d4d0*/  STSM.16.M88.4 [R40], R32 ;  /* 0x0000002028007844 */ /* 0x0001e20000000200 */
[----:B------:R-:W-:Y:S06]  /*d4e0*/  BAR.SYNC.DEFER_BLOCKING 0x1, 0x180 ;  /* 0x0046000000007b1d */ /* 0x000fec0000010000 */
[----:B-1----:R1:W-:Y:S04]  /*d4f0*/  @!P4 ST.E desc[UR48][R26.64], R25 ;  /* 0x000000191a00c985 */ /* 0x0023e8000c101930 */
[----:B--2---:R2:W-:Y:S04]  /*d500*/  @!P0 ST.E desc[UR48][R38.64], R24 ;  /* 0x0000001826008985 */ /* 0x0045e8000c101930 */
[----:B------:R-:W2:Y:S04]  /*d510*/  LD.E.128 R4, desc[UR48][R36.64] ;  /* 0x0000003024047980 */ /* 0x000ea8000c101d00 */
[----:B---3--:R3:W2:Y:S04]  /*d520*/  LD.E.128 R8, desc[UR48][R28.64] ;  /* 0x000000301c087980 */ /* 0x0086a8000c101d00 */
[----:B----4-:R4:W4:Y:S01]  /*d530*/  LD.E.128 R12, desc[UR48][R20.64] ;  /* 0x00000030140c7980 */ /* 0x010922000c101d00 */
[----:B0-----:R-:W-:-:S04]  /*d540*/  IADD3 R33, P0, R2, 0x4800, RZ ;  /* 0x0000480002217810 */ /* 0x001fc80007f1e0ff */
[----:B------:R-:W-:Y:S01]  /*d550*/  LOP3.LUT R2, R33, 0x380, RZ, 0xc0, !PT ;  /* 0x0000038021027812 */ /* 0x000fe200078ec0ff */
[----:B-1----:R-:W-:Y:S02]  /*d560*/  IMAD.X R27, RZ, RZ, R3, P0 ;  /* 0x000000ffff1b7224 */ /* 0x002fe400000e0603 */
[----:B------:R-:W0:Y:S01]  /*d570*/  @P1 LDC R3, c[0x0][0xbec] ;  /* 0x0002fb00ff031b82 */ /* 0x000e220000000800 */
[----:B------:R-:W-:-:S04]  /*d580*/  SHF.R.U64 R2, R2, 0x3, RZ ;  /* 0x0000000302027819 */ /* 0x000fc800000012ff */
[----:B------:R-:W-:-:S03]  /*d590*/  LOP3.LUT R26, R2, R33, RZ, 0x3c, !PT ;  /* 0x00000021021a7212 */ /* 0x000fc600078e3cff */
[----:B------:R-:W1:Y:S01]  /*d5a0*/  @P1 LDC R33, c[0x0][0xbf0] ;  /* 0x0002fc00ff211b82 */ /* 0x000e620000000800 */
[----:B------:R-:W-:Y:S01]  /*d5b0*/  IMAD R2, R18, 0x30, R152 ;  /* 0x0000003012027824 */ /* 0x000fe200078e0298 */
[----:B------:R-:W-:Y:S02]  /*d5c0*/  UIMAD UR5, UR12, UR8, URZ ;  /* 0x000000080c0572a4 */ /* 0x000fe4000f8e023f */
[----:B------:R-:W-:Y:S01]  /*d5d0*/  UIMAD.WIDE.U32 UR6, UR42, UR8, URZ ;  /* 0x000000082a0672a5 */ /* 0x000fe2000f8e003f */
[----:B---3--:R-:W-:Y:S01]  /*d5e0*/  VIADD R28, R2, UR39 ;  /* 0x00000027021c7c36 */ /* 0x008fe20008000000 */
[----:B------:R-:W-:Y:S01]  /*d5f0*/  UIMAD UR5, UR42, UR9, UR5 ;  /* 0x000000092a0572a4 */ /* 0x000fe2000f8e0205 */
[----:B------:R-:W-:Y:S01]  /*d600*/  VIADD R36, R152, UR39 ;  /* 0x0000002798247c36 */ /* 0x000fe20008000000 */
[----:B------:R-:W-:Y:S01]  /*d610*/  UIMAD UR8, UR13, UR10, URZ ;  /* 0x0000000a0d0872a4 */ /* 0x000fe2000f8e023f */
[----:B--2---:R-:W5:Y:S01]  /*d620*/  LD.E.128 R24, desc[UR48][R26.64] ;  /* 0x000000301a187980 */ /* 0x004f62000c101d00 */
[----:B------:R-:W-:Y:S01]  /*d630*/  UIADD3 UR7, UR7, UR5, URZ ;  /* 0x0000000507077290 */ /* 0x000fe2000fffe03f */
[----:B----4-:R-:W-:Y:S01]  /*d640*/  IMAD.MOV.U32 R21, RZ, RZ, R28 ;  /* 0x000000ffff157224 */ /* 0x010fe200078e001c */
[----:B------:R-:W-:Y:S01]  /*d650*/  UIMAD UR5, UR40, UR11, UR8 ;  /* 0x0000000b280572a4 */ /* 0x000fe2000f8e0208 */
[----:B------:R-:W-:Y:S01]  /*d660*/  @!PT LDS RZ, [RZ] ;  /* 0x00000000fffff984 */ /* 0x000fe20000000800 */
[----:B------:R-:W-:Y:S01]  /*d670*/  @!PT LDS RZ, [RZ] ;  /* 0x00000000fffff984 */ /* 0x000fe20000000800 */
[----:B------:R-:W-:Y:S01]  /*d680*/  @!PT LDS RZ, [RZ] ;  /* 0x00000000fffff984 */ /* 0x000fe20000000800 */
[----:B------:R-:W-:Y:S01]  /*d690*/  @!PT LDS RZ, [RZ] ;  /* 0x00000000fffff984 */ /* 0x000fe20000000800 */
[----:B------:R2:W-:Y:S06]  /*d6a0*/  MEMBAR.ALL.CTA ;  /* 0x0000000000007992 */ /* 0x0005ec0000008000 */
[----:B--2---:R-:W2:Y:S01]  /*d6b0*/  FENCE.VIEW.ASYNC.S ;  /* 0x00000000000073c6 */ /* 0x004ea20000000000 */
[----:B------:R-:W-:Y:S01]  /*d6c0*/  UIMAD.WIDE.U32 UR40, UR40, UR10, UR6 ;  /* 0x0000000a282872a5 */ /* 0x000fe2000f8e0006 */
[----:B------:R-:W-:-:S02]  /*d6d0*/  VIADD R0, R0, 0x16820 ;  /* 0x0001682000007836 */ /* 0x000fc40000000000 */
[----:B0-----:R-:W-:Y:S01]  /*d6e0*/  @P1 IMAD.HI.U32 R2, R28, R3, RZ ;  /* 0x000000031c021227 */ /* 0x001fe200078e00ff */
[----:B------:R-:W-:Y:S01]  /*d6f0*/  UIADD3 UR5, UR41, UR5, URZ ;  /* 0x0000000529057290 */ /* 0x000fe2000fffe03f */
[----:B------:R-:W-:Y:S02]  /*d700*/  ULDC.64 UR6, c[0x0][0xae0] ;  /* 0x0002b80000067ab9 */ /* 0x000fe40000000a00 */
[----:B------:R-:W-:Y:S01]  /*d710*/  IMAD.U32 R3, RZ, RZ, UR41 ;  /* 0x00000029ff037e24 */ /* 0x000fe2000f8e00ff */
[----:B------:R-:W-:Y:S02]  /*d720*/  PRMT R0, RZ, 0x654, R0 ;  /* 0x00000654ff007816 */ /* 0x000fe40000000000 */
[----:B-1----:R-:W-:Y:S01]  /*d730*/  @P1 SHF.R.U32.HI R21, RZ, R33, R2 ;  /* 0x00000021ff151219 */ /* 0x002fe20000011602 */
[----:B------:R-:W-:Y:S02]  /*d740*/  IMAD.U32 R2, RZ, RZ, UR40 ;  /* 0x00000028ff027e24 */ /* 0x000fe4000f8e00ff */
[----:B------:R-:W-:Y:S01]  /*d750*/  IMAD.U32 R3, RZ, RZ, UR5 ;  /* 0x00000005ff037e24 */ /* 0x000fe2000f8e00ff */
[--C-:B------:R-:W-:Y:S01]  /*d760*/  SHF.R.S32.HI R20, RZ, 0x1f, R21.reuse ;  /* 0x0000001fff147819 */ /* 0x100fe20000011415 */
[----:B------:R-:W-:Y:S01]  /*d770*/  IMAD.MOV R29, RZ, RZ, -R21 ;  /* 0x000000ffff1d7224 */ /* 0x000fe200078e0a15 */
[----:B------:R-:W-:Y:S01]  /*d780*/  ULDC UR5, c[0x0][0xac8] ;  /* 0x0002b20000057ab9 */ /* 0x000fe20000000800 */
[----:B------:R-:W-:-:S04]  /*d790*/  IMAD.WIDE.U32 R2, R21, UR6, R2 ;  /* 0x0000000615027c25 */ /* 0x000fc8000f8e0002 */
[----:B------:R-:W-:Y:S02]  /*d7a0*/  IMAD R20, R20, UR6, RZ ;  /* 0x0000000614147c24 */ /* 0x000fe4000f8e02ff */
[----:B------:R-:W-:Y:S01]  /*d7b0*/  IMAD R29, R30, R29, R28 ;  /* 0x0000001d1e1d7224 */ /* 0x000fe200078e021c */
[----:B--2---:R0:W-:Y:S01]  /*d7c0*/  SYNCS.ARRIVE.TRANS64.RED.A1T0 RZ, [R0+URZ], RZ ;  /* 0x000000ff00ff79a7 */ /* 0x0041e2000810043f */
[----:B------:R-:W-:Y:S01]  /*d7d0*/  IMAD R33, R21, UR7, R20 ;  /* 0x0000000715217c24 */ /* 0x000fe2000f8e0214 */
[----:B------:R-:W-:Y:S02]  /*d7e0*/  ULDC.64 UR6, c[0x0][0xad8] ;  /* 0x0002b60000067ab9 */ /* 0x000fe40000000a00 */
[----:B------:R-:W-:Y:S01]  /*d7f0*/  SHF.R.S32.HI R20, RZ, 0x1f, R29 ;  /* 0x0000001fff147819 */ /* 0x000fe2000001141d */
[----:B------:R-:W-:Y:S02]  /*d800*/  IMAD.IADD R3, R3, 0x1, R33 ;  /* 0x0000000103037824 */ /* 0x000fe400078e0221 */
[----:B0-----:R-:W-:-:S02]  /*d810*/  VIADD R0, R36, 0x90 ;  /* 0x0000009024007836 */ /* 0x001fc40000000000 */
[----:B------:R-:W-:Y:S02]  /*d820*/  IMAD R20, R20, UR6, RZ ;  /* 0x0000000614147c24 */ /* 0x000fe4000f8e02ff */
[----:B------:R-:W-:-:S04]  /*d830*/  IMAD.WIDE.U32 R2, R29, UR6, R2 ;  /* 0x000000061d027c25 */ /* 0x000fc8000f8e0002 */
[----:B------:R-:W-:Y:S01]  /*d840*/  IMAD R21, R29, UR7, R20 ;  /* 0x000000071d157c24 */ /* 0x000fe2000f8e0214 */
[----:B------:R-:W-:Y:S01]  /*d850*/  ULDC.64 UR6, c[0x0][0xa80] ;  /* 0x0002a00000067ab9 */ /* 0x000fe20000000a00 */
[----:B------:R-:W-:Y:S01]  /*d860*/  VIADD R20, R36, 0x60 ;  /* 0x0000006024147836 */ /* 0x000fe20000000000 */
[----:B------:R-:W-:Y:S01]  /*d870*/  LEA R30, P0, R2, UR6, 0x1 ;  /* 0x00000006021e7c11 */ /* 0x000fe2000f8008ff */
[----:B------:R-:W-:-:S04]  /*d880*/  IMAD.IADD R3, R3, 0x1, R21 ;  /* 0x0000000103037824 */ /* 0x000fc800078e0215 */
[----:B------:R-:W0:Y:S01]  /*d890*/  SHFL.IDX PT, R28, R30, RZ, 0x181f ;  /* 0x00181fff1e1c7589 */ /* 0x000e2200000e0000 */
[----:B------:R-:W-:Y:S01]  /*d8a0*/  LEA.HI.X R32, R2, UR7, R3, 0x1, P0 ;  /* 0x0000000702207c11 */ /* 0x000fe200080f0c03 */
[C---:B------:R-:W-:Y:S01]  /*d8b0*/  VIADD R2, R36.reuse, 0x30 ;  /* 0x0000003024027836 */ /* 0x040fe20000000000 */
[----:B------:R-:W-:Y:S01]  /*d8c0*/  ISETP.GE.AND P0, PT, R19, UR5, PT ;  /* 0x0000000513007c0c */ /* 0x000fe2000bf06270 */
[----:B------:R-:W1:Y:S03]  /*d8d0*/  SHFL.IDX PT, R40, R30, 0x1, 0x181f ;  /* 0x00381f001e287f89 */ /* 0x000e6600000e0000 */
[-C--:B------:R-:W-:Y:S01]  /*d8e0*/  ISETP.GE.OR P1, PT, R36, R31.reuse, P0 ;  /* 0x0000001f2400720c */ /* 0x080fe20000726670 */
[----:B------:R-:W2:Y:S01]  /*d8f0*/  SHFL.IDX PT, R44, R30, 0x2, 0x181f ;  /* 0x00581f001e2c7f89 */ /* 0x000ea200000e0000 */
[-C--:B------:R-:W-:Y:S02]  /*d900*/  ISETP.GE.OR P2, PT, R2, R31.reuse, P0 ;  /* 0x0000001f0200720c */ /* 0x080fe40000746670 */
[-C--:B------:R-:W-:Y:S01]  /*d910*/  ISETP.GE.OR P3, PT, R20, R31.reuse, P0 ;  /* 0x0000001f1400720c */ /* 0x080fe20000766670 */
[----:B------:R-:W3:Y:S01]  /*d920*/  SHFL.IDX PT, R34, R32, RZ, 0x181f ;  /* 0x00181fff20227589 */ /* 0x000ee200000e0000 */
[----:B------:R-:W-:-:S03]  /*d930*/  ISETP.GE.OR P0, PT, R0, R31, P0 ;  /* 0x0000001f0000720c */ /* 0x000fc60000706670 */
[----:B------:R-:W4:Y:S04]  /*d940*/  SHFL.IDX PT, R38, R32, 0x1, 0x181f ;  /* 0x00381f0020267f89 */ /* 0x000f2800000e0000 */
[----:B------:R-:W4:Y:S01]  /*d950*/  SHFL.IDX PT, R42, R32, 0x2, 0x181f ;  /* 0x00581f00202a7f89 */ /* 0x000f2200000e0000 */
[----:B0-----:R-:W-:-:S03]  /*d960*/  @!P1 LEA R2, P4, R19, R28, 0x1 ;  /* 0x0000001c13029211 */ /* 0x001fc600078808ff */
[----:B------:R-:W0:Y:S01]  /*d970*/  SHFL.IDX PT, R30, R30, 0x3, 0x181f ;  /* 0x00781f001e1e7f89 */ /* 0x000e2200000e0000 */
[----:B-1----:R-:W-:-:S03]  /*d980*/  @!P2 LEA R20, P5, R19, R40, 0x1 ;  /* 0x000000281314a211 */ /* 0x002fc600078a08ff */
[----:B------:R-:W1:Y:S01]  /*d990*/  SHFL.IDX PT, R32, R32, 0x3, 0x181f ;  /* 0x00781f0020207f89 */ /* 0x000e6200000e0000 */
[C---:B--2---:R-:W-:Y:S02]  /*d9a0*/  @!P3 LEA R28, P6, R19.reuse, R44, 0x1 ;  /* 0x0000002c131cb211 */ /* 0x044fe400078c08ff */
[C-C-:B---3--:R-:W-:Y:S02]  /*d9b0*/  @!P1 LEA.HI.X R3, R19.reuse, R34, R157.reuse, 0x1, P4 ;  /* 0x0000002213039211 */ /* 0x148fe400020f0c9d */
[C-C-:B----4-:R-:W-:Y:S02]  /*d9c0*/  @!P2 LEA.HI.X R21, R19.reuse, R38, R157.reuse, 0x1, P5 ;  /* 0x000000261315a211 */ /* 0x150fe400028f0c9d */
[----:B------:R-:W-:Y:S01]  /*d9d0*/  @!P3 LEA.HI.X R29, R19, R42, R157, 0x1, P6 ;  /* 0x0000002a131db211 */ /* 0x000fe200030f0c9d */
[----:B------:R2:W-:Y:S04]  /*d9e0*/  @!P1 ST.E.128 desc[UR48][R2.64], R4 ;  /* 0x0000000402009985 */ /* 0x0005e8000c101d30 */
[----:B------:R2:W-:Y:S04]  /*d9f0*/  @!P2 ST.E.128 desc[UR48][R20.64], R8 ;  /* 0x000000081400a985 */ /* 0x0005e8000c101d30 */
[----:B------:R2:W-:Y:S01]  /*da00*/  @!P3 ST.E.128 desc[UR48][R28.64], R12 ;  /* 0x0000000c1c00b985 */ /* 0x0005e2000c101d30 */
[----:B01----:R-:W-:Y:S05]  /*da10*/  @P0 BRA `(.L_x_864) ;  /* 0x0000000400ec0947 */ /* 0x003fea0003800000 */
[----:B--2---:R-:W-:-:S04]  /*da20*/  LEA R2, P0, R19, R30, 0x1 ;  /* 0x0000001e13027211 */ /* 0x004fc800078008ff */
[----:B------:R-:W-:-:S05]  /*da30*/  LEA.HI.X R3, R19, R32, R157, 0x1, P0 ;  /* 0x0000002013037211 */ /* 0x000fca00000f0c9d */
[----:B-----5:R0:W-:Y:S01]  /*da40*/  ST.E.128 desc[UR48][R2.64], R24 ;  /* 0x0000001802007985 */ /* 0x0201e2000c101d30 */
[----:B------:R-:W-:Y:S05]  /*da50*/  BRA `(.L_x_864) ;  /* 0x0000000400dc7947 */ /* 0x000fea0003800000 */
.L_x_863:
[----:B------:R-:W0:Y:S01]  /*da60*/  LDC R10, c[0x0][0xbe8] ;  /* 0x0002fa00ff0a7b82 */ /* 0x000e220000000800 */
[----:B------:R-:W1:Y:S01]  /*da70*/  S2R R0, SR_TID.X ;  /* 0x0000000000007919 */ /* 0x000e620000002100 */
[----:B------:R-:W-:Y:S01]  /*da80*/  USHF.R.S32.HI UR8, URZ, 0x1f, UR42 ;  /* 0x0000001f3f087899 */ /* 0x000fe2000801142a */
[----:B------:R-:W-:Y:S01]  /*da90*/  BSSY B1, `(.L_x_865) ;  /* 0x0000031000017945 */ /* 0x000fe20003800000 */
[----:B------:R-:W-:Y:S01]  /*daa0*/  USHF.R.S32.HI UR9, URZ, 0x1f, UR40 ;  /* 0x0000001f3f097899 */ /* 0x000fe20008011428 */
[----:B------:R-:W-:Y:S01]  /*dab0*/  IMAD R6, R18, 0x30, R152 ;  /* 0x0000003012067824 */ /* 0x000fe200078e0298 */
[----:B0-----:R-:W-:Y:S01]  /*dac0*/  ISETP.NE.AND P1, PT, R10, 0x1, PT ;  /* 0x000000010a00780c */ /* 0x001fe20003f25270 */
[----:B-1----:R-:W-:-:S12]  /*dad0*/  VIADD R0, R0, 0xffffff80 ;  /* 0xffffff8000007836 */ /* 0x002fd80000000000 */
[----:B------:R-:W0:Y:S01]  /*dae0*/  @P1 LDC R9, c[0x0][0xbec] ;  /* 0x0002fb00ff091b82 */ /* 0x000e220000000800 */
[----:B------:R-:W-:-:S07]  /*daf0*/  ISETP.GE.AND P0, PT, R0, 0xc0, PT ;  /* 0x000000c00000780c */ /* 0x000fce0003f06270 */
[----:B------:R-:W1:Y:S06]  /*db00*/  @P1 LDC R11, c[0x0][0xbf0] ;  /* 0x0002fc00ff0b1b82 */ /* 0x000e6c0000000800 */
[----:B------:R-:W-:Y:S05]  /*db10*/  @P0 BRA `(.L_x_866) ;  /* 0x0000000000a00947 */ /* 0x000fea0003800000 */
[----:B------:R-:W2:Y:S01]  /*db20*/  S2R R0, SR_TID.X ;  /* 0x0000000000007919 */ /* 0x000ea20000002100 */
[----:B------:R-:W3:Y:S01]  /*db30*/  LDC R3, c[0x0][0xbe8] ;  /* 0x0002fa00ff037b82 */ /* 0x000ee20000000800 */
[----:B------:R-:W-:Y:S01]  /*db40*/  IMAD.U32 R4, RZ, RZ, UR39 ;  /* 0x00000027ff047e24 */ /* 0x000fe2000f8e00ff */
[----:B------:R-:W-:Y:S02]  /*db50*/  ULDC UR5, c[0x0][0xa88] ;  /* 0x0002a20000057ab9 */ /* 0x000fe40000000800 */
[----:B---3--:R-:W-:Y:S02]  /*db60*/  IMAD R5, R3, UR5, RZ ;  /* 0x0000000503057c24 */ /* 0x008fe4000f8e02ff */
[----:B--2---:R-:W-:-:S04]  /*db70*/  IADD3 R4, R4, -0x80, R0 ;  /* 0xffffff8004047810 */ /* 0x004fc80007ffe000 */
[----:B------:R-:W-:-:S13]  /*db80*/  ISETP.GE.AND P0, PT, R4, R5, PT ;  /* 0x000000050400720c */ /* 0x000fda0003f06270 */
[----:B------:R-:W-:Y:S05]  /*db90*/  @P0 BRA `(.L_x_866) ;  /* 0x0000000000800947 */ /* 0x000fea0003800000 */
[----:B------:R-:W-:Y:S01]  /*dba0*/  ISETP.NE.AND P0, PT, R3, 0x1, PT ;  /* 0x000000010300780c */ /* 0x000fe20003f05270 */
[----:B------:R-:W-:Y:S01]  /*dbb0*/  ULDC.64 UR10, c[0x0][0xb90] ;  /* 0x0002e400000a7ab9 */ /* 0x000fe20000000a00 */
[----:B------:R-:W-:Y:S01]  /*dbc0*/  IMAD.MOV.U32 R2, RZ, RZ, R4 ;  /* 0x000000ffff027224 */ /* 0x000fe200078e0004 */
[----:B------:R-:W-:Y:S02]  /*dbd0*/  UIMAD UR5, UR8, UR10, URZ ;  /* 0x0000000a080572a4 */ /* 0x000fe4000f8e023f */
[----:B------:R-:W-:Y:S02]  /*dbe0*/  UIMAD.WIDE.U32 UR6, UR42, UR10, URZ ;  /* 0x0000000a2a0672a5 */ /* 0x000fe4000f8e003f */
[----:B------:R-:W-:-:S03]  /*dbf0*/  UIMAD UR5, UR42, UR11, UR5 ;  /* 0x0000000b2a0572a4 */ /* 0x000fc6000f8e0205 */
[----:B------:R-:W-:Y:S01]  /*dc00*/  ULDC.64 UR10, c[0x0][0xb98] ;  /* 0x0002e600000a7ab9 */ /* 0x000fe20000000a00 */
[----:B------:R-:W-:Y:S02]  /*dc10*/  UIADD3 UR7, UR7, UR5, URZ ;  /* 0x0000000507077290 */ /* 0x000fe4000fffe03f */
[----:B------:R-:W2:Y:S01]  /*dc20*/  @P0 LDC R5, c[0x0][0xbec] ;  /* 0x0002fb00ff050b82 */ /* 0x000ea20000000800 */
[----:B------:R-:W-:Y:S02]  /*dc30*/  UIMAD UR5, UR9, UR10, URZ ;  /* 0x0000000a090572a4 */ /* 0x000fe4000f8e023f */
[----:B------:R-:W-:Y:S02]  /*dc40*/  UIMAD.WIDE.U32 UR6, UR40, UR10, UR6 ;  /* 0x0000000a280672a5 */ /* 0x000fe4000f8e0006 */
[----:B------:R-:W-:-:S03]  /*dc50*/  UIMAD UR5, UR40, UR11, UR5 ;  /* 0x0000000b280572a4 */ /* 0x000fc6000f8e0205 */
[----:B------:R-:W3:Y:S01]  /*dc60*/  @P0 LDC R7, c[0x0][0xbf0] ;  /* 0x0002fc00ff070b82 */ /* 0x000ee20000000800 */
[----:B------:R-:W-:Y:S01]  /*dc70*/  ULDC.64 UR10, c[0x0][0xb88] ;  /* 0x0002e200000a7ab9 */ /* 0x000fe20000000a00 */
[----:B--2---:R-:W-:-:S05]  /*dc80*/  @P0 IMAD.HI.U32 R0, R4, R5, RZ ;  /* 0x0000000504000227 */ /* 0x004fca00078e00ff */
[----:B---3--:R-:W-:-:S05]  /*dc90*/  @P0 SHF.R.U32.HI R2, RZ, R7, R0 ;  /* 0x00000007ff020219 */ /* 0x008fca0000011600 */
[----:B------:R-:W-:-:S04]  /*dca0*/  IMAD.MOV R5, RZ, RZ, -R2 ;  /* 0x000000ffff057224 */ /* 0x000fc800078e0a02 */
[----:B------:R-:W-:Y:S01]  /*dcb0*/  IMAD R5, R3, R5, R4 ;  /* 0x0000000503057224 */ /* 0x000fe200078e0204 */
[----:B------:R-:W-:Y:S01]  /*dcc0*/  SHF.R.S32.HI R3, RZ, 0x1f, R2 ;  /* 0x0000001fff037819 */ /* 0x000fe20000011402 */
[----:B------:R-:W-:Y:S01]  /*dcd0*/  IMAD.U32 R4, RZ, RZ, UR5 ;  /* 0x00000005ff047e24 */ /* 0x000fe2000f8e00ff */
        /* <DEDUP_REMOVED lines=12> */
.L_x_866:
[----:B------:R-:W-:Y:S05]  /*dda0*/  BSYNC B1 ;  /* 0x0000000000017941 */ /* 0x000fea0003800000 */
.L_x_865:
[----:B------:R-:W-:Y:S01]  /*ddb0*/  ULDC.64 UR10, c[0x0][0xae8] ;  /* 0x0002ba00000a7ab9 */ /* 0x000fe20000000a00 */
[----:B------:R-:W-:Y:S01]  /*ddc0*/  VIADD R6, R6, UR39 ;  /* 0x0000002706067c36 */ /* 0x000fe20008000000 */
[----:B------:R-:W-:Y:S02]  /*ddd0*/  UIMAD UR5, UR8, UR10, URZ ;  /* 0x0000000a080572a4 */ /* 0x000fe4000f8e023f */
[----:B------:R-:W-:Y:S01]  /*dde0*/  UIMAD.WIDE.U32 UR6, UR42, UR10, URZ ;  /* 0x0000000a2a0672a5 */ /* 0x000fe2000f8e003f */
[----:B0-----:R-:W-:Y:S01]  /*ddf0*/  @P1 IMAD.HI.U32 R0, R6, R9, RZ ;  /* 0x0000000906001227 */ /* 0x001fe200078e00ff */
[----:B------:R-:W-:-:S03]  /*de00*/  UIMAD UR5, UR42, UR11, UR5 ;  /* 0x0000000b2a0572a4 */ /* 0x000fc6000f8e0205 */
[----:B------:R-:W-:Y:S01]  /*de10*/  ULDC.64 UR10, c[0x0][0xaf0] ;  /* 0x0002bc00000a7ab9 */ /* 0x000fe20000000a00 */
[----:B------:R-:W-:Y:S01]  /*de20*/  UIADD3 UR7, UR7, UR5, URZ ;  /* 0x0000000507077290 */ /* 0x000fe2000fffe03f */
[----:B--2---:R-:W-:Y:S01]  /*de30*/  IMAD.MOV.U32 R5, RZ, RZ, R6 ;  /* 0x000000ffff057224 */ /* 0x004fe200078e0006 */
[----:B------:R-:W-:Y:S01]  /*de40*/  UIMAD UR5, UR9, UR10, URZ ;  /* 0x0000000a090572a4 */ /* 0x000fe2000f8e023f */
[----:B-1----:R-:W-:-:S03]  /*de50*/  @P1 SHF.R.U32.HI R5, RZ, R11, R0 ;  /* 0x0000000bff051219 */ /* 0x002fc60000011600 */
[----:B------:R-:W-:Y:S01]  /*de60*/  UIMAD UR5, UR40, UR11, UR5 ;  /* 0x0000000b280572a4 */ /* 0x000fe2000f8e0205 */
[--C-:B------:R-:W-:Y:S01]  /*de70*/  SHF.R.S32.HI R0, RZ, 0x1f, R5.reuse ;  /* 0x0000001fff007819 */ /* 0x100fe20000011405 */
[----:B------:R-:W-:Y:S01]  /*de80*/  UIMAD.WIDE.U32 UR40, UR40, UR10, UR6 ;  /* 0x0000000a282872a5 */ /* 0x000fe2000f8e0006 */
[----:B------:R-:W-:Y:S02]  /*de90*/  IMAD.MOV R7, RZ, RZ, -R5 ;  /* 0x000000ffff077224 */ /* 0x000fe400078e0a05 */
[----:B------:R-:W-:Y:S01]  /*dea0*/  ULDC.64 UR6, c[0x0][0xae0] ;  /* 0x0002b80000067ab9 */ /* 0x000fe20000000a00 */
[----:B------:R-:W-:Y:S01]  /*deb0*/  UIADD3 UR5, UR41, UR5, URZ ;  /* 0x0000000529057290 */ /* 0x000fe2000fffe03f */
[----:B------:R-:W-:Y:S02]  /*dec0*/  IMAD R7, R10, R7, R6 ;  /* 0x000000070a077224 */ /* 0x000fe400078e0206 */
[----:B------:R-:W-:Y:S02]  /*ded0*/  IMAD R0, R0, UR6, RZ ;  /* 0x0000000600007c24 */ /* 0x000fe4000f8e02ff */
[----:B------:R-:W-:-:S02]  /*dee0*/  IMAD.U32 R3, RZ, RZ, UR41 ;  /* 0x00000029ff037e24 */ /* 0x000fc4000f8e00ff */
[----:B------:R-:W-:Y:S02]  /*def0*/  IMAD.U32 R2, RZ, RZ, UR40 ;  /* 0x00000028ff027e24 */ /* 0x000fe4000f8e00ff */
[----:B------:R-:W-:Y:S01]  /*df00*/  IMAD.U32 R3, RZ, RZ, UR5 ;  /* 0x00000005ff037e24 */ /* 0x000fe2000f8e00ff */
[----:B------:R-:W-:Y:S01]  /*df10*/  ULDC UR5, c[0x0][0xac8] ;  /* 0x0002b20000057ab9 */ /* 0x000fe20000000800 */
[C---:B------:R-:W-:Y:S01]  /*df20*/  IMAD R9, R5.reuse, UR7, R0 ;  /* 0x0000000705097c24 */ /* 0x040fe2000f8e0200 */
[----:B------:R-:W-:Y:S01]  /*df30*/  SHF.R.S32.HI R0, RZ, 0x1f, R7 ;  /* 0x0000001fff007819 */ /* 0x000fe20000011407 */
[----:B------:R-:W-:Y:S01]  /*df40*/  IMAD.WIDE.U32 R2, R5, UR6, R2 ;  /* 0x0000000605027c25 */ /* 0x000fe2000f8e0002 */
[----:B------:R-:W-:-:S03]  /*df50*/  ULDC.64 UR6, c[0x0][0xad8] ;  /* 0x0002b60000067ab9 */ /* 0x000fc60000000a00 */
[----:B------:R-:W-:Y:S02]  /*df60*/  IMAD R0, R0, UR6, RZ ;  /* 0x0000000600007c24 */ /* 0x000fe4000f8e02ff */
[----:B------:R-:W-:Y:S02]  /*df70*/  IMAD.IADD R3, R3, 0x1, R9 ;  /* 0x0000000103037824 */ /* 0x000fe400078e0209 */
[C---:B------:R-:W-:Y:S02]  /*df80*/  IMAD R5, R7.reuse, UR7, R0 ;  /* 0x0000000707057c24 */ /* 0x040fe4000f8e0200 */
[----:B------:R-:W-:Y:S01]  /*df90*/  IMAD.WIDE.U32 R2, R7, UR6, R2 ;  /* 0x0000000607027c25 */ /* 0x000fe2000f8e0002 */
[----:B------:R-:W-:-:S03]  /*dfa0*/  ULDC.64 UR6, c[0x0][0xa80] ;  /* 0x0002a00000067ab9 */ /* 0x000fc60000000a00 */
[----:B------:R-:W-:Y:S01]  /*dfb0*/  IMAD.IADD R5, R3, 0x1, R5 ;  /* 0x0000000103057824 */ /* 0x000fe200078e0205 */
[----:B------:R-:W-:Y:S01]  /*dfc0*/  LEA R9, P0, R2, UR6, 0x1 ;  /* 0x0000000602097c11 */ /* 0x000fe2000f8008ff */
[----:B------:R-:W-:Y:S01]  /*dfd0*/  ULDC UR6, c[0x0][0xa88] ;  /* 0x0002a20000067ab9 */ /* 0x000fe20000000800 */
[----:B------:R-:W-:Y:S02]  /*dfe0*/  VIADD R7, R152, UR39 ;  /* 0x0000002798077c36 */ /* 0x000fe40008000000 */
[----:B------:R-:W-:Y:S01]  /*dff0*/  LEA.HI.X R11, R2, UR7, R5, 0x1, P0 ;  /* 0x00000007020b7c11 */ /* 0x000fe200080f0c05 */
[----:B------:R-:W0:Y:S01]  /*e000*/  SHFL.IDX PT, R4, R9, 0x1, 0x181f ;  /* 0x00381f0009047f89 */ /* 0x000e2200000e0000 */
[----:B------:R-:W-:Y:S01]  /*e010*/  IMAD R20, R10, UR6, RZ ;  /* 0x000000060a147c24 */ /* 0x000fe2000f8e02ff */
[----:B------:R-:W-:Y:S01]  /*e020*/  ISETP.GE.AND P0, PT, R19, UR5, PT ;  /* 0x0000000513007c0c */ /* 0x000fe2000bf06270 */
[C---:B------:R-:W-:Y:S01]  /*e030*/  VIADD R3, R7.reuse, 0x30 ;  /* 0x0000003007037836 */ /* 0x040fe20000000000 */
[----:B------:R-:W1:Y:S01]  /*e040*/  SHFL.IDX PT, R2, R9, RZ, 0x181f ;  /* 0x00181fff09027589 */ /* 0x000e6200000e0000 */
[C---:B------:R-:W-:Y:S01]  /*e050*/  VIADD R5, R7.reuse, 0x60 ;  /* 0x0000006007057836 */ /* 0x040fe20000000000 */
[CC--:B------:R-:W-:Y:S01]  /*e060*/  ISETP.GE.OR P3, PT, R7.reuse, R20.reuse, P0 ;  /* 0x000000140700720c */ /* 0x0c0fe20000766670 */
[----:B------:R-:W-:Y:S01]  /*e070*/  VIADD R7, R7, 0x90 ;  /* 0x0000009007077836 */ /* 0x000fe20000000000 */
[----:B------:R-:W2:Y:S01]  /*e080*/  SHFL.IDX PT, R6, R9, 0x2, 0x181f ;  /* 0x00581f0009067f89 */ /* 0x000ea200000e0000 */
[----:B------:R-:W-:-:S02]  /*e090*/  ISETP.GE.OR P2, PT, R3, R20, P0 ;  /* 0x000000140300720c */ /* 0x000fc40000746670 */
[-C--:B------:R-:W-:Y:S01]  /*e0a0*/  ISETP.GE.OR P1, PT, R5, R20.reuse, P0 ;  /* 0x000000140500720c */ /* 0x080fe20000726670 */
[----:B------:R-:W3:Y:S01]  /*e0b0*/  SHFL.IDX PT, R0, R11, RZ, 0x181f ;  /* 0x00181fff0b007589 */ /* 0x000ee200000e0000 */
[----:B------:R-:W-:-:S03]  /*e0c0*/  ISETP.GE.OR P0, PT, R7, R20, P0 ;  /* 0x000000140700720c */ /* 0x000fc60000706670 */
[----:B------:R-:W4:Y:S04]  /*e0d0*/  SHFL.IDX PT, R8, R9, 0x3, 0x181f ;  /* 0x00781f0009087f89 */ /* 0x000f2800000e0000 */
[----:B------:R-:W5:Y:S04]  /*e0e0*/  SHFL.IDX PT, R10, R11, 0x1, 0x181f ;  /* 0x00381f000b0a7f89 */ /* 0x000f6800000e0000 */
[----:B------:R-:W5:Y:S01]  /*e0f0*/  SHFL.IDX PT, R12, R11, 0x2, 0x181f ;  /* 0x00581f000b0c7f89 */ /* 0x000f6200000e0000 */
[----:B0-----:R-:W-:-:S03]  /*e100*/  @!P2 LEA R4, P5, R19, R4, 0x1 ;  /* 0x000000041304a211 */ /* 0x001fc600078a08ff */
[----:B------:R-:W0:Y:S01]  /*e110*/  SHFL.IDX PT, R14, R11, 0x3, 0x181f ;  /* 0x00781f000b0e7f89 */ /* 0x000e2200000e0000 */
[C---:B-1----:R-:W-:Y:S02]  /*e120*/  @!P3 LEA R2, P6, R19.reuse, R2, 0x1 ;  /* 0x000000021302b211 */ /* 0x042fe400078c08ff */
[C---:B--2---:R-:W-:Y:S02]  /*e130*/  @!P1 LEA R6, P4, R19.reuse, R6, 0x1 ;  /* 0x0000000613069211 */ /* 0x044fe400078808ff */
[C---:B---3--:R-:W-:Y:S02]  /*e140*/  @!P3 LEA.HI.X R3, R19.reuse, R0, R157, 0x1, P6 ;  /* 0x000000001303b211 */ /* 0x048fe400030f0c9d */
[----:B----4-:R-:W-:-:S03]  /*e150*/  @!P0 LEA R8, P6, R19, R8, 0x1 ;  /* 0x0000000813088211 */ /* 0x010fc600078c08ff */
[----:B------:R1:W-:Y:S01]  /*e160*/  @!P3 ST.E.128 desc[UR48][R2.64], RZ ;  /* 0x000000ff0200b985 */ /* 0x0003e2000c101d30 */
[C-C-:B-----5:R-:W-:Y:S02]  /*e170*/  @!P2 LEA.HI.X R5, R19.reuse, R10, R157.reuse, 0x1, P5 ;  /* 0x0000000a1305a211 */ /* 0x160fe400028f0c9d */
[----:B------:R-:W-:-:S03]  /*e180*/  @!P1 LEA.HI.X R7, R19, R12, R157, 0x1, P4 ;  /* 0x0000000c13079211 */ /* 0x000fc600020f0c9d */
[----:B------:R1:W-:Y:S01]  /*e190*/  @!P2 ST.E.128 desc[UR48][R4.64], RZ ;  /* 0x000000ff0400a985 */ /* 0x0003e2000c101d30 */
[----:B0-----:R-:W-:-:S03]  /*e1a0*/  @!P0 LEA.HI.X R9, R19, R14, R157, 0x1, P6 ;  /* 0x0000000e13098211 */ /* 0x001fc600030f0c9d */
[----:B------:R1:W-:Y:S04]  /*e1b0*/  @!P1 ST.E.128 desc[UR48][R6.64], RZ ;  /* 0x000000ff06009985 */ /* 0x0003e8000c101d30 */
[----:B------:R1:W-:Y:S02]  /*e1c0*/  @!P0 ST.E.128 desc[UR48][R8.64], RZ ;  /* 0x000000ff08008985 */ /* 0x0003e4000c101d30 */
.L_x_864:
[----:B------:R-:W-:Y:S05]  /*e1d0*/  BSYNC B0 ;  /* 0x0000000000007941 */ /* 0x000fea0003800000 */
.L_x_862:
[----:B------:R-:W-:Y:S02]  /*e1e0*/  ULDC UR5, c[0x0][0xc38] ;  /* 0x00030e0000057ab9 */ /* 0x000fe40000000800 */
[----:B------:R-:W-:-:S06]  /*e1f0*/  UISETP.GE.AND UP0, UPT, UR4, UR5, UPT ;  /* 0x000000050400728c */ /* 0x000fcc000bf06270 */
[----:B------:R-:W-:-:S13]  /*e200*/  PLOP3.LUT P0, PT, PT, PT, UP0, 0x80, 0x0 ;  /* 0x000000000000781c */ /* 0x000fda0003f0f008 */
[----:B------:R-:W-:Y:S05]  /*e210*/  @!P0 BRA `(.L_x_867) ;  /* 0xffffff2800d48947 */ /* 0x000fea000383ffff */
[----:B------:R-:W-:Y:S05]  /*e220*/  EXIT ;  /* 0x000000000000794d */ /* 0x000fea0003800000 */
.L_x_781:
[----:B------:R-:W-:-:S08]  /*e230*/  NOP ;  /* 0x0000000000007918 */ /* 0x000fd00000000000 */
[----:B------:R-:W0:-:S00]  /*e240*/  USETMAXREG.DEALLOC.CTAPOOL 0x20 ;  /* 0x00000020000079c8 */ /* 0x000e0000080e0500 */
[----:B0-----:R-:W-:-:S06]  /*e250*/  LOP3.LUT R0, R0, 0x3, RZ, 0xc0, !PT ;  /* 0x0000000300007812 */ /* 0x001fcc00078ec0ff */
[----:B------:R-:W0:Y:S01]  /*e260*/  S2UR UR6, SR_CTAID.X ;  /* 0x00000000000679c3 */ /* 0x000e220000002500 */
[----:B------:R-:W-:Y:S01]  /*e270*/  LOP3.LUT R23, R23, 0xfffffffb, RZ, 0xc0, !PT ;  /* 0xfffffffb17177812 */ /* 0x000fe200078ec0ff */
[----:B------:R-:W-:Y:S01]  /*e280*/  IMAD.MOV.U32 R16, RZ, RZ, RZ ;  /* 0x000000ffff107224 */ /* 0x000fe200078e00ff */
[----:B------:R1:W2:Y:S01]  /*e290*/  SHFL.IDX PT, R2, R0, RZ, 0x1f ;  /* 0x00001fff00027589 */ /* 0x0002a200000e0000 */
[----:B------:R-:W-:Y:S02]  /*e2a0*/  IMAD.MOV.U32 R24, RZ, RZ, 0x1 ;  /* 0x00000001ff187424 */ /* 0x000fe400078e00ff */
[----:B------:R-:W-:Y:S02]  /*e2b0*/  IMAD.MOV.U32 R29, RZ, RZ, RZ ;  /* 0x000000ffff1d7224 */ /* 0x000fe400078e00ff */
[----:B-1----:R-:W0:Y:S01]  /*e2c0*/  LDC R0, c[0x0][0xc38] ;  /* 0x00030e00ff007b82 */ /* 0x002e220000000800 */
[----:B--2---:R-:W-:-:S13]  /*e2d0*/  ISETP.NE.AND P0, PT, R2, RZ, PT ;  /* 0x000000ff0200720c */ /* 0x004fda0003f05270 */
[----:B------:R-:W-:Y:S01]  /*e2e0*/  @P0 LOP3.LUT R23, R23, 0x4, RZ, 0xfc, !PT ;  /* 0x0000000417170812 */ /* 0x000fe200078efcff */
[----:B------:R-:W-:Y:S06]  /*e2f0*/  @P0 BAR.ARV 0x4, 0x200 ;  /* 0x0108000000000b1d */ /* 0x000fec0000002000 */
[----:B0-----:R-:W-:-:S13]  /*e300*/  ISETP.LE.AND P0, PT, R0, UR6, PT ;  /* 0x0000000600007c0c */ /* 0x001fda000bf03270 */
[----:B------:R-:W-:Y:S05]  /*e310*/  @P0 BRA `(.L_x_868) ;  /* 0x0000003c00080947 */ /* 0x000fea0003800000 */
[----:B------:R-:W0:Y:S01]  /*e320*/  S2R R6, SR_TID.X ;  /* 0x0000000000067919 */ /* 0x000e220000002100 */
[----:B------:R-:W1:Y:S01]  /*e330*/  S2UR UR5, SR_CgaCtaId ;  /* 0x00000000000579c3 */ /* 0x000e620000008800 */
[----:B------:R-:W-:Y:S01]  /*e340*/  UMOV UR4, 0x400 ;  /* 0x0000040000047882 */ /* 0x000fe20000000000 */
[----:B------:R-:W-:Y:S01]  /*e350*/  IMAD.U32 R27, RZ, RZ, UR6 ;  /* 0x00000006ff1b7e24 */ /* 0x000fe2000f8e00ff */
[----:B------:R-:W-:Y:S01]  /*e360*/  ULDC UR42, c[0x0][0xc] ;  /* 0x00000300002a7ab9 */ /* 0x000fe20000000800 */
[----:B------:R-:W-:Y:S01]  /*e370*/  IMAD.MOV.U32 R24, RZ, RZ, 0x1 ;  /* 0x00000001ff187424 */ /* 0x000fe200078e00ff */
[----:B------:R-:W-:Y:S01]  /*e380*/  ULDC.64 UR46, c[0x0][0x198] ;  /* 0x00006600002e7ab9 */ /* 0x000fe20000000a00 */
[----:B------:R-:W-:Y:S02]  /*e390*/  IMAD.MOV.U32 R29, RZ, RZ, RZ ;  /* 0x000000ffff1d7224 */ /* 0x000fe400078e00ff */
[----:B------:R-:W-:Y:S01]  /*e3a0*/  IMAD.MOV.U32 R16, RZ, RZ, RZ ;  /* 0x000000ffff107224 */ /* 0x000fe200078e00ff */
[----:B-1----:R-:W-:-:S06]  /*e3b0*/  ULEA UR4, UR5, UR4, 0x18 ;  /* 0x0000000405047291 */ /* 0x002fcc000f8ec03f */
[----:B------:R-:W-:Y:S01]  /*e3c0*/  IMAD.U32 R17, RZ, RZ, UR4 ;  /* 0x00000004ff117e24 */ /* 0x000fe2000f8e00ff */
[C---:B0-----:R-:W-:Y:S01]  /*e3d0*/  LOP3.LUT R5, R6.reuse, 0x7f, RZ, 0xc0, !PT ;  /* 0x0000007f06057812 */ /* 0x041fe200078ec0ff */
[C---:B------:R-:W-:Y:S01]  /*e3e0*/  IMAD.SHL.U32 R0, R6.reuse, 0x8, RZ ;  /* 0x0000000806007824 */ /* 0x040fe200078e00ff */
[C---:B------:R-:W-:Y:S01]  /*e3f0*/  LOP3.LUT R28, R6.reuse, 0x1f, RZ, 0xc0, !PT ;  /* 0x0000001f061c7812 */ /* 0x040fe200078ec0ff */
[----:B------:R-:W-:Y:S02]  /*e400*/  IMAD.SHL.U32 R4, R6, 0x10, RZ ;  /* 0x0000001006047824 */ /* 0x000fe400078e00ff */
[----:B------:R-:W-:Y:S01]  /*e410*/  IMAD.SHL.U32 R3, R5, 0x8, RZ ;  /* 0x0000000805037824 */ /* 0x000fe200078e00ff */
[----:B------:R-:W-:-:S04]  /*e420*/  LOP3.LUT R2, R0, 0x1f8, RZ, 0xc0, !PT ;  /* 0x000001f800027812 */ /* 0x000fc800078ec0ff */
[----:B------:R-:W-:-:S04]  /*e430*/  LOP3.LUT R2, R2, 0x38, R6, 0x78, !PT ;  /* 0x0000003802027812 */ /* 0x000fc800078e7806 */
[----:B------:R-:W-:Y:S02]  /*e440*/  LOP3.LUT R2, R2, 0x200, R3, 0xf8, !PT ;  /* 0x0000020002027812 */ /* 0x000fe400078ef803 */
[----:B------:R-:W-:-:S03]  /*e450*/  SHF.R.U32.HI R3, RZ, 0x3, R5 ;  /* 0x00000003ff037819 */ /* 0x000fc60000011605 */
[----:B------:R-:W-:Y:S01]  /*e460*/  IMAD R26, R2, 0x2, R17 ;  /* 0x00000002021a7824 */ /* 0x000fe200078e0211 */
[----:B------:R-:W-:-:S07]  /*e470*/  LOP3.LUT R0, R3, 0x70, R4, 0xf8, !PT ;  /* 0x0000007003007812 */ /* 0x000fce00078ef804 */
.L_x_952:
[----:B------:R-:W-:Y:S01]  /*e480*/  ULDC UR8, c[0x0][0xc60] ;  /* 0x0003180000087ab9 */ /* 0x000fe20000000800 */
[C---:B------:R-:W-:Y:S01]  /*e490*/  R2UR UR7, R27.reuse ;  /* 0x000000001b0772ca */ /* 0x040fe200000e0000 */
[----:B------:R-:W-:Y:S01]  /*e4a0*/  UISETP.NE.AND UP0, UPT, UR8, 0x1, UPT ;  /* 0x000000010800788c */ /* 0x000fe2000bf05270 */
[----:B------:R-:W-:-:S10]  /*e4b0*/  R2UR UR6, R27 ;  /* 0x000000001b0672ca */ /* 0x000fd400000e0000 */
        /* <DEDUP_REMOVED lines=9> */
[----:B0-----:R-:W-:Y:S05]  /*e550*/  @!P0 BRA `(.L_x_869) ;  /* 0x0000000000208947 */ /* 0x001fea0003800000 */
        /* <DEDUP_REMOVED lines=8> */
.L_x_869:
[----:B------:R-:W-:Y:S01]  /*e5e0*/  ULDC UR9, c[0x0][0xc54] ;  /* 0x0003150000097ab9 */ /* 0x000fe20000000800 */
[----:B------:R-:W-:Y:S01]  /*e5f0*/  UMOV UR6, UR8 ;  /* 0x0000000800067c82 */ /* 0x000fe20008000000 */
[----:B------:R-:W-:-:S11]  /*e600*/  UISETP.NE.AND UP0, UPT, UR9, 0x1, UPT ;  /* 0x000000010900788c */ /* 0x000fd6000bf05270 */
[----:B------:R-:W-:Y:S02]  /*e610*/  @UP0 ULDC.64 UR10, c[0x0][0xc58] ;  /* 0x00031600000a0ab9 */ /* 0x000fe40000000a00 */
[----:B------:R-:W-:-:S04]  /*e620*/  UIMAD.WIDE.U32 UR4, UR8, UR10, URZ ;  /* 0x0000000a080472a5 */ /* 0x000fc8000f8e003f */
[----:B------:R-:W-:-:S04]  /*e630*/  @UP0 USHF.R.U32.HI UR6, URZ, UR11, UR5 ;  /* 0x0000000b3f060299 */ /* 0x000fc80008011605 */
[----:B------:R-:W-:-:S12]  /*e640*/  UIMAD UR4, UR6, UR9, URZ ;  /* 0x00000009060472a4 */ /* 0x000fd8000f8e023f */
.L_x_870:
[----:B------:R-:W-:Y:S02]  /*e650*/  ULOP3.LUT UR5, URZ, UR6, URZ, 0x33, !UPT ;  /* 0x000000063f057292 */ /* 0x000fe4000f8e333f */
[----:B------:R-:W-:Y:S01]  /*e660*/  UIADD3 UR4, UR8, -UR4, URZ ;  /* 0x8000000408047290 */ /* 0x000fe2000fffe03f */
[----:B------:R-:W-:Y:S01]  /*e670*/  ULDC UR15, c[0x0][0xc48] ;  /* 0x00031200000f7ab9 */ /* 0x000fe20000000800 */
[----:B------:R-:W-:Y:S01]  /*e680*/  ULDC UR9, c[0x0][0x448] ;  /* 0x0001120000097ab9 */ /* 0x000fe20000000800 */
[----:B------:R-:W-:Y:S01]  /*e690*/  ULDC UR41, c[0x0][0xc3c] ;  /* 0x00030f0000297ab9 */ /* 0x000fe20000000800 */
[----:B------:R-:W-:Y:S02]  /*e6a0*/  UISETP.NE.AND UP2, UPT, UR15, 0x1, UPT ;  /* 0x000000010f00788c */ /* 0x000fe4000bf45270 */
[----:B------:R-:W-:Y:S02]  /*e6b0*/  UISETP.NE.AND UP1, UPT, UR9, 0x1, UPT ;  /* 0x000000010900788c */ /* 0x000fe4000bf25270 */
[----:B------:R-:W-:Y:S01]  /*e6c0*/  UIADD3 UR41, UR5, UR41, URZ ;  /* 0x0000002905297290 */ /* 0x000fe2000fffe03f */
[----:B------:R-:W-:Y:S01]  /*e6d0*/  ULDC UR14, c[0x0][0xc54] ;  /* 0x00031500000e7ab9 */ /* 0x000fe20000000800 */
[----:B------:R-:W-:Y:S01]  /*e6e0*/  ULDC.64 UR10, c[0x0][0x418] ;  /* 0x00010600000a7ab9 */ /* 0x000fe20000000a00 */
[----:B------:R-:W-:-:S02]  /*e6f0*/  UIMAD UR14, UR7, UR14, UR4 ;  /* 0x0000000e070e72a4 */ /* 0x000fc4000f8e0204 */
[----:B------:R-:W-:Y:S01]  /*e700*/  UISETP.NE.U32.AND UP0, UPT, UR10, URZ, UPT ;  /* 0x0000003f0a00728c */ /* 0x000fe2000bf05070 */
[----:B------:R-:W-:Y:S01]  /*e710*/  ULDC.64 UR4, c[0x0][0x9e0] ;  /* 0x0002780000047ab9 */ /* 0x000fe20000000a00 */
[----:B------:R-:W-:Y:S02]  /*e720*/  UIMAD UR41, UR41, 0xc0, URZ ;  /* 0x000000c0292978a4 */ /* 0x000fe4000f8e023f */
[----:B------:R-:W-:Y:S02]  /*e730*/  UISETP.GE.AND UP3, UPT, UR5, 0x1, UPT ;  /* 0x000000010500788c */ /* 0x000fe4000bf66270 */
[----:B------:R-:W-:Y:S02]  /*e740*/  UISETP.NE.AND.EX UP0, UPT, UR11, URZ, UPT, UP0 ;  /* 0x0000003f0b00728c */ /* 0x000fe4000bf05300 */
[----:B------:R-:W-:Y:S01]  /*e750*/  UIADD3 UR9, UR41, 0xbf, URZ ;  /* 0x000000bf29097890 */ /* 0x000fe2000fffe03f */
[----:B------:R-:W-:Y:S01]  /*e760*/  ULDC UR8, c[0x0][0x424] ;  /* 0x0001090000087ab9 */ /* 0x000fe20000000800 */
[----:B------:R-:W-:Y:S01]  /*e770*/  ULDC UR6, c[0x0][0x288] ;  /* 0x0000a20000067ab9 */ /* 0x000fe20000000800 */
[----:B------:R-:W-:Y:S01]  /*e780*/  @UP2 ULDC UR10, c[0x0][0xc4c] ;  /* 0x00031300000a2ab9 */ /* 0x000fe20000000800 */
[----:B------:R-:W-:Y:S01]  /*e790*/  @UP1 ULDC UR12, c[0x0][0x44c] ;  /* 0x00011300000c1ab9 */ /* 0x000fe20000000800 */
[----:B------:R-:W-:Y:S01]  /*e7a0*/  UIADD3 UR16, -UR6, 0x1, URZ ;  /* 0x0000000106107890 */ /* 0x000fe2000fffe13f */
[----:B------:R-:W-:Y:S01]  /*e7b0*/  PLOP3.LUT P1, PT, PT, PT, UP3, 0x80, 0x0 ;  /* 0x000000000000781c */ /* 0x000fe20003f2f038 */
[----:B------:R-:W-:-:S02]  /*e7c0*/  UIMAD.WIDE.U32 UR10, UR14, UR10, URZ ;  /* 0x0000000a0e0a72a5 */ /* 0x000fc4000f8e003f */
[----:B------:R-:W-:Y:S02]  /*e7d0*/  USEL UR8, UR8, 0x1, UP0 ;  /* 0x0000000108087887 */ /* 0x000fe40008000000 */
[----:B------:R-:W-:Y:S01]  /*e7e0*/  UIMAD.WIDE.U32 UR12, UR9, UR12, URZ ;  /* 0x0000000c090c72a5 */ /* 0x000fe2000f8e003f */
[----:B------:R-:W-:Y:S01]  /*e7f0*/  ULDC UR7, c[0x0][0x2f0] ;  /* 0x0000bc0000077ab9 */ /* 0x000fe20000000800 */
[----:B------:R-:W-:Y:S01]  /*e800*/  @UP2 ULDC UR17, c[0x0][0xc50] ;  /* 0x0003140000112ab9 */ /* 0x000fe20000000800 */
[----:B------:R-:W-:Y:S01]  /*e810*/  @UP1 ULDC UR18, c[0x0][0x450] ;  /* 0x0001140000121ab9 */ /* 0x000fe20000000800 */
[----:B------:R-:W-:Y:S01]  /*e820*/  UMOV UR43, UR14 ;  /* 0x0000000e002b7c82 */ /* 0x000fe20008000000 */
[----:B------:R-:W-:Y:S02]  /*e830*/  UIMAD UR16, UR8, UR7, UR16 ;  /* 0x00000007081072a4 */ /* 0x000fe4000f8e0210 */
[----:B------:R-:W-:Y:S02]  /*e840*/  @UP2 USHF.R.U32.HI UR43, URZ, UR17, UR11 ;  /* 0x000000113f2b2299 */ /* 0x000fe4000801160b */
[----:B------:R-:W-:-:S02]  /*e850*/  @UP1 USHF.R.U32.HI UR9, URZ, UR18, UR13 ;  /* 0x000000123f091299 */ /* 0x000fc4000801160d */
[----:B------:R-:W-:Y:S02]  /*e860*/  UIADD3 UR36, -UR43, URZ, URZ ;  /* 0x0000003f2b247290 */ /* 0x000fe4000fffe13f */
[----:B------:R-:W-:Y:S02]  /*e870*/  UIADD3 UR10, UR16, UR9, URZ ;  /* 0x00000009100a7290 */ /* 0x000fe4000fffe03f */
[----:B------:R-:W-:Y:S02]  /*e880*/  UIMAD UR36, UR15, UR36, UR14 ;  /* 0x000000240f2472a4 */ /* 0x000fe4000f8e020e */
[----:B------:R-:W-:Y:S01]  /*e890*/  UIADD3 UR4, UR10, UR4, URZ ;  /* 0x000000040a047290 */ /* 0x000fe2000fffe03f */
[----:B------:R-:W-:Y:S11]  /*e8a0*/  @!P1 BRA `(.L_x_871) ;  /* 0x0000000000449947 */ /* 0x000ff60003800000 */
        /* <DEDUP_REMOVED lines=10> */
.L_x_872:
[----:B------:R-:W-:-:S11]  /*e950*/  UISETP.NE.AND UP0, UPT, UR5, 0x1, UPT ;  /* 0x000000010500788c */ /* 0x000fd6000bf05270 */
[----:B------:R-:W-:Y:S02]  /*e960*/  @UP0 ULDC.64 UR12, c[0x0][0x9e8] ;  /* 0x00027a00000c0ab9 */ /* 0x000fe40000000a00 */
[----:B------:R-:W-:-:S04]  /*e970*/  UIMAD.WIDE.U32 UR10, UR9, UR12, URZ ;  /* 0x0000000c090a72a5 */ /* 0x000fc8000f8e003f */
[----:B------:R-:W-:-:S12]  /*e980*/  @UP0 USHF.R.U32.HI UR9, URZ, UR13, UR11 ;  /* 0x0000000d3f090299 */ /* 0x000fd8000801160b */
.L_x_873:
[----:B------:R-:W-:-:S04]  /*e990*/  UIMAD UR9, UR9, UR5, UR5 ;  /* 0x00000005090972a4 */ /* 0x000fc8000f8e0205 */
[----:B------:R-:W-:-:S04]  /*e9a0*/  UISETP.LT.AND UP0, UPT, UR4, UR9, UPT ;  /* 0x000000090400728c */ /* 0x000fc8000bf01270 */
[----:B------:R-:W-:-:S12]  /*e9b0*/  USEL UR4, UR4, UR9, UP0 ;  /* 0x0000000904047287 */ /* 0x000fd80008000000 */
.L_x_871:
[----:B------:R-:W-:Y:S02]  /*e9c0*/  UIMAD UR13, UR8, UR7, 0x7f ;  /* 0x0000007f080d74a4 */ /* 0x000fe4000f8e0207 */
[----:B------:R-:W-:Y:S02]  /*e9d0*/  UIADD3 UR4, UR4, 0x7f, URZ ;  /* 0x0000007f04047890 */ /* 0x000fe4000fffe03f */
[----:B------:R-:W-:Y:S02]  /*e9e0*/  USHF.R.S32.HI UR14, URZ, 0x1f, UR13 ;  /* 0x0000001f3f0e7899 */ /* 0x000fe4000801140d */
[----:B------:R-:W-:Y:S01]  /*e9f0*/  USHF.R.S32.HI UR9, URZ, 0x1f, UR4 ;  /* 0x0000001f3f097899 */ /* 0x000fe20008011404 */
[----:B------:R-:W-:Y:S01]  /*ea00*/  @UP1 ULDC UR10, c[0x0][0x44c] ;  /* 0x00011300000a1ab9 */ /* 0x000fe20000000800 */
[----:B------:R-:W-:Y:S02]  /*ea10*/  ULEA.HI UR14, UR14, UR13, URZ, 0x7 ;  /* 0x0000000d0e0e7291 */ /* 0x000fe4000f8f383f */
[----:B------:R-:W-:-:S02]  /*ea20*/  UIMAD.WIDE.U32 UR10, UR41, UR10, URZ ;  /* 0x0000000a290a72a5 */ /* 0x000fc4000f8e003f */
[----:B------:R-:W-:Y:S01]  /*ea30*/  ULEA.HI UR9, UR9, UR4, URZ, 0x7 ;  /* 0x0000000409097291 */ /* 0x000fe2000f8f383f */
[----:B------:R-:W-:Y:S01]  /*ea40*/  @UP1 ULDC UR15, c[0x0][0x450] ;  /* 0x00011400000f1ab9 */ /* 0x000fe20000000800 */
[----:B------:R-:W-:Y:S01]  /*ea50*/  UMOV UR12, UR41 ;  /* 0x00000029000c7c82 */ /* 0x000fe20008000000 */
[----:B------:R-:W-:Y:S02]  /*ea60*/  UIMAD UR4, UR8, UR7, -UR6 ;  /* 0x00000007080472a4 */ /* 0x000fe4000f8e0a06 */
[----:B------:R-:W-:Y:S02]  /*ea70*/  USHF.R.S32.HI UR14, URZ, 0x7, UR14 ;  /* 0x000000073f0e7899 */ /* 0x000fe4000801140e */
[----:B------:R-:W-:Y:S02]  /*ea80*/  USHF.R.S32.HI UR9, URZ, 0x7, UR9 ;  /* 0x000000073f097899 */ /* 0x000fe40008011409 */
[----:B------:R-:W-:Y:S02]  /*ea90*/  @UP1 USHF.R.U32.HI UR12, URZ, UR15, UR11 ;  /* 0x0000000f3f0c1299 */ /* 0x000fe4000801160b */
[----:B------:R-:W-:-:S02]  /*eaa0*/  UISETP.LT.AND UP0, UPT, UR14, UR9, UPT ;  /* 0x000000090e00728c */ /* 0x000fc4000bf01270 */
[----:B------:R-:W-:Y:S01]  /*eab0*/  UIADD3 UR4, UR4, UR12, URZ ;  /* 0x0000000c04047290 */ /* 0x000fe2000fffe03f */
[----:B------:R-:W-:Y:S01]  /*eac0*/  ULDC UR8, c[0x0][0x9dc] ;  /* 0x0002770000087ab9 */ /* 0x000fe20000000800 */
[----:B------:R-:W-:Y:S02]  /*ead0*/  USEL UR40, UR14, UR9, UP0 ;  /* 0x000000090e287287 */ /* 0x000fe40008000000 */
        /* <DEDUP_REMOVED lines=12> */
.L_x_875:
[----:B------:R-:W-:-:S11]  /*eba0*/  UISETP.NE.AND UP0, UPT, UR5, 0x1, UPT ;  /* 0x000000010500788c */ /* 0x000fd6000bf05270 */
[----:B------:R-:W-:Y:S02]  /*ebb0*/  @UP0 ULDC.64 UR10, c[0x0][0x9e8] ;  /* 0x00027a00000a0ab9 */ /* 0x000fe40000000a00 */
[----:B------:R-:W-:-:S04]  /*ebc0*/  UIMAD.WIDE.U32 UR6, UR4, UR10, URZ ;  /* 0x0000000a040672a5 */ /* 0x000fc8000f8e003f */
[----:B------:R-:W-:-:S12]  /*ebd0*/  @UP0 USHF.R.U32.HI UR4, URZ, UR11, UR7 ;  /* 0x0000000b3f040299 */ /* 0x000fd80008011607 */
.L_x_876:
[----:B------:R-:W-:-:S04]  /*ebe0*/  UIMAD UR4, UR4, UR5, URZ ;  /* 0x00000005040472a4 */ /* 0x000fc8000f8e023f */
[----:B------:R-:W-:-:S04]  /*ebf0*/  UISETP.LT.AND UP0, UPT, UR8, UR4, UPT ;  /* 0x000000040800728c */ /* 0x000fc8000bf01270 */
[----:B------:R-:W-:-:S12]  /*ec00*/  USEL UR8, UR8, UR4, !UP0 ;  /* 0x0000000408087287 */ /* 0x000fd8000c000000 */
.L_x_874:
[----:B------:R-:W-:Y:S01]  /*ec10*/  USHF.R.S32.HI UR4, URZ, 0x1f, UR8 ;  /* 0x0000001f3f047899 */ /* 0x000fe20008011408 */
[----:B------:R-:W-:Y:S03]  /*ec20*/  BSSY B7, `(.L_x_877) ;  /* 0x0000318000077945 */ /* 0x000fe60003800000 */
[----:B------:R-:W-:-:S04]  /*ec30*/  ULEA.HI UR4, UR4, UR8, URZ, 0x7 ;  /* 0x0000000804047291 */ /* 0x000fc8000f8f383f */
[----:B------:R-:W-:-:S04]  /*ec40*/  USHF.R.S32.HI UR4, URZ, 0x7, UR4 ;  /* 0x000000073f047899 */ /* 0x000fc80008011404 */
[----:B------:R-:W-:-:S04]  /*ec50*/  UISETP.LT.AND UP0, UPT, URZ, UR4, UPT ;  /* 0x000000043f00728c */ /* 0x000fc8000bf01270 */
[----:B------:R-:W-:-:S04]  /*ec60*/  USEL UR39, URZ, UR4, !UP0 ;  /* 0x000000043f277287 */ /* 0x000fc8000c000000 */
[----:B------:R-:W-:-:S06]  /*ec70*/  UISETP.GT.AND UP0, UPT, UR40, UR39, UPT ;  /* 0x000000272800728c */ /* 0x000fcc000bf04270 */
[----:B------:R-:W-:-:S13]  /*ec80*/  PLOP3.LUT P0, PT, PT, PT, UP0, 0x80, 0x0 ;  /* 0x000000000000781c */ /* 0x000fda0003f0f008 */
[----:B------:R-:W-:Y:S05]  /*ec90*/  @P0 BRA `(.L_x_878) ;  /* 0x0000000000440947 */ /* 0x000fea0003800000 */
[----:B------:R-:W0:Y:S02]  /*eca0*/  S2R R0, SR_TID.X ;  /* 0x0000000000007919 */ /* 0x000e240000002100 */
[----:B0-----:R-:W-:-:S04]  /*ecb0*/  LOP3.LUT R0, R0, 0x7f, RZ, 0xc0, !PT ;  /* 0x0000007f00007812 */ /* 0x001fc800078ec0ff */
[----:B------:R-:W-:-:S13]  /*ecc0*/  ISETP.NE.AND P1, PT, R0, RZ, PT ;  /* 0x000000ff0000720c */ /* 0x000fda0003f25270 */
[----:B------:R-:W-:Y:S05]  /*ecd0*/  @P1 BRA `(.L_x_879) ;  /* 0x0000003000301947 */ /* 0x000fea0003800000 */
[----:B------:R-:W0:Y:S01]  /*ece0*/  S2R R7, SR_LANEID ;  /* 0x0000000000077919 */ /* 0x000e220000000000 */
[----:B------:R-:W-:Y:S01]  /*ecf0*/  VOTEU.ANY UR4, UPT, PT ;  /* 0x0000000000047886 */ /* 0x000fe200038e0100 */
[----:B------:R-:W1:Y:S01]  /*ed00*/  LDC.64 R2, c[0x0][0xc80] ;  /* 0x00032000ff027b82 */ /* 0x000e620000000a00 */
[----:B------:R-:W0:Y:S08]  /*ed10*/  FLO.U32 R0, UR4 ;  /* 0x0000000400007d00 */ /* 0x000e3000080e0000 */
[----:B------:R-:W1:Y:S01]  /*ed20*/  POPC R5, UR4 ;  /* 0x0000000400057d09 */ /* 0x000e620008000000 */
[----:B0-----:R-:W-:-:S13]  /*ed30*/  ISETP.EQ.U32.AND P0, PT, R0, R7, PT ;  /* 0x000000070000720c */ /* 0x001fda0003f02070 */
[----:B-1----:R-:W2:Y:S01]  /*ed40*/  @P0 ATOMG.E.ADD.STRONG.GPU PT, R3, desc[UR48][R2.64], R5 ;  /* 0x00000005020309a8 */ /* 0x002ea200081ee1f0 */
[----:B------:R-:W0:Y:S02]  /*ed50*/  S2R R4, SR_LTMASK ;  /* 0x0000000000047919 */ /* 0x000e240000003900 */
[----:B0-----:R-:W-:-:S04]  /*ed60*/  LOP3.LUT R4, R4, UR4, RZ, 0xc0, !PT ;  /* 0x0000000404047c12 */ /* 0x001fc8000f8ec0ff */
[----:B------:R-:W0:Y:S01]  /*ed70*/  POPC R27, R4 ;  /* 0x00000004001b7309 */ /* 0x000e220000000000 */
[----:B--2---:R-:W0:Y:S02]  /*ed80*/  SHFL.IDX PT, R0, R3, R0, 0x1f ;  /* 0x00001f0003007589 */ /* 0x004e2400000e0000 */
[----:B0-----:R-:W-:Y:S01]  /*ed90*/  IADD3 R27, R0, UR42, R27 ;  /* 0x0000002a001b7c10 */ /* 0x001fe2000fffe01b */
[----:B------:R-:W-:Y:S06]  /*eda0*/  BRA `(.L_x_879) ;  /* 0x0000002c00fc7947 */ /* 0x000fec0003800000 */
.L_x_878:
[----:B------:R-:W-:Y:S01]  /*edb0*/  VIADD R0, R17, 0xe400 ;  /* 0x0000e40011007836 */ /* 0x000fe20000000000 */
[----:B------:R-:W-:Y:S04]  /*edc0*/  BSSY B6, `(.L_x_880) ;  /* 0x0000013000067945 */ /* 0x000fe80003800000 */
[----:B------:R-:W-:-:S13]  /*edd0*/  LOP3.LUT P0, RZ, R0, 0x3ff, RZ, 0xc0, !PT ;  /* 0x000003ff00ff7812 */ /* 0x000fda000780c0ff */
[----:B------:R-:W-:Y:S05]  /*ede0*/  @!P0 BRA `(.L_x_881) ;  /* 0x0000000000408947 */ /* 0x000fea0003800000 */
[----:B------:R-:W-:Y:S01]  /*edf0*/  MOV R2, 0x0 ;  /* 0x0000000000027802 */ /* 0x000fe20000000f00 */
[----:B------:R-:W-:Y:S01]  /*ee00*/  ULDC.64 UR4, c[0x4][0xa8] ;  /* 0x01002a0000047ab9 */ /* 0x000fe20000000a00 */
[----:B------:R-:W-:Y:S01]  /*ee10*/  ULDC.64 UR6, c[0x4][0xb0] ;  /* 0x01002c0000067ab9 */ /* 0x000fe20000000a00 */
[----:B------:R-:W-:Y:S02]  /*ee20*/  IMAD.U32 R4, RZ, RZ, UR4 ;  /* 0x00000004ff047e24 */ /* 0x000fe4000f8e00ff */
[----:B------:R-:W-:Y:S01]  /*ee30*/  IMAD.U32 R5, RZ, RZ, UR5 ;  /* 0x00000005ff057e24 */ /* 0x000fe2000f8e00ff */
[----:B------:R-:W0:Y:S01]  /*ee40*/  LDC.64 R2, c[0x4][R2] ;  /* 0x0100000002027b82 */ /* 0x000e220000000a00 */
[----:B------:R-:W-:Y:S01]  /*ee50*/  ULDC.64 UR4, c[0x4][0x8] ;  /* 0x0100020000047ab9 */ /* 0x000fe20000000a00 */
        /* <DEDUP_REMOVED lines=9> */
.L_x_881:
[----:B------:R-:W-:Y:S05]  /*eef0*/  BSYNC B6 ;  /* 0x0000000000067941 */ /* 0x000fea0003800000 */
.L_x_880:
        /* <DEDUP_REMOVED lines=8> */
[----:B------:R0:W1:Y:S01]  /*ef80*/  LDC.64 R2, c[0x4][R18] ;  /* 0x0100000012027b82 */ /* 0x0000620000000a00 */
[----:B------:R-:W-:Y:S02]  /*ef90*/  IMAD.U32 R4, RZ, RZ, UR6 ;  /* 0x00000006ff047e24 */ /* 0x000fe4000f8e00ff */
[----:B------:R-:W-:Y:S02]  /*efa0*/  IMAD.U32 R5, RZ, RZ, UR7 ;  /* 0x00000007ff057e24 */ /* 0x000fe4000f8e00ff */
[----:B------:R-:W-:Y:S02]  /*efb0*/  IMAD.U32 R6, RZ, RZ, UR8 ;  /* 0x00000008ff067e24 */ /* 0x000fe4000f8e00ff */
[----:B------:R-:W-:-:S02]  /*efc0*/  IMAD.U32 R7, RZ, RZ, UR9 ;  /* 0x00000009ff077e24 */ /* 0x000fc4000f8e00ff */
[----:B------:R-:W-:Y:S02]  /*efd0*/  IMAD.U32 R10, RZ, RZ, UR4 ;  /* 0x00000004ff0a7e24 */ /* 0x000fe4000f8e00ff */
[----:B------:R-:W-:Y:S02]  /*efe0*/  IMAD.U32 R11, RZ, RZ, UR5 ;  /* 0x00000005ff0b7e24 */ /* 0x000fe4000f8e00ff */
[----:B------:R-:W-:Y:S02]  /*eff0*/  IMAD.MOV.U32 R8, RZ, RZ, 0x70 ;  /* 0x00000070ff087424 */ /* 0x000fe400078e00ff */
[----:B------:R-:W-:Y:S02]  /*f000*/  IMAD.MOV.U32 R12, RZ, RZ, 0x1 ;  /* 0x00000001ff0c7424 */ /* 0x000fe400078e00ff */
[----:B0-----:R-:W-:-:S07]  /*f010*/  IMAD.MOV.U32 R13, RZ, RZ, RZ ;  /* 0x000000ffff0d7224 */ /* 0x001fce00078e00ff */
[----:B------:R-:W-:-:S07]  /*f020*/  LEPC R20, `(.L_x_884) ;  /* 0x000000001014794e */ /* 0x000fce0000000000 */
[----:B-1----:R-:W-:Y:S05]  /*f030*/  CALL.ABS.NOINC R2 ;  /* 0x0000000002007343 */ /* 0x002fea0003c00000 */
.L_x_884:
[----:B------:R0:W1:Y:S01]  /*f040*/  LDC.64 R2, c[0x4][R18] ;  /* 0x0100000012027b82 */ /* 0x0000620000000a00 */
[----:B------:R-:W-:Y:S01]  /*f050*/  ULDC.64 UR4, c[0x4][0xa8] ;  /* 0x01002a0000047ab9 */ /* 0x000fe20000000a00 */
[----:B------:R-:W-:Y:S01]  /*f060*/  ULDC.64 UR6, c[0x4][0xb0] ;  /* 0x01002c0000067ab9 */ /* 0x000fe20000000a00 */
[----:B------:R-:W-:Y:S02]  /*f070*/  IMAD.U32 R4, RZ, RZ, UR4 ;  /* 0x00000004ff047e24 */ /* 0x000fe4000f8e00ff */
        /* <DEDUP_REMOVED lines=11> */
.L_x_883:
[----:B------:R-:W-:Y:S05]  /*f130*/  BSYNC B6 ;  /* 0x0000000000067941 */ /* 0x000fea0003800000 */
.L_x_882:
[----:B------:R-:W-:Y:S01]  /*f140*/  ULDC.64 UR4, c[0x0][0x9f8] ;  /* 0x00027e0000047ab9 */ /* 0x000fe20000000a00 */
[----:B------:R-:W-:Y:S01]  /*f150*/  IMAD.U32 R22, RZ, RZ, UR43 ;  /* 0x0000002bff167e24 */ /* 0x000fe2000f8e00ff */
[----:B------:R-:W-:-:S04]  /*f160*/  UISETP.NE.U32.AND UP0, UPT, UR4, URZ, UPT ;  /* 0x0000003f0400728c */ /* 0x000fc8000bf05070 */
[----:B------:R-:W-:-:S06]  /*f170*/  UISETP.NE.AND.EX UP0, UPT, UR5, URZ, UPT, UP0 ;  /* 0x0000003f0500728c */ /* 0x000fcc000bf05300 */
[----:B------:R-:W-:-:S05]  /*f180*/  PLOP3.LUT P0, PT, PT, PT, UP0, 0x80, 0x0 ;  /* 0x000000000000781c */ /* 0x000fca0003f0f008 */
[----:B------:R-:W-:Y:S02]  /*f190*/  @UP0 ULDC.64 UR4, c[0x0][0x9f8] ;  /* 0x00027e0000040ab9 */ /* 0x000fe40000000a00 */
[----:B------:R-:W-:-:S06]  /*f1a0*/  @UP0 UIMAD.WIDE UR4, UR43, 0x4, UR4 ;  /* 0x000000042b0408a5 */ /* 0x000fcc000f8e0204 */
[----:B------:R-:W-:Y:S02]  /*f1b0*/  IMAD.U32 R2, RZ, RZ, UR4 ;  /* 0x00000004ff027e24 */ /* 0x000fe4000f8e00ff */
[----:B------:R-:W-:-:S05]  /*f1c0*/  IMAD.U32 R3, RZ, RZ, UR5 ;  /* 0x00000005ff037e24 */ /* 0x000fca000f8e00ff */
[----:B------:R0:W2:Y:S01]  /*f1d0*/  @P0 LDG.E R22, desc[UR48][R2.64] ;  /* 0x0000003002160981 */ /* 0x0000a2000c1e1900 */
[----:B------:R-:W-:Y:S01]  /*f1e0*/  UMOV UR4, 0xffffffff ;  /* 0xffffffff00047882 */ /* 0x000fe20000000000 */
[----:B------:R-:W-:Y:S01]  /*f1f0*/  IMAD.U32 R19, RZ, RZ, UR40 ;  /* 0x00000028ff137e24 */ /* 0x000fe2000f8e00ff */
[----:B------:R-:W-:Y:S01]  /*f200*/  LOP3.LUT R23, R23, 0xfffffffe, RZ, 0xc0, !PT ;  /* 0xfffffffe17177812 */ /* 0x000fe200078ec0ff */
[----:B------:R-:W1:Y:S02]  /*f210*/  S2R R18, SR_TID.X ;  /* 0x0000000000127919 */ /* 0x000e640000002100 */
[----:B------:R-:W-:Y:S01]  /*f220*/  VIADD R19, R19, 0xffffffff ;  /* 0xffffffff13137836 */ /* 0x000fe20000000000 */
[----:B0-----:R-:W0:Y:S02]  /*f230*/  LDC.64 R2, c[0x0][0x418] ;  /* 0x00010600ff027b82 */ /* 0x001e240000000a00 */
[----:B0-----:R-:W-:Y:S02]  /*f240*/  ISETP.NE.U32.AND P0, PT, R2, RZ, PT ;  /* 0x000000ff0200720c */ /* 0x001fe40003f05070 */
[----:B-1----:R-:W-:-:S02]  /*f250*/  SHF.R.U32.HI R20, RZ, 0x5, R18 ;  /* 0x00000005ff147819 */ /* 0x002fc40000011612 */
[----:B------:R-:W-:Y:S02]  /*f260*/  ISETP.NE.AND.EX P1, PT, R3, RZ, PT, P0 ;  /* 0x000000ff0300720c */ /* 0x000fe40003f25300 */
[----:B------:R-:W-:-:S11]  /*f270*/  LOP3.LUT R20, R20, 0x3, RZ, 0xc0, !PT ;  /* 0x0000000314147812 */ /* 0x000fd600078ec0ff */
[----:B------:R-:W-:Y:S02]  /*f280*/  @P1 LOP3.LUT R23, R23, 0x1, RZ, 0xfc, !PT ;  /* 0x0000000117171812 */ /* 0x000fe400078efcff */
[----:B--2---:R-:W-:Y:S02]  /*f290*/  SHF.R.S32.HI R25, RZ, 0x1f, R22 ;  /* 0x0000001fff197819 */ /* 0x004fe40000011416 */
[----:B------:R-:W-:Y:S01]  /*f2a0*/  SEL R18, R22, RZ, !P1 ;  /* 0x000000ff16127207 */ /* 0x000fe20004800000 */
[----:B------:R-:W-:Y:S06]  /*f2b0*/  BRA.DIV UR4, `(.L_x_885) ;  /* 0x0000003204d87947 */ /* 0x000fec000b800000 */
[----:B------:R0:W1:Y:S02]  /*f2c0*/  SHFL.IDX PT, R14, R20, RZ, 0x1f ;  /* 0x00001fff140e7589 */ /* 0x00006400000e0000 */
.L_x_967:
[----:B-1----:R-:W-:Y:S02]  /*f2d0*/  ISETP.NE.AND P0, PT, R14, RZ, PT ;  /* 0x000000ff0e00720c */ /* 0x002fe40003f05270 */
[----:B------:R-:W-:Y:S02]  /*f2e0*/  PLOP3.LUT P2, PT, PT, PT, PT, 0x8, 0x0 ;  /* 0x000000000000781c */ /* 0x000fe40003f4e170 */
[----:B------:R-:W-:-:S11]  /*f2f0*/  LOP3.LUT R23, R23, 0xfffffffd, RZ, 0xc0, !PT ;  /* 0xfffffffd17177812 */ /* 0x000fd600078ec0ff */
[----:B------:R-:W-:Y:S01]  /*f300*/  @P2 LOP3.LUT R23, R23, 0x2, RZ, 0xfc, !PT ;  /* 0x0000000217172812 */ /* 0x000fe200078efcff */
[----:B------:R-:W-:Y:S06]  /*f310*/  @P0 BRA `(.L_x_886) ;  /* 0x0000000000dc0947 */ /* 0x000fec0003800000 */
[----:B------:R-:W-:-:S03]  /*f320*/  UMOV UR4, 0xffffffff ;  /* 0xffffffff00047882 */ /* 0x000fc60000000000 */
[----:B------:R-:W-:Y:S05]  /*f330*/  BRA.DIV UR4, `(.L_x_887) ;  /* 0x0000003204d87947 */ /* 0x000fea000b800000 */
[----:B------:R-:W-:-:S13]  /*f340*/  ELECT P6, URZ, PT ;  /* 0x00000000003f782f */ /* 0x000fda00038c0000 */
.L_x_970:
[----:B------:R-:W-:Y:S05]  /*f350*/  @!P6 BRA `(.L_x_886) ;  /* 0x0000000000cce947 */ /* 0x000fea0003800000 */
[----:B------:R-:W-:Y:S01]  /*f360*/  IMAD.MOV.U32 R18, RZ, RZ, R22 ;  /* 0x000000ffff127224 */ /* 0x000fe200078e0016 */
[----:B------:R-:W-:Y:S06]  /*f370*/  @!P1 BRA `(.L_x_888) ;  /* 0x0000000000489947 */ /* 0x000fec0003800000 */
[----:B------:R-:W1:Y:S01]  /*f380*/  LDC R0, c[0x0][0x43c] ;  /* 0x00010f00ff007b82 */ /* 0x000e620000000800 */
[----:B------:R-:W-:Y:S01]  /*f390*/  IMAD.MOV.U32 R7, RZ, RZ, R19 ;  /* 0x000000ffff077224 */ /* 0x000fe200078e0013 */
[----:B------:R-:W-:Y:S02]  /*f3a0*/  ULDC.64 UR4, c[0x0][0x428] ;  /* 0x00010a0000047ab9 */ /* 0x000fe40000000a00 */
[----:B------:R-:W-:-:S04]  /*f3b0*/  IMAD R9, R25, UR4, RZ ;  /* 0x0000000419097c24 */ /* 0x000fc8000f8e02ff */
[----:B------:R-:W-:Y:S01]  /*f3c0*/  IMAD R9, R22, UR5, R9 ;  /* 0x0000000516097c24 */ /* 0x000fe2000f8e0209 */
[----:B-1----:R-:W-:-:S13]  /*f3d0*/  ISETP.NE.AND P0, PT, R0, 0x1, PT ;  /* 0x000000010000780c */ /* 0x002fda0003f05270 */
[----:B------:R-:W1:Y:S02]  /*f3e0*/  @P0 LDC.64 R4, c[0x0][0x440] ;  /* 0x00011000ff040b82 */ /* 0x000e640000000a00 */
[----:B-1----:R-:W-:-:S05]  /*f3f0*/  @P0 IMAD.HI.U32 R4, R19, R4, RZ ;  /* 0x0000000413040227 */ /* 0x002fca00078e00ff */
        /* <DEDUP_REMOVED lines=10> */
.L_x_888:
[----:B------:R-:W2:Y:S01]  /*f4a0*/  S2R R0, SR_TID.X ;  /* 0x0000000000007919 */ /* 0x000ea20000002100 */
[----:B-1----:R-:W-:Y:S01]  /*f4b0*/  IMAD R3, R16, 0x8, R17 ;  /* 0x0000000810037824 */ /* 0x002fe200078e0211 */
[----:B--2---:R-:W-:Y:S02]  /*f4c0*/  LOP3.LUT R2, R0, 0x7f, RZ, 0xc0, !PT ;  /* 0x0000007f00027812 */ /* 0x004fe400078ec0ff */
[----:B------:R-:W-:Y:S02]  /*f4d0*/  SHF.L.U32 R0, R24, 0x1f, RZ ;  /* 0x0000001f18007819 */ /* 0x000fe400000006ff */
[----:B------:R-:W-:Y:S02]  /*f4e0*/  ISETP.NE.AND P1, PT, R2, RZ, PT ;  /* 0x000000ff0200720c */ /* 0x000fe40003f25270 */
[----:B------:R-:W1:Y:S02]  /*f4f0*/  SYNCS.PHASECHK.TRANS64.TRYWAIT P0, [R3+URZ+0x16840], R0 ;  /* 0x01684000030075a7 */ /* 0x000e64000800017f */
[----:B-1----:R-:W-:Y:S09]  /*f500*/  @!P0 BRA `(.L_x_889) ;  /* 0x0000003000848947 */ /* 0x002ff20003800000 */
.L_x_971:
[----:B------:R-:W-:Y:S05]  /*f510*/  @P1 BRA `(.L_x_890) ;  /* 0x0000000000141947 */ /* 0x000fea0003800000 */
[----:B------:R-:W-:Y:S01]  /*f520*/  ISETP.NE.AND P0, PT, R28, RZ, PT ;  /* 0x000000ff1c00720c */ /* 0x000fe20003f05270 */
[----:B-1----:R-:W-:-:S04]  /*f530*/  IMAD.MOV.U32 R0, RZ, RZ, 0x4000 ;  /* 0x00004000ff007424 */ /* 0x002fc800078e00ff */
[----:B------:R2:W-:Y:S08]  /*f540*/  SYNCS.ARRIVE.TRANS64 RZ, [R3+URZ+0x16830], R0 ;  /* 0x0168300003ff79a7 */ /* 0x0005f0000800003f */
[----:B------:R-:W-:Y:S05]  /*f550*/  @!P0 BRA `(.L_x_890) ;  /* 0x0000000000048947 */ /* 0x000fea0003800000 */
[----:B------:R-:W-:Y:S01]  /*f560*/  BPT.TRAP 0x1 ;  /* 0x000000040000795c */ /* 0x000fe20000300000 */
.L_x_890:
[----:B-12---:R-:W-:Y:S01]  /*f570*/  IMAD R0, R16, 0x4000, R17 ;  /* 0x0000400010007824 */ /* 0x006fe200078e0211 */
[----:B------:R-:W-:Y:S01]  /*f580*/  R2UR UR33, R3 ;  /* 0x00000000032172ca */ /* 0x000fe200000e0000 */
[----:B------:R-:W-:Y:S01]  /*f590*/  UIADD3 UR4, UP0, UR46, 0x370, URZ ;  /* 0x000003702e047890 */ /* 0x000fe2000ff1e03f */
[----:B------:R-:W-:Y:S01]  /*f5a0*/  R2UR UR35, R19 ;  /* 0x00000000132372ca */ /* 0x000fe200000e0000 */
[----:B------:R-:W-:Y:S01]  /*f5b0*/  UMOV UR6, 0x0 ;  /* 0x0000000000067882 */ /* 0x000fe20000000000 */
[----:B------:R-:W-:Y:S01]  /*f5c0*/  R2UR UR32, R0 ;  /* 0x00000000002072ca */ /* 0x000fe200000e0000 */
[----:B------:R-:W-:Y:S01]  /*f5d0*/  UIADD3.X UR5, URZ, UR47, URZ, UP0, !UPT ;  /* 0x0000002f3f057290 */ /* 0x000fe200087fe43f */
[----:B-----5:R-:W-:Y:S01]  /*f5e0*/  R2UR UR37, R18 ;  /* 0x00000000122572ca */ /* 0x020fe200000e0000 */
[----:B------:R-:W-:Y:S01]  /*f5f0*/  UMOV UR7, 0x14f00000 ;  /* 0x14f0000000077882 */ /* 0x000fe20000000000 */
[----:B------:R-:W-:Y:S01]  /*f600*/  UMOV UR34, URZ ;  /* 0x0000003f00227c82 */ /* 0x000fe20008000000 */
[----:B------:R-:W-:-:S02]  /*f610*/  PLOP3.LUT P0, PT, PT, PT, PT, 0x80, 0x0 ;  /* 0x000000000000781c */ /* 0x000fc40003f0f070 */
[----:B------:R-:W-:Y:S02]  /*f620*/  LOP3.LUT R23, R23, 0xfffffffd, RZ, 0xc0, !PT ;  /* 0xfffffffd17177812 */ /* 0x000fe400078ec0ff */
[----:B------:R-:W-:Y:S02]  /*f630*/  UIADD3 UR33, UR33, 0x16830, URZ ;  /* 0x0001683021217890 */ /* 0x000fe4000fffe03f */
[----:B------:R-:W-:Y:S02]  /*f640*/  USHF.L.U32 UR35, UR35, 0x7, URZ ;  /* 0x0000000723237899 */ /* 0x000fe4000800063f */
[----:B------:R-:W-:-:S05]  /*f650*/  UIADD3 UR32, UR32, 0xe400, URZ ;  /* 0x0000e40020207890 */ /* 0x000fca000fffe03f */
[----:B------:R-:W-:-:S04]  /*f660*/  @P0 LOP3.LUT R23, R23, 0x2, RZ, 0xfc, !PT ;  /* 0x0000000217170812 */ /* 0x000fc800078efcff */
[----:B------:R1:W-:Y:S02]  /*f670*/  UTMALDG.4D [UR32], [UR4], desc[UR6] ;  /* 0x00000620040075b4 */ /* 0x0003e40008019000 */
[----:B-1----:R-:W-:Y:S01]  /*f680*/  NOP ;  /* 0x0000000000007918 */ /* 0x002fe20000000000 */
.L_x_886:
[----:B------:R-:W-:Y:S05]  /*f690*/  WARPSYNC.ALL ;  /* 0x0000000000007948 */ /* 0x000fea0003800000 */
[----:B------:R-:W-:Y:S01]  /*f6a0*/  VIADD R0, R17, 0x8400 ;  /* 0x0000840011007836 */ /* 0x000fe20000000000 */
[----:B------:R-:W-:Y:S01]  /*f6b0*/  USHF.R.S32.HI UR4, URZ, 0x1f, UR36 ;  /* 0x0000001f3f047899 */ /* 0x000fe20008011424 */
[----:B------:R-:W-:Y:S01]  /*f6c0*/  BAR.SYNC.DEFER_BLOCKING 0x8, 0x200 ;  /* 0x0208000000007b1d */ /* 0x000fe20000010000 */
[----:B------:R-:W-:Y:S02]  /*f6d0*/  USHF.R.S32.HI UR37, URZ, 0x1f, UR43 ;  /* 0x0000001f3f257899 */ /* 0x000fe4000801142b */
[----:B------:R-:W-:-:S03]  /*f6e0*/  LOP3.LUT P0, RZ, R0, 0x3ff, RZ, 0xc0, !PT ;  /* 0x000003ff00ff7812 */ /* 0x000fc6000780c0ff */
[----:B------:R-:W-:Y:S01]  /*f6f0*/  ULDC.64 UR6, c[0x0][0x2d8] ;  /* 0x0000b60000067ab9 */ /* 0x000fe20000000a00 */
[----:B------:R-:W-:Y:S01]  /*f700*/  BSSY B6, `(.L_x_891) ;  /* 0x0000016000067945 */ /* 0x000fe20003800000 */
[----:B------:R-:W-:Y:S02]  /*f710*/  UIMAD UR4, UR4, UR6, URZ ;  /* 0x00000006040472a4 */ /* 0x000fe4000f8e023f */
[----:B------:R-:W-:Y:S02]  /*f720*/  UIMAD.WIDE.U32 UR50, UR36, UR6, URZ ;  /* 0x00000006243272a5 */ /* 0x000fe4000f8e003f */
[----:B------:R-:W-:-:S04]  /*f730*/  UIMAD UR4, UR36, UR7, UR4 ;  /* 0x00000007240472a4 */ /* 0x000fc8000f8e0204 */
[----:B------:R-:W-:Y:S01]  /*f740*/  UIADD3 UR45, UR51, UR4, URZ ;  /* 0x00000004332d7290 */ /* 0x000fe2000fffe03f */
[----:B------:R-:W-:Y:S11]  /*f750*/  @!P0 BRA `(.L_x_892) ;  /* 0x0000000000408947 */ /* 0x000ff60003800000 */
        /* <DEDUP_REMOVED lines=14> */
[----:B0-----:R-:W-:-:S07]  /*f840*/  LEPC R20, `(.L_x_892) ;  /* 0x000000001014794e */ /* 0x001fce0000000000 */
[----:B-1----:R-:W-:Y:S05]  /*f850*/  CALL.ABS.NOINC R2 ;  /* 0x0000000002007343 */ /* 0x002fea0003c00000 */
.L_x_892:
[----:B------:R-:W-:Y:S05]  /*f860*/  BSYNC B6 ;  /* 0x0000000000067941 */ /* 0x000fea0003800000 */
.L_x_891:
[----:B------:R-:W1:Y:S01]  /*f870*/  LDC R7, c[0x0][0x448] ;  /* 0x00011200ff077b82 */ /* 0x000e620000000800 */
[----:B0-----:R-:W0:Y:S01]  /*f880*/  S2R R20, SR_TID.X ;  /* 0x0000000000147919 */ /* 0x001e220000002100 */
[----:B------:R-:W-:Y:S01]  /*f890*/  ULDC.64 UR8, c[0x0][0x2e0] ;  /* 0x0000b80000087ab9 */ /* 0x000fe20000000a00 */
[----:B------:R-:W-:Y:S01]  /*f8a0*/  UMOV UR44, UR50 ;  /* 0x00000032002c7c82 */ /* 0x000fe20008000000 */
[----:B------:R-:W-:Y:S02]  /*f8b0*/  UIMAD UR6, UR37, UR8, URZ ;  /* 0x00000008250672a4 */ /* 0x000fe4000f8e023f */
[----:B------:R-:W-:Y:S02]  /*f8c0*/  UIMAD.WIDE.U32 UR4, UR43, UR8, UR44 ;  /* 0x000000082b0472a5 */ /* 0x000fe4000f8e002c */
[----:B------:R-:W-:-:S03]  /*f8d0*/  UIMAD UR6, UR43, UR9, UR6 ;  /* 0x000000092b0672a4 */ /* 0x000fc6000f8e0206 */
[----:B------:R-:W-:Y:S01]  /*f8e0*/  ULDC.64 UR8, c[0x0][0x280] ;  /* 0x0000a00000087ab9 */ /* 0x000fe20000000a00 */
[----:B------:R-:W-:Y:S01]  /*f8f0*/  UIADD3 UR6, UR5, UR6, URZ ;  /* 0x0000000605067290 */ /* 0x000fe2000fffe03f */
[----:B------:R-:W-:-:S04]  /*f900*/  IMAD.U32 R4, RZ, RZ, UR4 ;  /* 0x00000004ff047e24 */ /* 0x000fc8000f8e00ff */
[----:B------:R-:W-:Y:S01]  /*f910*/  IMAD.MOV.U32 R2, RZ, RZ, R4 ;  /* 0x000000ffff027224 */ /* 0x000fe200078e0004 */
[----:B-1----:R-:W-:Y:S02]  /*f920*/  ISETP.NE.AND P1, PT, R7, 0x1, PT ;  /* 0x000000010700780c */ /* 0x002fe40003f25270 */
[C---:B0-----:R-:W-:Y:S01]  /*f930*/  LOP3.LUT R21, R20.reuse, 0x7f, RZ, 0xc0, !PT ;  /* 0x0000007f14157812 */ /* 0x041fe200078ec0ff */
[----:B------:R-:W-:-:S10]  /*f940*/  IMAD.SHL.U32 R20, R20, 0x10, RZ ;  /* 0x0000001014147824 */ /* 0x000fd400078e00ff */
[----:B------:R-:W0:Y:S01]  /*f950*/  @P1 LDC R3, c[0x0][0x44c] ;  /* 0x00011300ff031b82 */ /* 0x000e220000000800 */
[----:B------:R-:W-:-:S04]  /*f960*/  SHF.R.U32.HI R21, RZ, 0x3, R21 ;  /* 0x00000003ff157819 */ /* 0x000fc80000011615 */
[----:B------:R-:W-:-:S03]  /*f970*/  LOP3.LUT R20, R21, 0x70, R20, 0xf8, !PT ;  /* 0x0000007015147812 */ /* 0x000fc600078ef814 */
[----:B------:R-:W1:Y:S02]  /*f980*/  @P1 LDC R5, c[0x0][0x450] ;  /* 0x00011400ff051b82 */ /* 0x000e640000000800 */
[----:B------:R-:W-:Y:S02]  /*f990*/  VIADD R6, R20, UR41 ;  /* 0x0000002914067c36 */ /* 0x000fe40008000000 */
[----:B------:R-:W2:Y:S02]  /*f9a0*/  S2R R20, SR_TID.X ;  /* 0x0000000000147919 */ /* 0x000ea40000002100 */
[----:B------:R-:W-:Y:S02]  /*f9b0*/  IMAD.MOV.U32 R11, RZ, RZ, R6 ;  /* 0x000000ffff0b7224 */ /* 0x000fe400078e0006 */
[----:B------:R-:W3:Y:S01]  /*f9c0*/  @P1 LDC R8, c[0x0][0x450] ;  /* 0x00011400ff081b82 */ /* 0x000ee20000000800 */
[C---:B------:R-:W-:Y:S02]  /*f9d0*/  VIADD R10, R6.reuse, 0x80 ;  /* 0x00000080060a7836 */ /* 0x040fe40000000000 */
[----:B0-----:R-:W-:-:S04]  /*f9e0*/  @P1 IMAD.HI.U32 R0, R6, R3, RZ ;  /* 0x0000000306001227 */ /* 0x001fc800078e00ff */
[----:B------:R-:W-:Y:S01]  /*f9f0*/  IMAD.U32 R3, RZ, RZ, UR6 ;  /* 0x00000006ff037e24 */ /* 0x000fe2000f8e00ff */
[----:B------:R-:W-:Y:S01]  /*fa00*/  ULDC.64 UR6, c[0x0][0x2c8] ;  /* 0x0000b20000067ab9 */ /* 0x000fe20000000a00 */
[----:B-1----:R-:W-:Y:S01]  /*fa10*/  @P1 SHF.R.U32.HI R11, RZ, R5, R0 ;  /* 0x00000005ff0b1219 */ /* 0x002fe20000011600 */
[----:B------:R-:W-:Y:S01]  /*fa20*/  IMAD.U32 R5, RZ, RZ, UR5 ;  /* 0x00000005ff057e24 */ /* 0x000fe2000f8e00ff */
[----:B------:R-:W-:Y:S02]  /*fa30*/  ULDC.64 UR4, c[0x0][0x2d0] ;  /* 0x0000b40000047ab9 */ /* 0x000fe40000000a00 */
[--C-:B------:R-:W-:Y:S01]  /*fa40*/  SHF.R.S32.HI R0, RZ, 0x1f, R11.reuse ;  /* 0x0000001fff007819 */ /* 0x100fe2000001140b */
[----:B------:R-:W-:Y:S02]  /*fa50*/  IMAD.MOV R9, RZ, RZ, -R11 ;  /* 0x000000ffff097224 */ /* 0x000fe400078e0a0b */
[----:B------:R-:W-:-:S04]  /*fa60*/  IMAD.WIDE.U32 R4, R11, UR4, R2 ;  /* 0x000000040b047c25 */ /* 0x000fc8000f8e0002 */
[----:B------:R-:W-:Y:S02]  /*fa70*/  IMAD R0, R0, UR4, RZ ;  /* 0x0000000400007c24 */ /* 0x000fe4000f8e02ff */
[----:B------:R-:W-:Y:S02]  /*fa80*/  IMAD R9, R7, R9, R6 ;  /* 0x0000000907097224 */ /* 0x000fe400078e0206 */
[----:B------:R-:W-:Y:S02]  /*fa90*/  IMAD R13, R11, UR5, R0 ;  /* 0x000000050b0d7c24 */ /* 0x000fe4000f8e0200 */
[----:B--2---:R-:W-:Y:S01]  /*faa0*/  IMAD.SHL.U32 R21, R20, 0x8, RZ ;  /* 0x0000000814157824 */ /* 0x004fe200078e00ff */
[----:B------:R-:W-:Y:S01]  /*fab0*/  SHF.R.S32.HI R0, RZ, 0x1f, R9 ;  /* 0x0000001fff007819 */ /* 0x000fe20000011409 */
[----:B------:R-:W-:-:S03]  /*fac0*/  IMAD.IADD R5, R5, 0x1, R13 ;  /* 0x0000000105057824 */ /* 0x000fc600078e020d */
[----:B------:R-:W-:Y:S01]  /*fad0*/  LOP3.LUT R21, R21, 0x38, RZ, 0xc0, !PT ;  /* 0x0000003815157812 */ /* 0x000fe200078ec0ff */
[----:B------:R-:W-:Y:S02]  /*fae0*/  IMAD R0, R0, UR6, RZ ;  /* 0x0000000600007c24 */ /* 0x000fe4000f8e02ff */
[----:B------:R-:W-:-:S04]  /*faf0*/  IMAD.WIDE.U32 R4, R9, UR6, R4 ;  /* 0x0000000609047c25 */ /* 0x000fc8000f8e0004 */
[----:B------:R-:W-:Y:S01]  /*fb00*/  IMAD R11, R9, UR7, R0 ;  /* 0x00000007090b7c24 */ /* 0x000fe2000f8e0200 */
[----:B------:R-:W-:Y:S01]  /*fb10*/  LEA R0, P0, R4, UR8, 0x1 ;  /* 0x0000000804007c11 */ /* 0x000fe2000f8008ff */
[----:B------:R-:W0:Y:S02]  /*fb20*/  @P1 LDC R9, c[0x0][0x44c] ;  /* 0x00011300ff091b82 */ /* 0x000e240000000800 */
[----:B------:R-:W-:Y:S02]  /*fb30*/  IMAD.IADD R5, R5, 0x1, R11 ;  /* 0x0000000105057824 */ /* 0x000fe400078e020b */
[----:B------:R-:W-:-:S03]  /*fb40*/  IMAD.MOV.U32 R11, RZ, RZ, R10 ;  /* 0x000000ffff0b7224 */ /* 0x000fc600078e000a */
[----:B------:R-:W-:Y:S01]  /*fb50*/  LEA.HI.X R5, R4, UR9, R5, 0x1, P0 ;  /* 0x0000000904057c11 */ /* 0x000fe200080f0c05 */
[----:B0-----:R-:W-:-:S05]  /*fb60*/  @P1 IMAD.HI.U32 R9, R10, R9, RZ ;  /* 0x000000090a091227 */ /* 0x001fca00078e00ff */
[----:B---3--:R-:W-:-:S04]  /*fb70*/  @P1 SHF.R.U32.HI R11, RZ, R8, R9 ;  /* 0x00000008ff0b1219 */ /* 0x008fc80000011609 */
[--C-:B------:R-:W-:Y:S01]  /*fb80*/  SHF.R.S32.HI R4, RZ, 0x1f, R11.reuse ;  /* 0x0000001fff047819 */ /* 0x100fe2000001140b */
[----:B------:R-:W-:Y:S02]  /*fb90*/  IMAD.MOV R6, RZ, RZ, -R11 ;  /* 0x000000ffff067224 */ /* 0x000fe400078e0a0b */
[----:B------:R-:W-:-:S04]  /*fba0*/  IMAD.WIDE.U32 R2, R11, UR4, R2 ;  /* 0x000000040b027c25 */ /* 0x000fc8000f8e0002 */
[----:B------:R-:W-:Y:S02]  /*fbb0*/  IMAD R9, R7, R6, R10 ;  /* 0x0000000607097224 */ /* 0x000fe400078e020a */
[----:B------:R-:W-:Y:S01]  /*fbc0*/  IMAD R4, R4, UR4, RZ ;  /* 0x0000000404047c24 */ /* 0x000fe2000f8e02ff */
[----:B------:R-:W-:-:S03]  /*fbd0*/  ULDC UR4, c[0x0][0x2b8] ;  /* 0x0000ae0000047ab9 */ /* 0x000fc60000000800 */
[----:B------:R-:W-:Y:S01]  /*fbe0*/  IMAD R11, R11, UR5, R4 ;  /* 0x000000050b0b7c24 */ /* 0x000fe2000f8e0204 */
[----:B------:R-:W-:-:S03]  /*fbf0*/  SHF.R.S32.HI R4, RZ, 0x1f, R9 ;  /* 0x0000001fff047819 */ /* 0x000fc60000011409 */
[----:B------:R-:W-:Y:S02]  /*fc00*/  IMAD.IADD R3, R3, 0x1, R11 ;  /* 0x0000000103037824 */ /* 0x000fe400078e020b */
[----:B------:R-:W-:Y:S02]  /*fc10*/  IMAD R4, R4, UR6, RZ ;  /* 0x0000000604047c24 */ /* 0x000fe4000f8e02ff */
[----:B------:R-:W-:-:S04]  /*fc20*/  IMAD.WIDE.U32 R2, R9, UR6, R2 ;  /* 0x0000000609027c25 */ /* 0x000fc8000f8e0002 */
[----:B------:R-:W-:Y:S01]  /*fc30*/  IMAD R11, R9, UR7, R4 ;  /* 0x00000007090b7c24 */ /* 0x000fe2000f8e0204 */
[----:B------:R-:W-:-:S03]  /*fc40*/  LEA R4, P0, R2, UR8, 0x1 ;  /* 0x0000000802047c11 */ /* 0x000fc6000f8008ff */
[----:B------:R-:W-:-:S05]  /*fc50*/  IMAD.IADD R3, R3, 0x1, R11 ;  /* 0x0000000103037824 */ /* 0x000fca00078e020b */
[----:B------:R-:W-:Y:S02]  /*fc60*/  LEA.HI.X R8, R2, UR9, R3, 0x1, P0 ;  /* 0x0000000902087c11 */ /* 0x000fe400080f0c03 */
[----:B------:R-:W-:Y:S01]  /*fc70*/  ISETP.GE.AND P0, PT, R21, UR4, PT ;  /* 0x0000000415007c0c */ /* 0x000fe2000bf06270 */
[----:B------:R-:W-:-:S03]  /*fc80*/  UMOV UR4, 0xffffffff ;  /* 0xffffffff00047882 */ /* 0x000fc60000000000 */
[----:B------:R-:W-:Y:S09]  /*fc90*/  BRA.DIV UR4, `(.L_x_893) ;  /* 0x0000002a04b47947 */ /* 0x000ff2000b800000 */
[----:B------:R-:W0:Y:S01]  /*fca0*/  S2R R2, SR_TID.X ;  /* 0x0000000000027919 */ /* 0x000e220000002100 */
[----:B------:R-:W-:Y:S02]  /*fcb0*/  ULDC UR4, c[0x0][0x288] ;  /* 0x0000a20000047ab9 */ /* 0x000fe40000000800 */
[----:B------:R-:W-:Y:S01]  /*fcc0*/  IMAD R7, R7, UR4, RZ ;  /* 0x0000000407077c24 */ /* 0x000fe2000f8e02ff */
[----:B------:R-:W1:Y:S04]  /*fcd0*/  SHFL.IDX PT, R14, R0, RZ, 0x181f ;  /* 0x00181fff000e7589 */ /* 0x000e6800000e0000 */
[----:B------:R-:W-:Y:S04]  /*fce0*/  SHFL.IDX PT, R9, R5, 0x2, 0x181f ;  /* 0x00581f0005097f89 */ /* 0x000fe800000e0000 */
[----:B------:R-:W-:Y:S01]  /*fcf0*/  SHFL.IDX PT, R20, R0, 0x7, 0x181f ;  /* 0x00f81f0000147f89 */ /* 0x000fe200000e0000 */
[----:B0-----:R-:W-:-:S04]  /*fd00*/  LOP3.LUT R2, R2, 0x7f, RZ, 0xc0, !PT ;  /* 0x0000007f02027812 */ /* 0x001fc800078ec0ff */
[----:B------:R-:W-:Y:S02]  /*fd10*/  SHF.R.U32.HI R3, RZ, 0x3, R2 ;  /* 0x00000003ff037819 */ /* 0x000fe40000011602 */
[----:B------:R-:W0:Y:S03]  /*fd20*/  SHFL.IDX PT, R2, R5, RZ, 0x181f ;  /* 0x00181fff05027589 */ /* 0x000e2600000e0000 */
[----:B------:R-:W-:-:S04]  /*fd30*/  VIADD R6, R3, UR41 ;  /* 0x0000002903067c36 */ /* 0x000fc80008000000 */
[C---:B------:R-:W-:Y:S01]  /*fd40*/  VIADD R10, R6.reuse, 0x10 ;  /* 0x00000010060a7836 */ /* 0x040fe20000000000 */
[C---:B------:R-:W-:Y:S01]  /*fd50*/  ISETP.GE.AND P1, PT, R6.reuse, R7, PT ;  /* 0x000000070600720c */ /* 0x040fe20003f26270 */
[----:B------:R-:W-:-:S03]  /*fd60*/  VIADD R12, R6, 0x20 ;  /* 0x00000020060c7836 */ /* 0x000fc60000000000 */
[----:B------:R-:W-:Y:S02]  /*fd70*/  ISETP.GE.AND P3, PT, R10, R7, PT ;  /* 0x000000070a00720c */ /* 0x000fe40003f66270 */
[----:B------:R-:W2:Y:S07]  /*fd80*/  SHFL.IDX PT, R10, R0, 0x1, 0x181f ;  /* 0x00381f00000a7f89 */ /* 0x000eae00000e0000 */
[----:B-1----:R-:W-:-:S05]  /*fd90*/  @!P1 LEA R14, P2, R21, R14, 0x1 ;  /* 0x0000000e150e9211 */ /* 0x002fca00078408ff */
[----:B0-----:R-:W-:Y:S02]  /*fda0*/  @!P1 IMAD.X R3, RZ, RZ, R2, P2 ;  /* 0x000000ffff039224 */ /* 0x001fe400010e0602 */
[----:B------:R-:W-:Y:S02]  /*fdb0*/  @!P1 IMAD.MOV.U32 R2, RZ, RZ, R14 ;  /* 0x000000ffff029224 */ /* 0x000fe400078e000e */
[----:B------:R-:W-:Y:S04]  /*fdc0*/  SHFL.IDX PT, R14, R0, 0x2, 0x181f ;  /* 0x00581f00000e7f89 */ /* 0x000fe800000e0000 */
[----:B------:R0:W-:Y:S01]  /*fdd0*/  @!P1 LDGSTS.E.BYPASS.LTC128B.128 [R26+0x8400], desc[UR48][R2.64], !P0 ;  /* 0x08400000021a9fae */ /* 0x0001e2000c101d70 */
[----:B------:R-:W-:Y:S01]  /*fde0*/  ISETP.GE.AND P1, PT, R12, R7, PT ;  /* 0x000000070c00720c */ /* 0x000fe20003f26270 */
[----:B------:R-:W-:Y:S01]  /*fdf0*/  VIADD R12, R6, 0x40 ;  /* 0x00000040060c7836 */ /* 0x000fe20000000000 */
[----:B--2---:R-:W-:Y:S01]  /*fe00*/  @!P3 LEA R10, P2, R21, R10, 0x1 ;  /* 0x0000000a150ab211 */ /* 0x004fe200078408ff */
[----:B0-----:R-:W0:Y:S04]  /*fe10*/  SHFL.IDX PT, R2, R5, 0x1, 0x181f ;  /* 0x00381f0005027f89 */ /* 0x001e2800000e0000 */
[----:B0-----:R-:W-:-:S02]  /*fe20*/  @!P3 IMAD.X R3, RZ, RZ, R2, P2 ;  /* 0x000000ffff03b224 */ /* 0x001fc400010e0602 */
[----:B------:R-:W-:Y:S02]  /*fe30*/  @!P3 IMAD.MOV.U32 R2, RZ, RZ, R10 ;  /* 0x000000ffff02b224 */ /* 0x000fe400078e000a */
[----:B------:R-:W-:-:S03]  /*fe40*/  VIADD R10, R6, 0x30 ;  /* 0x00000030060a7836 */ /* 0x000fc60000000000 */
[----:B------:R0:W-:Y:S02]  /*fe50*/  @!P3 LDGSTS.E.BYPASS.LTC128B.128 [R26+0x8c00], desc[UR48][R2.64], !P0 ;  /* 0x08c00000021abfae */ /* 0x0001e4000c101d70 */
[----:B------:R-:W-:Y:S02]  /*fe60*/  ISETP.GE.AND P3, PT, R10, R7, PT ;  /* 0x000000070a00720c */ /* 0x000fe40003f66270 */
[----:B------:R-:W1:Y:S01]  /*fe70*/  SHFL.IDX PT, R10, R0, 0x3, 0x181f ;  /* 0x00781f00000a7f89 */ /* 0x000e6200000e0000 */
[----:B0-----:R-:W-:-:S03]  /*fe80*/  @!P1 LEA R2, P2, R21, R14, 0x1 ;  /* 0x0000000e15029211 */ /* 0x001fc600078408ff */
[----:B------:R-:W-:Y:S02]  /*fe90*/  SHFL.IDX PT, R14, R0, 0x4, 0x181f ;  /* 0x00981f00000e7f89 */ /* 0x000fe400000e0000 */
[----:B------:R-:W-:Y:S02]  /*fea0*/  @!P1 IMAD.X R3, RZ, RZ, R9, P2 ;  /* 0x000000ffff039224 */ /* 0x000fe400010e0609 */
[----:B------:R-:W-:Y:S04]  /*feb0*/  SHFL.IDX PT, R9, R5, 0x4, 0x181f ;  /* 0x00981f0005097f89 */ /* 0x000fe800000e0000 */
[----:B------:R0:W-:Y:S01]  /*fec0*/  @!P1 LDGSTS.E.BYPASS.LTC128B.128 [R26+0x9400], desc[UR48][R2.64], !P0 ;  /* 0x09400000021a9fae */ /* 0x0001e2000c101d70 */
[----:B------:R-:W-:Y:S01]  /*fed0*/  ISETP.GE.AND P1, PT, R12, R7, PT ;  /* 0x000000070c00720c */ /* 0x000fe20003f26270 */
[----:B------:R-:W-:Y:S01]  /*fee0*/  VIADD R12, R6, 0x60 ;  /* 0x00000060060c7836 */ /* 0x000fe20000000000 */
[----:B-1----:R-:W-:Y:S01]  /*fef0*/  @!P3 LEA R10, P2, R21, R10, 0x1 ;  /* 0x0000000a150ab211 */ /* 0x002fe200078408ff */
        /* <DEDUP_REMOVED lines=8> */
[----:B------:R0:W-:Y:S02]  /*ff80*/  SHFL.IDX PT, R14, R0, 0x6, 0x181f ;  /* 0x00d81f00000e7f89 */ /* 0x0001e400000e0000 */
[----:B------:R-:W-:Y:S02]  /*ff90*/  @!P1 IMAD.X R3, RZ, RZ, R9, P2 ;  /* 0x000000ffff039224 */ /* 0x000fe400010e0609 */
[----:B------:R-:W-:Y:S01]  /*ffa0*/  SHFL.IDX PT, R9, R5, 0x6, 0x181f ;  /* 0x00d81f0005097f89 */ /* 0x000fe200000e0000 */
[----:B0-----:R-:W-:-:S03]  /*ffb0*/  VIADD R0, R6, 0x90 ;  /* 0x0000009006007836 */ /* 0x001fc60000000000 */
[----:B------:R0:W-:Y:S01]  /*ffc0*/  @!P1 LDGSTS.E.BYPASS.LTC128B.128 [R26+0xa400], desc[UR48][R2.64], !P0 ;  /* 0x0a400000021a9fae */ /* 0x0001e2000c101d70 */
[----:B------:R-:W-:Y:S01]  /*ffd0*/  ISETP.GE.AND P1, PT, R12, R7, PT ;  /* 0x000000070c00720c */ /* 0x000fe20003f26270 */
[----:B------:R-:W-:Y:S01]  /*ffe0*/  VIADD R12, R6, 0x70 ;  /* 0x00000070060c7836 */ /* 0x000fe20000000000 */
[----:B-1----:R-:W-:Y:S01]  /*fff0*/  @!P3 LEA R10, P2, R21, R10, 0x1 ;  /* 0x0000000a150ab211 */ /* 0x002fe200078408ff */
[----:B0-----:R-:W0:Y:S04]  /*10000*/  SHFL.IDX PT, R2, R5, 0x5, 0x181f ;  /* 0x00b81f0005027f89 */ /* 0x001e2800000e0000 */
[----:B0-----:R-:W-:Y:S02]  /*10010*/  @!P3 IMAD.X R3, RZ, RZ, R2, P2 ;  /* 0x000000ffff03b224 */ /* 0x001fe400010e0602 */
[----:B------:R-:W-:-:S02]  /*10020*/  @!P3 IMAD.MOV.U32 R2, RZ, RZ, R10 ;  /* 0x000000ffff02b224 */ /* 0x000fc400078e000a */
[----:B------:R-:W0:Y:S04]  /*10030*/  SHFL.IDX PT, R10, R5, 0x7, 0x181f ;  /* 0x00f81f00050a7f89 */ /* 0x000e2800000e0000 */
[----:B------:R1:W-:Y:S01]  /*10040*/  @!P3 LDGSTS.E.BYPASS.LTC128B.128 [R26+0xac00], desc[UR48][R2.64], !P0 ;  /* 0x0ac00000021abfae */ /* 0x0003e2000c101d70 */
[----:B------:R-:W-:Y:S01]  /*10050*/  ISETP.GE.AND P3, PT, R12, R7, PT ;  /* 0x000000070c00720c */ /* 0x000fe20003f66270 */
[----:B------:R-:W-:Y:S02]  /*10060*/  VIADD R12, R6, 0x80 ;  /* 0x00000080060c7836 */ /* 0x000fe40000000000 */
[----:B------:R-:W-:Y:S01]  /*10070*/  SHFL.IDX PT, R5, R8, 0x1, 0x181f ;  /* 0x00381f0008057f89 */ /* 0x000fe200000e0000 */
[----:B-1----:R-:W-:-:S03]  /*10080*/  @!P1 LEA R2, P2, R21, R14, 0x1 ;  /* 0x0000000e15029211 */ /* 0x002fc600078408ff */
[----:B------:R-:W1:Y:S02]  /*10090*/  SHFL.IDX PT, R14, R4, RZ, 0x181f ;  /* 0x00181fff040e7589 */ /* 0x000e6400000e0000 */
[----:B------:R-:W-:Y:S02]  /*100a0*/  @!P1 IMAD.X R3, RZ, RZ, R9, P2 ;  /* 0x000000ffff039224 */ /* 0x000fe400010e0609 */
[----:B------:R-:W2:Y:S04]  /*100b0*/  SHFL.IDX PT, R9, R8, RZ, 0x181f ;  /* 0x00181fff08097589 */ /* 0x000ea800000e0000 */
[----:B------:R3:W-:Y:S01]  /*100c0*/  @!P1 LDGSTS.E.BYPASS.LTC128B.128 [R26+0xb400], desc[UR48][R2.64], !P0 ;  /* 0x0b400000021a9fae */ /* 0x0007e2000c101d70 */
[----:B------:R-:W-:Y:S02]  /*100d0*/  ISETP.GE.AND P1, PT, R12, R7, PT ;  /* 0x000000070c00720c */ /* 0x000fe40003f26270 */
[----:B---3--:R-:W-:-:S05]  /*100e0*/  @!P3 LEA R2, P2, R21, R20, 0x1 ;  /* 0x000000141502b211 */ /* 0x008fca00078408ff */
[----:B0-----:R-:W-:Y:S02]  /*100f0*/  @!P3 IMAD.X R3, RZ, RZ, R10, P2 ;  /* 0x000000ffff03b224 */ /* 0x001fe400010e060a */
[----:B------:R-:W-:-:S03]  /*10100*/  VIADD R10, R6, 0xa0 ;  /* 0x000000a0060a7836 */ /* 0x000fc60000000000 */
[----:B------:R1:W-:Y:S01]  /*10110*/  @!P3 LDGSTS.E.BYPASS.LTC128B.128 [R26+0xbc00], desc[UR48][R2.64], !P0 ;  /* 0x0bc00000021abfae */ /* 0x0003e2000c101d70 */
[----:B------:R-:W-:-:S03]  /*10120*/  ISETP.GE.AND P3, PT, R0, R7, PT ;  /* 0x000000070000720c */ /* 0x000fc60003f66270 */
[----:B------:R-:W-:Y:S04]  /*10130*/  SHFL.IDX PT, R0, R8, 0x2, 0x181f ;  /* 0x00581f0008007f89 */ /* 0x000fe800000e0000 */
[----:B------:R-:W-:Y:S01]  /*10140*/  SHFL.IDX PT, R8, R8, 0x3, 0x181f ;  /* 0x00781f0008087f89 */ /* 0x000fe200000e0000 */
[----:B-1----:R-:W-:-:S03]  /*10150*/  @!P1 LEA R2, P2, R21, R14, 0x1 ;  /* 0x0000000e15029211 */ /* 0x002fc600078408ff */
[----:B------:R-:W-:Y:S02]  /*10160*/  SHFL.IDX PT, R14, R4, 0x2, 0x181f ;  /* 0x00581f00040e7f89 */ /* 0x000fe400000e0000 */
[----:B--2---:R-:W-:Y:S02]  /*10170*/  @!P1 IMAD.X R3, RZ, RZ, R9, P2 ;  /* 0x000000ffff039224 */ /* 0x004fe400010e0609 */
[----:B------:R-:W0:Y:S04]  /*10180*/  SHFL.IDX PT, R9, R4, 0x1, 0x181f ;  /* 0x00381f0004097f89 */ /* 0x000e2800000e0000 */
[----:B------:R0:W-:Y:S01]  /*10190*/  @!P1 LDGSTS.E.BYPASS.LTC128B.128 [R26+0xc400], desc[UR48][R2.64], !P0 ;  /* 0x0c400000021a9fae */ /* 0x0001e2000c101d70 */
[----:B------:R-:W-:Y:S02]  /*101a0*/  ISETP.GE.AND P1, PT, R10, R7, PT ;  /* 0x000000070a00720c */ /* 0x000fe40003f26270 */
[----:B0-----:R-:W-:-:S05]  /*101b0*/  @!P3 LEA R2, P2, R21, R9, 0x1 ;  /* 0x000000091502b211 */ /* 0x001fca00078408ff */
[----:B------:R-:W-:-:S05]  /*101c0*/  @!P3 IMAD.X R3, RZ, RZ, R5, P2 ;  /* 0x000000ffff03b224 */ /* 0x000fca00010e0605 */
[----:B------:R0:W-:Y:S02]  /*101d0*/  @!P3 LDGSTS.E.BYPASS.LTC128B.128 [R26+0xcc00], desc[UR48][R2.64], !P0 ;  /* 0x0cc00000021abfae */ /* 0x0001e4000c101d70 */
[----:B0-----:R-:W-:Y:S02]  /*101e0*/  @!P1 LEA R2, P2, R21, R14, 0x1 ;  /* 0x0000000e15029211 */ /* 0x001fe400078408ff */
[----:B------:R0:W1:Y:S03]  /*101f0*/  SHFL.IDX PT, R14, R4, 0x3, 0x181f ;  /* 0x00781f00040e7f89 */ /* 0x00006600000e0000 */
[----:B------:R-:W-:-:S05]  /*10200*/  @!P1 IMAD.X R3, RZ, RZ, R0, P2 ;  /* 0x000000ffff039224 */ /* 0x000fca00010e0600 */
[----:B------:R0:W-:Y:S03]  /*10210*/  @!P1 LDGSTS.E.BYPASS.LTC128B.128 [R26+0xd400], desc[UR48][R2.64], !P0 ;  /* 0x0d400000021a9fae */ /* 0x0001e6000c101d70 */
.L_x_996:
[----:B------:R-:W-:Y:S02]  /*10220*/  VIADD R6, R6, 0xb0 ;  /* 0x000000b006067836 */ /* 0x000fe40000000000 */
[----:B------:R-:W-:-:S03]  /*10230*/  VIADD R0, R17, 0x16800 ;  /* 0x0001680011007836 */ /* 0x000fc60000000000 */
[----:B------:R-:W-:-:S13]  /*10240*/  ISETP.GE.AND P1, PT, R6, R7, PT ;  /* 0x000000070600720c */ /* 0x000fda0003f26270 */
[----:B01----:R-:W-:-:S05]  /*10250*/  @!P1 LEA R2, P2, R21, R14, 0x1 ;  /* 0x0000000e15029211 */ /* 0x003fca00078408ff */
[----:B------:R-:W-:-:S05]  /*10260*/  @!P1 IMAD.X R3, RZ, RZ, R8, P2 ;  /* 0x000000ffff039224 */ /* 0x000fca00010e0608 */
[----:B------:R-:W-:Y:S01]  /*10270*/  @!PT LDS RZ, [RZ] ;  /* 0x00000000fffff984 */ /* 0x000fe20000000800 */
[----:B------:R-:W-:Y:S01]  /*10280*/  @!PT LDS RZ, [RZ] ;  /* 0x00000000fffff984 */ /* 0x000fe20000000800 */
[----:B------:R-:W-:Y:S01]  /*10290*/  @!PT LDS RZ, [RZ] ;  /* 0x00000000fffff984 */ /* 0x000fe20000000800 */
[----:B------:R0:W-:Y:S01]  /*102a0*/  @!P1 LDGSTS.E.BYPASS.LTC128B.128 [R26+0xdc00], desc[UR48][R2.64], !P0 ;  /* 0x0dc00000021a9fae */ /* 0x0001e2000c101d70 */
[----:B------:R-:W-:Y:S01]  /*102b0*/  PLOP3.LUT P0, PT, PT, PT, PT, 0x80, 0x0 ;  /* 0x000000000000781c */ /* 0x000fe20003f0f070 */
[----:B------:R-:W-:-:S12]  /*102c0*/  NOP ;  /* 0x0000000000007918 */ /* 0x000fd80000000000 */
.L_x_894:
[----:B------:R-:W-:Y:S02]  /*102d0*/  PLOP3.LUT P1, PT, P1, P0, PT, 0xa2, 0x0 ;  /* 0x000000000000781c */ /* 0x000fe40000f21472 */
[----:B------:R-:W-:-:S08]  /*102e0*/  @P0 R2UR P1, UR4, R17 ;  /* 0x00000000110402ca */ /* 0x000fd00000020000 */
[----:B------:R-:W-:-:S05]  /*102f0*/  @P0 PLOP3.LUT P0, PT, P1, PT, PT, 0x80, 0x0 ;  /* 0x000000000000081c */ /* 0x000fca0000f0f070 */
[----:B------:R-:W-:Y:S01]  /*10300*/  @!P1 SYNCS.ARRIVE.TRANS64.RED.A0T1 RZ, [UR4+0x16800], RZ ;  /* 0x016800ffffff99a7 */ /* 0x000fe20008200404 */
[----:B------:R-:W-:Y:S07]  /*10310*/  @!P1 ARRIVES.LDGSTSBAR.64.TRANSCNT [UR4+0x16800] ;  /* 0x01680000ff0099b0 */ /* 0x000fee0008000a84 */
[----:B------:R-:W-:Y:S05]  /*10320*/  @P0 BRA.U.ANY `(.L_x_894) ;  /* 0xfffffffd00e80947 */ /* 0x000fea000393ffff */
[----:B------:R-:W-:-:S05]  /*10330*/  VIADD R29, R29, 0x1 ;  /* 0x000000011d1d7836 */ /* 0x000fca0000000000 */
[----:B0-----:R-:W-:-:S04]  /*10340*/  LEA.HI R2, R29, R29, RZ, 0x1 ;  /* 0x0000001d1d027211 */ /* 0x001fc800078f08ff */
[----:B------:R-:W-:-:S05]  /*10350*/  LOP3.LUT R2, R2, 0xfffffffe, RZ, 0xc0, !PT ;  /* 0xfffffffe02027812 */ /* 0x000fca00078ec0ff */
[----:B------:R-:W-:-:S05]  /*10360*/  IMAD.IADD R2, R29, 0x1, -R2 ;  /* 0x000000011d027824 */ /* 0x000fca00078e0a02 */
[----:B------:R-:W-:Y:S01]  /*10370*/  SHF.L.U32 R2, R2, 0x1f, RZ ;  /* 0x0000001f02027819 */ /* 0x000fe200000006ff */
[----:B------:R-:W-:Y:S01]  /*10380*/  NOP ;  /* 0x0000000000007918 */ /* 0x000fe20000000000 */
[----:B------:R0:W-:Y:S01]  /*10390*/  SYNCS.ARRIVE.TRANS64.A1T0 RZ, [R17+URZ+0x16800], RZ ;  /* 0x016800ff11ff79a7 */ /* 0x0001e2000810003f */
[----:B------:R-:W-:Y:S01]  /*103a0*/  BSSY B0, `(.L_x_895) ;  /* 0x0000003000007945 */ /* 0x000fe20003800000 */
[----:B------:R-:W1:Y:S03]  /*103b0*/  SYNCS.PHASECHK.TRANS64.TRYWAIT P0, [R17+URZ+0x16820], R2 ;  /* 0x01682002110075a7 */ /* 0x000e66000800017f */
[----:B01----:R-:W-:Y:S05]  /*103c0*/  @!P0 BRA `(.L_x_896) ;  /* 0x0000003000688947 */ /* 0x003fea0003800000 */
.L_x_997:
[----:B------:R-:W-:Y:S05]  /*103d0*/  BSYNC B0 ;  /* 0x0000000000007941 */ /* 0x000fea0003800000 */
.L_x_895:
[----:B------:R-:W-:-:S04]  /*103e0*/  UIADD3 UR4, UR40, -0x2, URZ ;  /* 0xfffffffe28047890 */ /* 0x000fc8000fffe03f */
[----:B------:R-:W-:-:S06]  /*103f0*/  UISETP.GE.AND UP0, UPT, UR4, UR39, UPT ;  /* 0x000000270400728c */ /* 0x000fcc000bf06270 */
[----:B------:R-:W-:-:S13]  /*10400*/  PLOP3.LUT P0, PT, PT, PT, UP0, 0x80, 0x0 ;  /* 0x000000000000781c */ /* 0x000fda0003f0f008 */
[----:B------:R-:W-:Y:S05]  /*10410*/  @!P0 BRA `(.L_x_897) ;  /* 0x0000001400688947 */ /* 0x000fea0003800000 */
[----:B0-----:R-:W-:Y:S01]  /*10420*/  IMAD R2, RZ, RZ, -UR40 ;  /* 0x80000028ff027e24 */ /* 0x001fe2000f8e02ff */
[----:B------:R-:W-:Y:S01]  /*10430*/  LOP3.LUT R7, RZ, UR39, RZ, 0x33, !PT ;  /* 0x00000027ff077c12 */ /* 0x000fe2000f8e33ff */
[----:B------:R-:W-:-:S03]  /*10440*/  IMAD.U32 R6, RZ, RZ, UR4 ;  /* 0x00000004ff067e24 */ /* 0x000fc6000f8e00ff */
[----:B------:R-:W-:-:S05]  /*10450*/  VIADDMNMX R7, R2, 0x1, R7, !PT ;  /* 0x0000000102077846 */ /* 0x000fca0007800107 */
[----:B------:R-:W-:-:S05]  /*10460*/  VIADD R2, R7, UR40 ;  /* 0x0000002807027c36 */ /* 0x000fca0008000000 */
        /* <DEDUP_REMOVED lines=22> */
[----:B------:R-:W-:-:S05]  /*105d0*/  @P0 SHF.R.U32.HI R2, RZ, R3, R4 ;  /* 0x00000003ff020219 */ /* 0x000fca0000011604 */
[----:B------:R-:W-:-:S04]  /*105e0*/  IMAD.MOV R3, RZ, RZ, -R2 ;  /* 0x000000ffff037224 */ /* 0x000fc800078e0a02 */
[----:B------:R-:W-:Y:S01]  /*105f0*/  IMAD R6, R5, R3, R6 ;  /* 0x0000000305067224 */ /* 0x000fe200078e0206 */
[--C-:B------:R-:W-:Y:S01]  /*10600*/  SHF.R.S32.HI R3, RZ, 0x1f, R2.reuse ;  /* 0x0000001fff037819 */ /* 0x100fe20000011402 */
[----:B------:R-:W0:Y:S02]  /*10610*/  LDC.64 R4, c[0x0][0x418] ;  /* 0x00010600ff047b82 */ /* 0x000e240000000a00 */
[----:B------:R-:W-:-:S04]  /*10620*/  IMAD.WIDE.U32 R2, R22, UR4, R2 ;  /* 0x0000000416027c25 */ /* 0x000fc8000f8e0002 */
[----:B------:R-:W-:Y:S01]  /*10630*/  IMAD.IADD R11, R11, 0x1, R3 ;  /* 0x000000010b0b7824 */ /* 0x000fe200078e0203 */
[----:B0-----:R-:W-:-:S04]  /*10640*/  LEA R4, P0, R2, R4, 0x2 ;  /* 0x0000000402047211 */ /* 0x001fc800078010ff */
[----:B------:R-:W-:-:S05]  /*10650*/  LEA.HI.X R5, R2, R5, R11, 0x2, P0 ;  /* 0x0000000502057211 */ /* 0x000fca00000f140b */
[----:B------:R0:W5:Y:S04]  /*10660*/  LDG.E R4, desc[UR48][R4.64] ;  /* 0x0000003004047981 */ /* 0x000168000c1e1900 */
.L_x_901:
[----:B------:R-:W0:Y:S01]  /*10670*/  S2R R2, SR_TID.X ;  /* 0x0000000000027919 */ /* 0x000e220000002100 */
[----:B------:R-:W-:Y:S01]  /*10680*/  IMAD R3, R8, 0x8, R17 ;  /* 0x0000000808037824 */ /* 0x000fe200078e0211 */
[----:B------:R-:W-:Y:S01]  /*10690*/  BSSY B1, `(.L_x_902) ;  /* 0x0000006000017945 */ /* 0x000fe20003800000 */
[----:B0-----:R-:W-:Y:S02]  /*106a0*/  LOP3.LUT R5, R2, 0x7f, RZ, 0xc0, !PT ;  /* 0x0000007f02057812 */ /* 0x001fe400078ec0ff */
[----:B------:R-:W-:Y:S02]  /*106b0*/  SHF.L.U32 R2, R9, 0x1f, RZ ;  /* 0x0000001f09027819 */ /* 0x000fe400000006ff */
[----:B------:R-:W-:Y:S02]  /*106c0*/  ISETP.NE.AND P1, PT, R5, RZ, PT ;  /* 0x000000ff0500720c */ /* 0x000fe40003f25270 */
[----:B------:R-:W0:Y:S02]  /*106d0*/  SYNCS.PHASECHK.TRANS64.TRYWAIT P0, [R3+URZ+0x16840], R2 ;  /* 0x01684002030075a7 */ /* 0x000e24000800017f */
[----:B0-----:R-:W-:Y:S09]  /*106e0*/  @!P0 BRA `(.L_x_903) ;  /* 0x0000002c00b48947 */ /* 0x001ff20003800000 */
.L_x_998:
[----:B------:R-:W-:Y:S05]  /*106f0*/  BSYNC B1 ;  /* 0x0000000000017941 */ /* 0x000fea0003800000 */
.L_x_902:
[----:B------:R-:W-:Y:S04]  /*10700*/  BSSY B1, `(.L_x_904) ;  /* 0x0000007000017945 */ /* 0x000fe80003800000 */
[----:B------:R-:W-:Y:S05]  /*10710*/  @P1 BRA `(.L_x_905) ;  /* 0x0000000000141947 */ /* 0x000fea0003800000 */
[----:B------:R-:W-:Y:S01]  /*10720*/  ISETP.NE.AND P0, PT, R28, RZ, PT ;  /* 0x000000ff1c00720c */ /* 0x000fe20003f05270 */
[----:B0-----:R-:W-:-:S04]  /*10730*/  IMAD.MOV.U32 R2, RZ, RZ, 0x4000 ;  /* 0x00004000ff027424 */ /* 0x001fc800078e00ff */
[----:B------:R1:W-:Y:S08]  /*10740*/  SYNCS.ARRIVE.TRANS64 RZ, [R3+URZ+0x16830], R2 ;  /* 0x0168300203ff79a7 */ /* 0x0003f0000800003f */
[----:B------:R-:W-:Y:S05]  /*10750*/  @!P0 BRA `(.L_x_905) ;  /* 0x0000000000048947 */ /* 0x000fea0003800000 */
[----:B------:R-:W-:Y:S01]  /*10760*/  BPT.TRAP 0x1 ;  /* 0x000000040000795c */ /* 0x000fe20000300000 */
.L_x_905:
[----:B------:R-:W-:Y:S05]  /*10770*/  BSYNC B1 ;  /* 0x0000000000017941 */ /* 0x000fea0003800000 */
.L_x_904:
[----:B------:R-:W-:Y:S01]  /*10780*/  IMAD.MOV.U32 R10, RZ, RZ, RZ ;  /* 0x000000ffff0a7224 */ /* 0x000fe200078e00ff */
[----:B------:R-:W-:Y:S01]  /*10790*/  UIADD3 UR4, UP0, UR46, 0x370, URZ ;  /* 0x000003702e047890 */ /* 0x000fe2000ff1e03f */
[----:B01----:R-:W-:Y:S01]  /*107a0*/  IMAD R2, R8, 0x4000, R17 ;  /* 0x0000400008027824 */ /* 0x003fe200078e0211 */
[----:B------:R-:W-:Y:S01]  /*107b0*/  PLOP3.LUT P0, PT, PT, PT, PT, 0x80, 0x0 ;  /* 0x000000000000781c */ /* 0x000fe20003f0f070 */
[----:B------:R-:W-:Y:S01]  /*107c0*/  VIADD R3, R3, 0x16830 ;  /* 0x0001683003037836 */ /* 0x000fe20000000000 */
[----:B------:R-:W-:Y:S01]  /*107d0*/  R2UR UR10, R10 ;  /* 0x000000000a0a72ca */ /* 0x000fe200000e0000 */
[----:B------:R-:W-:Y:S01]  /*107e0*/  VIADD R2, R2, 0xe400 ;  /* 0x0000e40002027836 */ /* 0x000fe20000000000 */
[----:B------:R-:W-:Y:S01]  /*107f0*/  UIADD3.X UR5, URZ, UR47, URZ, UP0, !UPT ;  /* 0x0000002f3f057290 */ /* 0x000fe200087fe43f */
[----:B------:R-:W-:Y:S01]  /*10800*/  IMAD.SHL.U32 R5, R6, 0x80, RZ ;  /* 0x0000008006057824 */ /* 0x000fe200078e00ff */
[----:B------:R-:W-:Y:S01]  /*10810*/  UMOV UR6, 0x0 ;  /* 0x0000000000067882 */ /* 0x000fe20000000000 */
[----:B------:R-:W-:-:S10]  /*10820*/  UMOV UR7, 0x14f00000 ;  /* 0x14f0000000077882 */ /* 0x000fd40000000000 */
.L_x_906:
[----:B------:R-:W-:-:S13]  /*10830*/  @P0 ELECT P2, URZ, PT ;  /* 0x00000000003f082f */ /* 0x000fda0003840000 */
[----:B-----5:R-:W-:Y:S01]  /*10840*/  @P2 R2UR UR13, R4 ;  /* 0x00000000040d22ca */ /* 0x020fe200000e0000 */
[----:B------:R-:W-:Y:S01]  /*10850*/  UMOV UR12, UR36 ;  /* 0x00000024000c7c82 */ /* 0x000fe20008000000 */
[----:B------:R-:W-:Y:S02]  /*10860*/  @P2 R2UR UR11, R5 ;  /* 0x00000000050b22ca */ /* 0x000fe400000e0000 */
[----:B------:R-:W-:Y:S02]  /*10870*/  @P2 R2UR UR9, R3 ;  /* 0x00000000030922ca */ /* 0x000fe400000e0000 */
[----:B------:R-:W-:Y:S02]  /*10880*/  @P2 R2UR UR8, R2 ;  /* 0x00000000020822ca */ /* 0x000fe400000e0000 */
[----:B------:R-:W-:Y:S02]  /*10890*/  @P2 PLOP3.LUT P0, PT, P2, PT, PT, 0x8, 0x0 ;  /* 0x000000000000281c */ /* 0x000fe4000170e170 */
        /* <DEDUP_REMOVED lines=8> */
.L_x_999:
[----:B------:R-:W-:Y:S05]  /*10920*/  BSYNC B1 ;  /* 0x0000000000017941 */ /* 0x000fea0003800000 */
.L_x_907:
[----:B------:R-:W-:Y:S01]  /*10930*/  BSSY B1, `(.L_x_909) ;  /* 0x000000a000017945 */ /* 0x000fe20003800000 */
[----:B0-----:R-:W-:Y:S02]  /*10940*/  IMAD.MOV.U32 R2, RZ, RZ, 0x0 ;  /* 0x00000000ff027424 */ /* 0x001fe400078e00ff */
[----:B------:R-:W-:Y:S01]  /*10950*/  IMAD.MOV.U32 R3, RZ, RZ, 0x14f00000 ;  /* 0x14f00000ff037424 */ /* 0x000fe200078e00ff */
[----:B------:R-:W-:Y:S06]  /*10960*/  @P1 BRA `(.L_x_910) ;  /* 0x0000000000181947 */ /* 0x000fec0003800000 */
[----:B------:R-:W-:Y:S01]  /*10970*/  ISETP.NE.AND P0, PT, R28, RZ, PT ;  /* 0x000000ff1c00720c */ /* 0x000fe20003f05270 */
[----:B------:R-:W-:Y:S02]  /*10980*/  IMAD R5, R16, 0x8, R17 ;  /* 0x0000000810057824 */ /* 0x000fe400078e0211 */
[----:B------:R-:W-:-:S04]  /*10990*/  IMAD.MOV.U32 R12, RZ, RZ, 0x4000 ;  /* 0x00004000ff0c7424 */ /* 0x000fc800078e00ff */
[----:B------:R0:W-:Y:S06]  /*109a0*/  SYNCS.ARRIVE.TRANS64 RZ, [R5+URZ+0x16850], R12 ;  /* 0x0168500c05ff79a7 */ /* 0x0001ec000800003f */
[----:B------:R-:W-:Y:S05]  /*109b0*/  @!P0 BRA `(.L_x_910) ;  /* 0x0000000000048947 */ /* 0x000fea0003800000 */
[----:B------:R-:W-:Y:S01]  /*109c0*/  BPT.TRAP 0x1 ;  /* 0x000000040000795c */ /* 0x000fe20000300000 */
.L_x_910:
[----:B------:R-:W-:Y:S05]  /*109d0*/  BSYNC B1 ;  /* 0x0000000000017941 */ /* 0x000fea0003800000 */
.L_x_909:
[----:B------:R-:W-:Y:S01]  /*109e0*/  R2UR UR10, R10 ;  /* 0x000000000a0a72ca */ /* 0x000fe200000e0000 */
[----:B------:R-:W-:Y:S01]  /*109f0*/  UIADD3 UR4, UP0, UR46, 0x470, URZ ;  /* 0x000004702e047890 */ /* 0x000fe2000ff1e03f */
[----:B------:R-:W-:Y:S01]  /*10a00*/  R2UR UR6, R2 ;  /* 0x00000000020672ca */ /* 0x000fe200000e0000 */
[C-C-:B------:R-:W-:Y:S01]  /*10a10*/  IMAD R2, R16.reuse, 0x8, R17.reuse ;  /* 0x0000000810027824 */ /* 0x140fe200078e0211 */
[----:B------:R-:W-:Y:S01]  /*10a20*/  R2UR UR7, R3 ;  /* 0x00000000030772ca */ /* 0x000fe200000e0000 */
[----:B------:R-:W-:Y:S01]  /*10a30*/  IMAD R3, R16, 0x4000, R17 ;  /* 0x0000400010037824 */ /* 0x000fe200078e0211 */
[----:B------:R-:W-:Y:S01]  /*10a40*/  PLOP3.LUT P0, PT, PT, PT, PT, 0x80, 0x0 ;  /* 0x000000000000781c */ /* 0x000fe20003f0f070 */
[----:B0-----:R-:W-:Y:S01]  /*10a50*/  IMAD.SHL.U32 R5, R19, 0x80, RZ ;  /* 0x0000008013057824 */ /* 0x001fe200078e00ff */
[----:B------:R-:W-:Y:S01]  /*10a60*/  UIADD3.X UR5, URZ, UR47, URZ, UP0, !UPT ;  /* 0x0000002f3f057290 */ /* 0x000fe200087fe43f */
[----:B------:R-:W-:Y:S02]  /*10a70*/  VIADD R3, R3, 0x400 ;  /* 0x0000040003037836 */ /* 0x000fe40000000000 */
[----:B------:R-:W-:-:S09]  /*10a80*/  VIADD R2, R2, 0x16850 ;  /* 0x0001685002027836 */ /* 0x000fd20000000000 */
.L_x_911:
[----:B------:R-:W-:-:S13]  /*10a90*/  @P0 ELECT P1, URZ, PT ;  /* 0x00000000003f082f */ /* 0x000fda0003820000 */
[----:B------:R-:W-:Y:S01]  /*10aa0*/  @P1 R2UR UR13, R18 ;  /* 0x00000000120d12ca */ /* 0x000fe200000e0000 */
        /* <DEDUP_REMOVED lines=8> */
[----:B------:R-:W-:Y:S02]  /*10b30*/  IMAD.MOV.U32 R18, RZ, RZ, R4 ;  /* 0x000000ffff127224 */ /* 0x000fe400078e0004 */
[----:B------:R-:W-:-:S07]  /*10b40*/  IMAD.MOV.U32 R19, RZ, RZ, R6 ;  /* 0x000000ffff137224 */ /* 0x000fce00078e0006 */
.L_x_900:
[----:B------:R-:W-:Y:S05]  /*10b50*/  BSYNC B0 ;  /* 0x0000000000007941 */ /* 0x000fea0003800000 */
.L_x_899:
[----:B------:R-:W-:Y:S01]  /*10b60*/  UIADD3 UR4, UR40, -0x3, URZ ;  /* 0xfffffffd28047890 */ /* 0x000fe2000fffe03f */
[----:B------:R-:W-:Y:S02]  /*10b70*/  IMAD.MOV.U32 R16, RZ, RZ, R8 ;  /* 0x000000ffff107224 */ /* 0x000fe400078e0008 */
[----:B------:R-:W-:-:S03]  /*10b80*/  IMAD.MOV.U32 R24, RZ, RZ, R9 ;  /* 0x000000ffff187224 */ /* 0x000fc600078e0009 */
[----:B------:R-:W-:-:S07]  /*10b90*/  IMAD.U32 R6, RZ, RZ, UR4 ;  /* 0x00000004ff067e24 */ /* 0x000fce000f8e00ff */
.L_x_898:
[----:B------:R-:W-:Y:S01]  /*10ba0*/  ULOP3.LUT UR4, URZ, UR40, URZ, 0x33, !UPT ;  /* 0x000000283f047292 */ /* 0x000fe2000f8e333f */
[----:B------:R-:W-:Y:S01]  /*10bb0*/  VIADD R7, R7, 0xfffffffe ;  /* 0xfffffffe07077836 */ /* 0x000fe20000000000 */
[----:B------:R-:W-:Y:S04]  /*10bc0*/  BSSY B0, `(.L_x_897) ;  /* 0x00000df000007945 */ /* 0x000fe80003800000 */
[----:B------:R-:W-:-:S13]  /*10bd0*/  ISETP.NE.AND P0, PT, R7, UR4, PT ;  /* 0x0000000407007c0c */ /* 0x000fda000bf05270 */
[----:B------:R-:W-:Y:S05]  /*10be0*/  @!P0 BRA `(.L_x_912) ;  /* 0x0000000c00708947 */ /* 0x000fea0003800000 */
[----:B------:R-:W-:-:S07]  /*10bf0*/  IMAD.MOV.U32 R4, RZ, RZ, R18 ;  /* 0x000000ffff047224 */ /* 0x000fce00078e0012 */
.L_x_939:
[----:B------:R-:W-:Y:S01]  /*10c00*/  LOP3.LUT P1, RZ, R23, 0x2, RZ, 0xc0, !PT ;  /* 0x0000000217ff7812 */ /* 0x000fe2000782c0ff */
[----:B------:R-:W-:Y:S01]  /*10c10*/  VIADD R7, R16, 0x1 ;  /* 0x0000000110077836 */ /* 0x000fe20000000000 */
[----:B------:R-:W-:Y:S05]  /*10c20*/  YIELD ;  /* 0x0000000000007946 */ /* 0x000fea0003800000 */
[----:B------:R-:W-:Y:S01]  /*10c30*/  ISETP.NE.AND P0, PT, R7, 0x2, PT ;  /* 0x000000020700780c */ /* 0x000fe20003f05270 */
[----:B------:R-:W-:Y:S03]  /*10c40*/  BSSY B1, `(.L_x_913) ;  /* 0x0000067000017945 */ /* 0x000fe60003800000 */
[----:B------:R-:W-:-:S02]  /*10c50*/  SEL R3, RZ, 0x1, P0 ;  /* 0x00000001ff037807 */ /* 0x000fc40000000000 */
[----:B------:R-:W-:Y:S02]  /*10c60*/  SEL R7, R7, RZ, P0 ;  /* 0x000000ff07077207 */ /* 0x000fe40000000000 */
[----:B------:R-:W-:Y:S01]  /*10c70*/  LOP3.LUT R8, R24, R3, RZ, 0x3c, !PT ;  /* 0x0000000318087212 */ /* 0x000fe200078e3cff */
[----:B------:R-:W-:Y:S06]  /*10c80*/  @!P1 BRA `(.L_x_914) ;  /* 0x0000000400889947 */ /* 0x000fec0003800000 */
[----:B------:R-:W-:Y:S01]  /*10c90*/  LOP3.LUT P1, RZ, R23, 0x1, RZ, 0xc0, !PT ;  /* 0x0000000117ff7812 */ /* 0x000fe2000782c0ff */
[----:B------:R-:W-:-:S12]  /*10ca0*/  IMAD.MOV.U32 R9, RZ, RZ, R6 ;  /* 0x000000ffff097224 */ /* 0x000fd800078e0006 */
[----:B------:R-:W-:Y:S05]  /*10cb0*/  @!P1 BRA `(.L_x_915) ;  /* 0x00000000004c9947 */ /* 0x000fea0003800000 */
[----:B------:R-:W0:Y:S01]  /*10cc0*/  LDC R9, c[0x0][0x43c] ;  /* 0x00010f00ff097b82 */ /* 0x000e220000000800 */
[----:B------:R-:W-:Y:S01]  /*10cd0*/  IMAD.MOV.U32 R10, RZ, RZ, R6 ;  /* 0x000000ffff0a7224 */ /* 0x000fe200078e0006 */
[----:B------:R-:W-:Y:S02]  /*10ce0*/  ULDC.64 UR4, c[0x0][0x428] ;  /* 0x00010a0000047ab9 */ /* 0x000fe40000000a00 */
[----:B------:R-:W-:-:S04]  /*10cf0*/  IMAD R5, R25, UR4, RZ ;  /* 0x0000000419057c24 */ /* 0x000fc8000f8e02ff */
[----:B------:R-:W-:Y:S01]  /*10d00*/  IMAD R5, R22, UR5, R5 ;  /* 0x0000000516057c24 */ /* 0x000fe2000f8e0205 */
[----:B0-----:R-:W-:-:S13]  /*10d10*/  ISETP.NE.AND P0, PT, R9, 0x1, PT ;  /* 0x000000010900780c */ /* 0x001fda0003f05270 */
[----:B------:R-:W0:Y:S02]  /*10d20*/  @P0 LDC.64 R2, c[0x0][0x440] ;  /* 0x00011000ff020b82 */ /* 0x000e240000000a00 */
[----:B0-----:R-:W-:-:S05]  /*10d30*/  @P0 IMAD.HI.U32 R2, R6, R2, RZ ;  /* 0x0000000206020227 */ /* 0x001fca00078e00ff */
[----:B------:R-:W-:-:S04]  /*10d40*/  @P0 SHF.R.U32.HI R10, RZ, R3, R2 ;  /* 0x00000003ff0a0219 */ /* 0x000fc80000011602 */
[--C-:B------:R-:W-:Y:S01]  /*10d50*/  SHF.R.S32.HI R3, RZ, 0x1f, R10.reuse ;  /* 0x0000001fff037819 */ /* 0x100fe2000001140a */
[----:B------:R-:W-:-:S04]  /*10d60*/  IMAD.MOV.U32 R2, RZ, RZ, R10 ;  /* 0x000000ffff027224 */ /* 0x000fc800078e000a */
[----:B------:R-:W-:Y:S01]  /*10d70*/  IMAD.WIDE.U32 R2, R22, UR4, R2 ;  /* 0x0000000416027c25 */ /* 0x000fe2000f8e0002 */
[----:B------:R-:W-:-:S03]  /*10d80*/  ULDC.64 UR4, c[0x0][0x418] ;  /* 0x0001060000047ab9 */ /* 0x000fc60000000a00 */
[----:B------:R-:W-:Y:S01]  /*10d90*/  IMAD.IADD R3, R5, 0x1, R3 ;  /* 0x0000000105037824 */ /* 0x000fe200078e0203 */
[----:B------:R-:W-:-:S04]  /*10da0*/  LEA R4, P0, R2, UR4, 0x2 ;  /* 0x0000000402047c11 */ /* 0x000fc8000f8010ff */
[----:B------:R-:W-:-:S05]  /*10db0*/  LEA.HI.X R5, R2, UR5, R3, 0x2, P0 ;  /* 0x0000000502057c11 */ /* 0x000fca00080f1403 */
[----:B------:R0:W5:Y:S01]  /*10dc0*/  LDG.E R4, desc[UR48][R4.64] ;  /* 0x0000003004047981 */ /* 0x000162000c1e1900 */
[----:B------:R-:W-:-:S04]  /*10dd0*/  IMAD.MOV R2, RZ, RZ, -R10 ;  /* 0x000000ffff027224 */ /* 0x000fc800078e0a0a */
[----:B------:R-:W-:-:S07]  /*10de0*/  IMAD R9, R9, R2, R6 ;  /* 0x0000000209097224 */ /* 0x000fce00078e0206 */
.L_x_915:
        /* <DEDUP_REMOVED lines=8> */
.L_x_1000:
[----:B------:R-:W-:Y:S05]  /*10e70*/  BSYNC B2 ;  /* 0x0000000000027941 */ /* 0x000fea0003800000 */
.L_x_916:
[----:B------:R-:W-:Y:S04]  /*10e80*/  BSSY B2, `(.L_x_918) ;  /* 0x0000007000027945 */ /* 0x000fe80003800000 */
[----:B------:R-:W-:Y:S05]  /*10e90*/  @P1 BRA `(.L_x_919) ;  /* 0x0000000000141947 */ /* 0x000fea0003800000 */
[----:B------:R-:W-:Y:S01]  /*10ea0*/  ISETP.NE.AND P0, PT, R28, RZ, PT ;  /* 0x000000ff1c00720c */ /* 0x000fe20003f05270 */
[----:B0-----:R-:W-:-:S04]  /*10eb0*/  IMAD.MOV.U32 R2, RZ, RZ, 0x4000 ;  /* 0x00004000ff027424 */ /* 0x001fc800078e00ff */
[----:B------:R1:W-:Y:S08]  /*10ec0*/  SYNCS.ARRIVE.TRANS64 RZ, [R3+URZ+0x16830], R2 ;  /* 0x0168300203ff79a7 */ /* 0x0003f0000800003f */
[----:B------:R-:W-:Y:S05]  /*10ed0*/  @!P0 BRA `(.L_x_919) ;  /* 0x0000000000048947 */ /* 0x000fea0003800000 */
[----:B------:R-:W-:Y:S01]  /*10ee0*/  BPT.TRAP 0x1 ;  /* 0x000000040000795c */ /* 0x000fe20000300000 */
.L_x_919:
[----:B------:R-:W-:Y:S05]  /*10ef0*/  BSYNC B2 ;  /* 0x0000000000027941 */ /* 0x000fea0003800000 */
.L_x_918:
        /* <DEDUP_REMOVED lines=11> */
.L_x_920:
        /* <DEDUP_REMOVED lines=15> */
.L_x_1001:
[----:B------:R-:W-:Y:S05]  /*110a0*/  BSYNC B2 ;  /* 0x0000000000027941 */ /* 0x000fea0003800000 */
.L_x_921:
[----:B------:R-:W-:Y:S01]  /*110b0*/  BSSY B2, `(.L_x_923) ;  /* 0x0000009000027945 */ /* 0x000fe20003800000 */
[----:B------:R-:W-:Y:S02]  /*110c0*/  IMAD.MOV.U32 R2, RZ, RZ, 0x0 ;  /* 0x00000000ff027424 */ /* 0x000fe400078e00ff */
[----:B------:R-:W-:Y:S01]  /*110d0*/  IMAD.MOV.U32 R3, RZ, RZ, 0x14f00000 ;  /* 0x14f00000ff037424 */ /* 0x000fe200078e00ff */
[----:B------:R-:W-:Y:S06]  /*110e0*/  @P1 BRA `(.L_x_924) ;  /* 0x0000000000141947 */ /* 0x000fec0003800000 */
[----:B------:R-:W-:Y:S01]  /*110f0*/  ISETP.NE.AND P0, PT, R28, RZ, PT ;  /* 0x000000ff1c00720c */ /* 0x000fe20003f05270 */
[----:B------:R-:W-:-:S04]  /*11100*/  IMAD.MOV.U32 R12, RZ, RZ, 0x4000 ;  /* 0x00004000ff0c7424 */ /* 0x000fc800078e00ff */
[----:B------:R1:W-:Y:S08]  /*11110*/  SYNCS.ARRIVE.TRANS64 RZ, [R5+URZ+0x50], R12 ;  /* 0x0000500c05ff79a7 */ /* 0x0003f0000800003f */
[----:B------:R-:W-:Y:S05]  /*11120*/  @!P0 BRA `(.L_x_924) ;  /* 0x0000000000048947 */ /* 0x000fea0003800000 */
[----:B------:R-:W-:Y:S01]  /*11130*/  BPT.TRAP 0x1 ;  /* 0x000000040000795c */ /* 0x000fe20000300000 */
.L_x_924:
[----:B------:R-:W-:Y:S05]  /*11140*/  BSYNC B2 ;  /* 0x0000000000027941 */ /* 0x000fea0003800000 */
.L_x_923:
[----:B------:R-:W-:Y:S01]  /*11150*/  R2UR UR7, R3 ;  /* 0x00000000030772ca */ /* 0x000fe200000e0000 */
[----:B------:R-:W-:Y:S01]  /*11160*/  IMAD R16, R16, 0x4000, R17 ;  /* 0x0000400010107824 */ /* 0x000fe200078e0211 */
[----:B------:R-:W-:Y:S01]  /*11170*/  R2UR UR10, R10 ;  /* 0x000000000a0a72ca */ /* 0x000fe200000e0000 */
[----:B------:R-:W-:Y:S01]  /*11180*/  UIADD3 UR4, UP0, UR46, 0x470, URZ ;  /* 0x000004702e047890 */ /* 0x000fe2000ff1e03f */
[----:B------:R-:W-:Y:S01]  /*11190*/  R2UR UR6, R2 ;  /* 0x00000000020672ca */ /* 0x000fe200000e0000 */
[----:B------:R-:W-:Y:S01]  /*111a0*/  IMAD.SHL.U32 R2, R19, 0x80, RZ ;  /* 0x0000008013027824 */ /* 0x000fe200078e00ff */
[----:B------:R-:W-:Y:S01]  /*111b0*/  PLOP3.LUT P0, PT, PT, PT, PT, 0x80, 0x0 ;  /* 0x000000000000781c */ /* 0x000fe20003f0f070 */
[----:B01----:R-:W-:Y:S01]  /*111c0*/  VIADD R5, R5, 0x50 ;  /* 0x0000005005057836 */ /* 0x003fe20000000000 */
[----:B------:R-:W-:Y:S01]  /*111d0*/  UIADD3.X UR5, URZ, UR47, URZ, UP0, !UPT ;  /* 0x0000002f3f057290 */ /* 0x000fe200087fe43f */
[----:B------:R-:W-:-:S11]  /*111e0*/  VIADD R16, R16, 0x400 ;  /* 0x0000040010107836 */ /* 0x000fd60000000000 */
.L_x_925:
        /* <DEDUP_REMOVED lines=12> */
.L_x_914:
[----:B------:R-:W-:Y:S05]  /*112b0*/  BSYNC B1 ;  /* 0x0000000000017941 */ /* 0x000fea0003800000 */
.L_x_913:
[----:B------:R-:W-:Y:S01]  /*112c0*/  LOP3.LUT P1, RZ, R23, 0x2, RZ, 0xc0, !PT ;  /* 0x0000000217ff7812 */ /* 0x000fe2000782c0ff */
[----:B------:R-:W-:Y:S01]  /*112d0*/  VIADD R16, R7, 0x1 ;  /* 0x0000000107107836 */ /* 0x000fe20000000000 */
[----:B------:R-:W-:Y:S01]  /*112e0*/  BSSY B1, `(.L_x_926) ;  /* 0x0000069000017945 */ /* 0x000fe20003800000 */
[----:B------:R-:W-:-:S03]  /*112f0*/  VIADD R9, R6, 0xffffffff ;  /* 0xffffffff06097836 */ /* 0x000fc60000000000 */
        /* <DEDUP_REMOVED lines=21> */
[----:B------:R-:W-:Y:S01]  /*11450*/  IMAD R10, R10, R4, R9 ;  /* 0x000000040a0a7224 */ /* 0x000fe200078e0209 */
[----:B------:R-:W-:Y:S01]  /*11460*/  LEA R4, P0, R2, UR4, 0x2 ;  /* 0x0000000402047c11 */ /* 0x000fe2000f8010ff */
[----:B------:R-:W-:-:S05]  /*11470*/  IMAD.IADD R5, R5, 0x1, R3 ;  /* 0x0000000105057824 */ /* 0x000fca00078e0203 */
[----:B------:R-:W-:-:S05]  /*11480*/  LEA.HI.X R5, R2, UR5, R5, 0x2, P0 ;  /* 0x0000000502057c11 */ /* 0x000fca00080f1405 */
[----:B------:R0:W5:Y:S02]  /*11490*/  LDG.E R4, desc[UR48][R4.64] ;  /* 0x0000003004047981 */ /* 0x000164000c1e1900 */
.L_x_928:
[----:B------:R-:W0:Y:S01]  /*114a0*/  S2R R2, SR_TID.X ;  /* 0x0000000000027919 */ /* 0x000e220000002100 */
[----:B------:R-:W-:Y:S01]  /*114b0*/  SHF.L.U32 R3, R24, 0x1f, RZ ;  /* 0x0000001f18037819 */ /* 0x000fe200000006ff */
[----:B------:R-:W-:Y:S01]  /*114c0*/  BSSY B2, `(.L_x_929) ;  /* 0x0000006000027945 */ /* 0x000fe20003800000 */
[----:B0-----:R-:W-:Y:S01]  /*114d0*/  LOP3.LUT R5, R2, 0x7f, RZ, 0xc0, !PT ;  /* 0x0000007f02057812 */ /* 0x001fe200078ec0ff */
[----:B------:R-:W-:-:S03]  /*114e0*/  IMAD R2, R16, 0x8, R17 ;  /* 0x0000000810027824 */ /* 0x000fc600078e0211 */
[----:B------:R-:W-:Y:S01]  /*114f0*/  ISETP.NE.AND P1, PT, R5, RZ, PT ;  /* 0x000000ff0500720c */ /* 0x000fe20003f25270 */
[----:B------:R-:W0:Y:S02]  /*11500*/  SYNCS.PHASECHK.TRANS64.TRYWAIT P0, [R2+URZ+0x16840], R3 ;  /* 0x01684003020075a7 */ /* 0x000e24000800017f */
[----:B0-----:R-:W-:Y:S10]  /*11510*/  @!P0 BRA `(.L_x_930) ;  /* 0x0000002000788947 */ /* 0x001ff40003800000 */
.L_x_1002:
[----:B------:R-:W-:Y:S05]  /*11520*/  BSYNC B2 ;  /* 0x0000000000027941 */ /* 0x000fea0003800000 */
.L_x_929:
[----:B------:R-:W-:Y:S04]  /*11530*/  BSSY B2, `(.L_x_931) ;  /* 0x0000007000027945 */ /* 0x000fe80003800000 */
[----:B------:R-:W-:Y:S05]  /*11540*/  @P1 BRA `(.L_x_932) ;  /* 0x0000000000141947 */ /* 0x000fea0003800000 */
[----:B------:R-:W-:Y:S01]  /*11550*/  ISETP.NE.AND P0, PT, R28, RZ, PT ;  /* 0x000000ff1c00720c */ /* 0x000fe20003f05270 */
[----:B0-----:R-:W-:-:S04]  /*11560*/  IMAD.MOV.U32 R3, RZ, RZ, 0x4000 ;  /* 0x00004000ff037424 */ /* 0x001fc800078e00ff */
[----:B------:R1:W-:Y:S08]  /*11570*/  SYNCS.ARRIVE.TRANS64 RZ, [R2+URZ+0x16830], R3 ;  /* 0x0168300302ff79a7 */ /* 0x0003f0000800003f */
[----:B------:R-:W-:Y:S05]  /*11580*/  @!P0 BRA `(.L_x_932) ;  /* 0x0000000000048947 */ /* 0x000fea0003800000 */
[----:B------:R-:W-:Y:S01]  /*11590*/  BPT.TRAP 0x1 ;  /* 0x000000040000795c */ /* 0x000fe20000300000 */
.L_x_932:
[----:B------:R-:W-:Y:S05]  /*115a0*/  BSYNC B2 ;  /* 0x0000000000027941 */ /* 0x000fea0003800000 */
.L_x_931:
[----:B------:R-:W-:Y:S01]  /*115b0*/  IMAD.MOV.U32 R11, RZ, RZ, RZ ;  /* 0x000000ffff0b7224 */ /* 0x000fe200078e00ff */
[----:B------:R-:W-:Y:S01]  /*115c0*/  UIADD3 UR4, UP0, UR46, 0x370, URZ ;  /* 0x000003702e047890 */ /* 0x000fe2000ff1e03f */
[C---:B01----:R-:W-:Y:S01]  /*115d0*/  IMAD R3, R16.reuse, 0x4000, R17 ;  /* 0x0000400010037824 */ /* 0x043fe200078e0211 */
[----:B------:R-:W-:Y:S01]  /*115e0*/  PLOP3.LUT P0, PT, PT, PT, PT, 0x80, 0x0 ;  /* 0x000000000000781c */ /* 0x000fe20003f0f070 */
[----:B------:R-:W-:Y:S01]  /*115f0*/  IMAD R2, R16, 0x8, R0 ;  /* 0x0000000810027824 */ /* 0x000fe200078e0200 */
[----:B------:R-:W-:Y:S01]  /*11600*/  R2UR UR10, R11 ;  /* 0x000000000b0a72ca */ /* 0x000fe200000e0000 */
[----:B------:R-:W-:Y:S01]  /*11610*/  VIADD R3, R3, 0xe400 ;  /* 0x0000e40003037836 */ /* 0x000fe20000000000 */
[----:B------:R-:W-:Y:S01]  /*11620*/  UIADD3.X UR5, URZ, UR47, URZ, UP0, !UPT ;  /* 0x0000002f3f057290 */ /* 0x000fe200087fe43f */
[----:B------:R-:W-:Y:S01]  /*11630*/  VIADD R2, R2, 0x30 ;  /* 0x0000003002027836 */ /* 0x000fe20000000000 */
[----:B------:R-:W-:Y:S01]  /*11640*/  UMOV UR6, 0x0 ;  /* 0x0000000000067882 */ /* 0x000fe20000000000 */
[----:B------:R-:W-:Y:S01]  /*11650*/  IMAD.SHL.U32 R5, R10, 0x80, RZ ;  /* 0x000000800a057824 */ /* 0x000fe200078e00ff */
[----:B------:R-:W-:-:S09]  /*11660*/  UMOV UR7, 0x14f00000 ;  /* 0x14f0000000077882 */ /* 0x000fd20000000000 */
.L_x_933:
        /* <DEDUP_REMOVED lines=15> */
.L_x_1003:
[----:B------:R-:W-:Y:S05]  /*11760*/  BSYNC B2 ;  /* 0x0000000000027941 */ /* 0x000fea0003800000 */
.L_x_934:
[----:B------:R-:W-:Y:S01]  /*11770*/  BSSY B2, `(.L_x_936) ;  /* 0x0000009000027945 */ /* 0x000fe20003800000 */
[----:B------:R-:W-:Y:S02]  /*11780*/  IMAD.MOV.U32 R2, RZ, RZ, 0x0 ;  /* 0x00000000ff027424 */ /* 0x000fe400078e00ff */
[----:B------:R-:W-:Y:S01]  /*11790*/  IMAD.MOV.U32 R3, RZ, RZ, 0x14f00000 ;  /* 0x14f00000ff037424 */ /* 0x000fe200078e00ff */
[----:B------:R-:W-:Y:S06]  /*117a0*/  @P1 BRA `(.L_x_937) ;  /* 0x0000000000141947 */ /* 0x000fec0003800000 */
[----:B------:R-:W-:Y:S01]  /*117b0*/  ISETP.NE.AND P0, PT, R28, RZ, PT ;  /* 0x000000ff1c00720c */ /* 0x000fe20003f05270 */
[----:B0-----:R-:W-:-:S04]  /*117c0*/  IMAD.MOV.U32 R8, RZ, RZ, 0x4000 ;  /* 0x00004000ff087424 */ /* 0x001fc800078e00ff */
[----:B------:R1:W-:Y:S08]  /*117d0*/  SYNCS.ARRIVE.TRANS64 RZ, [R5+URZ+0x50], R8 ;  /* 0x0000500805ff79a7 */ /* 0x0003f0000800003f */
[----:B------:R-:W-:Y:S05]  /*117e0*/  @!P0 BRA `(.L_x_937) ;  /* 0x0000000000048947 */ /* 0x000fea0003800000 */
[----:B------:R-:W-:Y:S01]  /*117f0*/  BPT.TRAP 0x1 ;  /* 0x000000040000795c */ /* 0x000fe20000300000 */
.L_x_937:
[----:B------:R-:W-:Y:S05]  /*11800*/  BSYNC B2 ;  /* 0x0000000000027941 */ /* 0x000fea0003800000 */
.L_x_936:
[----:B------:R-:W-:Y:S01]  /*11810*/  R2UR UR10, R11 ;  /* 0x000000000b0a72ca */ /* 0x000fe200000e0000 */
[----:B------:R-:W-:Y:S01]  /*11820*/  UIADD3 UR4, UP0, UR46, 0x470, URZ ;  /* 0x000004702e047890 */ /* 0x000fe2000ff1e03f */
[----:B------:R-:W-:Y:S01]  /*11830*/  R2UR UR6, R2 ;  /* 0x00000000020672ca */ /* 0x000fe200000e0000 */
[----:B------:R-:W-:Y:S01]  /*11840*/  IMAD R2, R7, 0x4000, R17 ;  /* 0x0000400007027824 */ /* 0x000fe200078e0211 */
[----:B------:R-:W-:Y:S01]  /*11850*/  R2UR UR7, R3 ;  /* 0x00000000030772ca */ /* 0x000fe200000e0000 */
[----:B------:R-:W-:Y:S01]  /*11860*/  IMAD.SHL.U32 R3, R19, 0x80, RZ ;  /* 0x0000008013037824 */ /* 0x000fe200078e00ff */
[----:B------:R-:W-:Y:S01]  /*11870*/  PLOP3.LUT P0, PT, PT, PT, PT, 0x80, 0x0 ;  /* 0x000000000000781c */ /* 0x000fe20003f0f070 */
[----:B01----:R-:W-:Y:S01]  /*11880*/  VIADD R5, R5, 0x50 ;  /* 0x0000005005057836 */ /* 0x003fe20000000000 */
[----:B------:R-:W-:Y:S01]  /*11890*/  UIADD3.X UR5, URZ, UR47, URZ, UP0, !UPT ;  /* 0x0000002f3f057290 */ /* 0x000fe200087fe43f */
[----:B------:R-:W-:-:S11]  /*118a0*/  VIADD R2, R2, 0x400 ;  /* 0x0000040002027836 */ /* 0x000fd60000000000 */
.L_x_938:
        /* <DEDUP_REMOVED lines=12> */
.L_x_927:
[----:B------:R-:W-:Y:S05]  /*11970*/  BSYNC B1 ;  /* 0x0000000000017941 */ /* 0x000fea0003800000 */
.L_x_926:
[----:B------:R-:W-:Y:S01]  /*11980*/  ISETP.GT.AND P0, PT, R9, UR39, PT ;  /* 0x0000002709007c0c */ /* 0x000fe2000bf04270 */
[----:B------:R-:W-:-:S12]  /*11990*/  VIADD R6, R6, 0xfffffffe ;  /* 0xfffffffe06067836 */ /* 0x000fd80000000000 */
[----:B------:R-:W-:Y:S05]  /*119a0*/  @P0 BRA `(.L_x_939) ;  /* 0xfffffff000940947 */ /* 0x000fea000383ffff */
.L_x_912:
[----:B------:R-:W-:Y:S05]  /*119b0*/  BSYNC B0 ;  /* 0x0000000000007941 */ /* 0x000fea0003800000 */
.L_x_897:
        /* <DEDUP_REMOVED lines=17> */
.L_x_941:
[----:B------:R-:W-:Y:S05]  /*11ad0*/  BSYNC B0 ;  /* 0x0000000000007941 */ /* 0x000fea0003800000 */
.L_x_940:
[----:B------:R-:W-:Y:S01]  /*11ae0*/  LOP3.LUT P0, RZ, R23, 0x2, RZ, 0xc0, !PT ;  /* 0x0000000217ff7812 */ /* 0x000fe2000780c0ff */
[----:B------:R-:W-:-:S12]  /*11af0*/  BSSY B0, `(.L_x_942) ;  /* 0x0000025000007945 */ /* 0x000fd80003800000 */
[----:B------:R-:W-:Y:S05]  /*11b00*/  @!P0 BRA `(.L_x_943) ;  /* 0x00000000008c8947 */ /* 0x000fea0003800000 */
[----:B------:R-:W-:Y:S01]  /*11b10*/  IMAD R3, R16, 0x8, R17 ;  /* 0x0000000810037824 */ /* 0x000fe200078e0211 */
[----:B------:R-:W-:Y:S01]  /*11b20*/  SHF.L.U32 R0, R24, 0x1f, RZ ;  /* 0x0000001f18007819 */ /* 0x000fe200000006ff */
[----:B------:R-:W-:Y:S01]  /*11b30*/  BSSY B1, `(.L_x_944) ;  /* 0x0000004000017945 */ /* 0x000fe20003800000 */
[----:B------:R-:W-:Y:S02]  /*11b40*/  ISETP.NE.AND P2, PT, R6, RZ, PT ;  /* 0x000000ff0600720c */ /* 0x000fe40003f45270 */
[----:B------:R-:W1:Y:S02]  /*11b50*/  SYNCS.PHASECHK.TRANS64.TRYWAIT P0, [R3+URZ+0x16860], R0 ;  /* 0x01686000030075a7 */ /* 0x000e64000800017f */
[----:B-1----:R-:W-:Y:S09]  /*11b60*/  @!P0 BRA `(.L_x_945) ;  /* 0x0000001c000c8947 */ /* 0x002ff20003800000 */
.L_x_1004:
[----:B------:R-:W-:Y:S05]  /*11b70*/  BSYNC B1 ;  /* 0x0000000000017941 */ /* 0x000fea0003800000 */
.L_x_944:
[----:B------:R-:W-:Y:S04]  /*11b80*/  BSSY B1, `(.L_x_946) ;  /* 0x0000007000017945 */ /* 0x000fe80003800000 */
[----:B------:R-:W-:Y:S05]  /*11b90*/  @P2 BRA `(.L_x_947) ;  /* 0x0000000000142947 */ /* 0x000fea0003800000 */
[----:B------:R-:W-:Y:S01]  /*11ba0*/  ISETP.NE.AND P0, PT, R28, RZ, PT ;  /* 0x000000ff1c00720c */ /* 0x000fe20003f05270 */
[----:B-1----:R-:W-:-:S04]  /*11bb0*/  IMAD.MOV.U32 R0, RZ, RZ, 0x4000 ;  /* 0x00004000ff007424 */ /* 0x002fc800078e00ff */
[----:B------:R2:W-:Y:S08]  /*11bc0*/  SYNCS.ARRIVE.TRANS64 RZ, [R3+URZ+0x16850], R0 ;  /* 0x0168500003ff79a7 */ /* 0x0005f0000800003f */
[----:B------:R-:W-:Y:S05]  /*11bd0*/  @!P0 BRA `(.L_x_947) ;  /* 0x0000000000048947 */ /* 0x000fea0003800000 */
[----:B------:R-:W-:Y:S01]  /*11be0*/  BPT.TRAP 0x1 ;  /* 0x000000040000795c */ /* 0x000fe20000300000 */
.L_x_947:
[----:B------:R-:W-:Y:S05]  /*11bf0*/  BSYNC B1 ;  /* 0x0000000000017941 */ /* 0x000fea0003800000 */
.L_x_946:
[----:B-12---:R-:W-:Y:S01]  /*11c00*/  IMAD R0, R16, 0x4000, R17 ;  /* 0x0000400010007824 */ /* 0x006fe200078e0211 */
[----:B------:R-:W-:Y:S01]  /*11c10*/  UIADD3 UR4, UP0, UR46, 0x470, URZ ;  /* 0x000004702e047890 */ /* 0x000fe2000ff1e03f */
[----:B------:R-:W-:Y:S01]  /*11c20*/  PLOP3.LUT P0, PT, PT, PT, PT, 0x80, 0x0 ;  /* 0x000000000000781c */ /* 0x000fe20003f0f070 */
[----:B------:R-:W-:Y:S01]  /*11c30*/  IMAD.SHL.U32 R19, R19, 0x80, RZ ;  /* 0x0000008013137824 */ /* 0x000fe200078e00ff */
[----:B------:R-:W-:Y:S01]  /*11c40*/  UMOV UR6, 0x0 ;  /* 0x0000000000067882 */ /* 0x000fe20000000000 */
[----:B0-----:R-:W-:Y:S01]  /*11c50*/  VIADD R2, R3, 0x16850 ;  /* 0x0001685003027836 */ /* 0x001fe20000000000 */
[----:B------:R-:W-:Y:S01]  /*11c60*/  UIADD3.X UR5, URZ, UR47, URZ, UP0, !UPT ;  /* 0x0000002f3f057290 */ /* 0x000fe200087fe43f */
[----:B------:R-:W-:Y:S01]  /*11c70*/  VIADD R0, R0, 0x400 ;  /* 0x0000040000007836 */ /* 0x000fe20000000000 */
[----:B------:R-:W-:Y:S01]  /*11c80*/  UMOV UR7, 0x14f00000 ;  /* 0x14f0000000077882 */ /* 0x000fe20000000000 */
[----:B------:R-:W-:-:S09]  /*11c90*/  UMOV UR10, URZ ;  /* 0x0000003f000a7c82 */ /* 0x000fd20008000000 */
.L_x_948:
        /* <DEDUP_REMOVED lines=9> */
[----:B-1----:R-:W-:Y:S05]  /*11d30*/  @P0 BRA.U.ANY `(.L_x_948) ;  /* 0xfffffffd00d80947 */ /* 0x002fea000393ffff */
.L_x_943:
[----:B------:R-:W-:Y:S05]  /*11d40*/  BSYNC B0 ;  /* 0x0000000000007941 */ /* 0x000fea0003800000 */
.L_x_942:
[----:B------:R-:W-:-:S05]  /*11d50*/  VIADD R16, R16, 0x1 ;  /* 0x0000000110107836 */ /* 0x000fca0000000000 */
[----:B------:R-:W-:-:S04]  /*11d60*/  ISETP.NE.AND P0, PT, R16, 0x2, PT ;  /* 0x000000021000780c */ /* 0x000fc80003f05270 */
[----:B------:R-:W-:Y:S02]  /*11d70*/  SEL R3, RZ, 0x1, P0 ;  /* 0x00000001ff037807 */ /* 0x000fe40000000000 */
[----:B------:R-:W-:Y:S02]  /*11d80*/  SEL R16, R16, RZ, P0 ;  /* 0x000000ff10107207 */ /* 0x000fe40000000000 */
[----:B------:R-:W-:-:S07]  /*11d90*/  LOP3.LUT R24, R24, R3, RZ, 0x3c, !PT ;  /* 0x0000000318187212 */ /* 0x000fce00078e3cff */
.L_x_879:
[----:B------:R-:W-:Y:S05]  /*11da0*/  BSYNC B7 ;  /* 0x0000000000077941 */ /* 0x000fea0003800000 */
.L_x_877:
[----:B------:R-:W-:-:S13]  /*11db0*/  LOP3.LUT P0, RZ, R23, 0x4, RZ, 0xc0, !PT ;  /* 0x0000000417ff7812 */ /* 0x000fda000780c0ff */
[----:B------:R-:W-:Y:S05]  /*11dc0*/  @!P0 BRA `(.L_x_949) ;  /* 0x0000000000248947 */ /* 0x000fea0003800000 */
[----:B------:R-:W-:Y:S05]  /*11dd0*/  WARPSYNC.ALL ;  /* 0x0000000000007948 */ /* 0x000fea0003800000 */
[----:B------:R-:W1:Y:S08]  /*11de0*/  S2UR UR5, SR_CgaCtaId ;  /* 0x00000000000579c3 */ /* 0x000e700000008800 */
[----:B------:R-:W-:Y:S06]  /*11df0*/  BAR.SYNC.DEFER_BLOCKING 0x5, 0x200 ;  /* 0x0148000000007b1d */ /* 0x000fec0000010000 */
[----:B------:R-:W-:-:S02]  /*11e00*/  UMOV UR4, 0x400 ;  /* 0x0000040000047882 */ /* 0x000fc40000000000 */
[----:B-1----:R-:W-:-:S06]  /*11e10*/  ULEA UR4, UR5, UR4, 0x18 ;  /* 0x0000000405047291 */ /* 0x002fcc000f8ec03f */
[----:B0-----:R-:W-:-:S05]  /*11e20*/  IMAD.U32 R17, RZ, RZ, UR4 ;  /* 0x00000004ff117e24 */ /* 0x001fca000f8e00ff */
[----:B------:R0:W1:Y:S01]  /*11e30*/  LDS R27, [R17+0x168d0] ;  /* 0x0168d000111b7984 */ /* 0x0000620000000800 */
[----:B------:R-:W-:Y:S06]  /*11e40*/  BAR.ARV 0x4, 0x200 ;  /* 0x0108000000007b1d */ /* 0x000fec0000002000 */
[----:B------:R-:W-:Y:S05]  /*11e50*/  BRA `(.L_x_950) ;  /* 0x00000000002c7947 */ /* 0x000fea0003800000 */
.L_x_949:
[----:B------:R-:W-:-:S03]  /*11e60*/  UMOV UR4, 0xffffffff ;  /* 0xffffffff00047882 */ /* 0x000fc60000000000 */
[----:B------:R-:W-:Y:S05]  /*11e70*/  BRA.DIV UR4, `(.L_x_951) ;  /* 0x0000001a045c7947 */ /* 0x000fea000b800000 */
[----:B------:R1:W2:Y:S02]  /*11e80*/  SHFL.IDX PT, R14, R27, RZ, 0x1f ;  /* 0x00001fff1b0e7589 */ /* 0x0002a400000e0000 */
.L_x_1007:
[----:B------:R-:W0:Y:S01]  /*11e90*/  @!P1 S2R R3, SR_CgaCtaId ;  /* 0x0000000000039919 */ /* 0x000e220000008800 */
[----:B------:R-:W-:Y:S05]  /*11ea0*/  WARPSYNC.ALL ;  /* 0x0000000000007948 */ /* 0x000fea0003800000 */
[----:B------:R-:W-:Y:S01]  /*11eb0*/  BAR.SYNC.DEFER_BLOCKING 0x4, 0x200 ;  /* 0x0108000000007b1d */ /* 0x000fe20000010000 */
[----:B------:R-:W-:-:S04]  /*11ec0*/  @!P1 MOV R0, 0x400 ;  /* 0x0000040000009802 */ /* 0x000fc80000000f00 */
[----:B0-----:R-:W-:-:S05]  /*11ed0*/  @!P1 LEA R17, R3, R0, 0x18 ;  /* 0x0000000003119211 */ /* 0x001fca00078ec0ff */
[----:B------:R1:W-:Y:S02]  /*11ee0*/  @!P1 STS [R17+0x168d0], R27 ;  /* 0x0168d01b11009388 */ /* 0x0003e40000000800 */
[----:B-12---:R-:W-:Y:S01]  /*11ef0*/  IMAD.MOV.U32 R27, RZ, RZ, R14 ;  /* 0x000000ffff1b7224 */ /* 0x006fe200078e000e */
[----:B------:R-:W-:Y:S06]  /*11f00*/  BAR.ARV 0x5, 0x200 ;  /* 0x0148000000007b1d */ /* 0x000fec0000002000 */
.L_x_950:
[----:B------:R-:W-:Y:S02]  /*11f10*/  ULDC UR4, c[0x0][0xc38] ;  /* 0x00030e0000047ab9 */ /* 0x000fe40000000800 */
[----:B-1----:R-:W-:-:S13]  /*11f20*/  ISETP.GE.AND P0, PT, R27, UR4, PT ;  /* 0x000000041b007c0c */ /* 0x002fda000bf06270 */
[----:B------:R-:W-:Y:S05]  /*11f30*/  @!P0 BRA `(.L_x_952) ;  /* 0xffffffc400508947 */ /* 0x000fea000383ffff */
.L_x_868:
[----:B------:R-:W1:Y:S01]  /*11f40*/  S2R R3, SR_CgaCtaId ;  /* 0x0000000000037919 */ /* 0x000e620000008800 */
[----:B------:R-:W-:Y:S01]  /*11f50*/  VIADD R29, R29, 0x1 ;  /* 0x000000011d1d7836 */ /* 0x000fe20000000000 */
[----:B------:R-:W-:Y:S01]  /*11f60*/  MOV R2, 0x400 ;  /* 0x0000040000027802 */ /* 0x000fe20000000f00 */
[----:B------:R-:W-:Y:S03]  /*11f70*/  BSSY B0, `(.L_x_953) ;  /* 0x0000008000007945 */ /* 0x000fe60003800000 */
[----:B------:R-:W-:-:S04]  /*11f80*/  LEA.HI R0, R29, R29, RZ, 0x1 ;  /* 0x0000001d1d007211 */ /* 0x000fc800078f08ff */
[----:B------:R-:W-:-:S05]  /*11f90*/  LOP3.LUT R0, R0, 0xfffffffe, RZ, 0xc0, !PT ;  /* 0xfffffffe00007812 */ /* 0x000fca00078ec0ff */
[----:B------:R-:W-:-:S05]  /*11fa0*/  IMAD.IADD R0, R29, 0x1, -R0 ;  /* 0x000000011d007824 */ /* 0x000fca00078e0a00 */
[----:B------:R-:W-:Y:S02]  /*11fb0*/  SHF.L.U32 R0, R0, 0x1f, RZ ;  /* 0x0000001f00007819 */ /* 0x000fe400000006ff */
[----:B-1----:R-:W-:-:S04]  /*11fc0*/  LEA R9, R3, R2, 0x18 ;  /* 0x0000000203097211 */ /* 0x002fc800078ec0ff */
[----:B------:R-:W1:Y:S02]  /*11fd0*/  SYNCS.PHASECHK.TRANS64.TRYWAIT P0, [R9+URZ+0x16820], R0 ;  /* 0x01682000090075a7 */ /* 0x000e64000800017f */
[----:B-1----:R-:W-:Y:S05]  /*11fe0*/  @!P0 BRA `(.L_x_954) ;  /* 0x0000001800288947 */ /* 0x002fea0003800000 */
.L_x_1008:
[----:B------:R-:W-:Y:S05]  /*11ff0*/  BSYNC B0 ;  /* 0x0000000000007941 */ /* 0x000fea0003800000 */
.L_x_953:
[----:B------:R-:W-:-:S03]  /*12000*/  UMOV UR4, 0xffffffff ;  /* 0xffffffff00047882 */ /* 0x000fc60000000000 */
[----:B------:R-:W-:Y:S05]  /*12010*/  BRA.DIV UR4, `(.L_x_955) ;  /* 0x0000001a04307947 */ /* 0x000fea000b800000 */
[----:B-1----:R-:W1:Y:S02]  /*12020*/  S2R R0, SR_TID.X ;  /* 0x0000000000007919 */ /* 0x002e640000002100 */
[----:B-1----:R-:W-:-:S04]  /*12030*/  SHF.R.U32.HI R0, RZ, 0x5, R0 ;  /* 0x00000005ff007819 */ /* 0x002fc80000011600 */
[----:B------:R-:W-:-:S05]  /*12040*/  LOP3.LUT R0, R0, 0x3, RZ, 0xc0, !PT ;  /* 0x0000000300007812 */ /* 0x000fca00078ec0ff */
[----:B------:R1:W2:Y:S02]  /*12050*/  SHFL.IDX PT, R14, R0, RZ, 0x1f ;  /* 0x00001fff000e7589 */ /* 0x0002a400000e0000 */
.L_x_1011:
[----:B--2---:R-:W-:Y:S01]  /*12060*/  ISETP.NE.AND P0, PT, R14, RZ, PT ;  /* 0x000000ff0e00720c */ /* 0x004fe20003f05270 */
[----:B------:R-:W-:-:S12]  /*12070*/  BSSY B0, `(.L_x_956) ;  /* 0x0000024000007945 */ /* 0x000fd80003800000 */
[----:B------:R-:W-:Y:S05]  /*12080*/  @P0 BRA `(.L_x_957) ;  /* 0x0000000000880947 */ /* 0x000fea0003800000 */
[----:B------:R-:W-:-:S03]  /*12090*/  UMOV UR4, 0xffffffff ;  /* 0xffffffff00047882 */ /* 0x000fc60000000000 */
[----:B------:R-:W-:Y:S05]  /*120a0*/  BRA.DIV UR4, `(.L_x_958) ;  /* 0x0000001a04407947 */ /* 0x000fea000b800000 */
[----:B------:R-:W-:-:S13]  /*120b0*/  ELECT P6, URZ, PT ;  /* 0x00000000003f782f */ /* 0x000fda00038c0000 */
.L_x_1014:
[----:B------:R-:W-:Y:S05]  /*120c0*/  @!P6 BRA `(.L_x_957) ;  /* 0x000000000078e947 */ /* 0x000fea0003800000 */
[----:B------:R-:W-:-:S06]  /*120d0*/  ULOP3.LUT UR4, UR38, 0x2, URZ, 0xfc, !UPT ;  /* 0x0000000226047892 */ /* 0x000fcc000f8efc3f */
[----:B-1----:R-:W-:-:S05]  /*120e0*/  IMAD.U32 R0, RZ, RZ, UR4 ;  /* 0x00000004ff007e24 */ /* 0x002fca000f8e00ff */
[----:B------:R-:W-:-:S13]  /*120f0*/  ISETP.NE.AND P2, PT, R0, 0x3, PT ;  /* 0x000000030000780c */ /* 0x000fda0003f45270 */
[----:B------:R-:W-:Y:S05]  /*12100*/  @!P2 BRA `(.L_x_959) ;  /* 0x000000000004a947 */ /* 0x000fea0003800000 */
[----:B------:R-:W-:Y:S01]  /*12110*/  BPT.TRAP 0x1 ;  /* 0x000000040000795c */ /* 0x000fe20000300000 */
.L_x_959:
        /* <DEDUP_REMOVED lines=12> */
.L_x_1015:
[----:B------:R-:W2:Y:S02]  /*121e0*/  SYNCS.PHASECHK.TRANS64.TRYWAIT P0, [R3+URZ], R0 ;  /* 0x00000000030075a7 */ /* 0x000ea4000800017f */
[----:B--2---:R-:W-:Y:S05]  /*121f0*/  @!P0 BRA `(.L_x_961) ;  /* 0x0000001800208947 */ /* 0x004fea0003800000 */
.L_x_1016:
[----:B------:R-:W-:Y:S05]  /*12200*/  @!P2 BRA `(.L_x_962) ;  /* 0x000000000004a947 */ /* 0x000fea0003800000 */
[----:B------:R-:W-:Y:S01]  /*12210*/  BPT.TRAP 0x1 ;  /* 0x000000040000795c */ /* 0x000fe20000300000 */
.L_x_962:
[----:B--2---:R-:W-:-:S04]  /*12220*/  VIADD R3, R9, 0x16860 ;  /* 0x0001686009037836 */ /* 0x004fc80000000000 */
[----:B------:R-:W-:-:S04]  /*12230*/  IMAD R5, R16, 0x8, R3 ;  /* 0x0000000810057824 */ /* 0x000fc800078e0203 */
[----:B------:R-:W2:Y:S02]  /*12240*/  SYNCS.PHASECHK.TRANS64.TRYWAIT P0, [R5+URZ], R2 ;  /* 0x00000002050075a7 */ /* 0x000ea4000800017f */
[----:B--2---:R-:W-:Y:S05]  /*12250*/  @!P0 BRA `(.L_x_963) ;  /* 0x00000018001c8947 */ /* 0x004fea0003800000 */
.L_x_1017:
[----:B------:R-:W-:-:S07]  /*12260*/  IMAD R3, R4, 0x8, R3 ;  /* 0x0000000804037824 */ /* 0x000fce00078e0203 */
.L_x_964:
[----:B---3--:R3:W4:Y:S02]  /*12270*/  SYNCS.PHASECHK.TRANS64.TRYWAIT P0, [R3+URZ], R0 ;  /* 0x00000000030075a7 */ /* 0x008724000800017f */
[----:B----4-:R-:W-:Y:S05]  /*12280*/  @!P0 NANOSLEEP.SYNCS 0x989680 ;  /* 0x009896800000895d */ /* 0x010fea0003900000 */
[----:B------:R-:W4:Y:S02]  /*12290*/  @!P0 SYNCS.PHASECHK.TRANS64 P0, [R3+URZ], R0 ;  /* 0x00000000030085a7 */ /* 0x000f24000800007f */
[----:B----4-:R-:W-:Y:S05]  /*122a0*/  @!P0 BRA `(.L_x_964) ;  /* 0xfffffffc00f08947 */ /* 0x010fea000383ffff */
.L_x_957:
[----:B------:R-:W-:Y:S05]  /*122b0*/  BSYNC B0 ;  /* 0x0000000000007941 */ /* 0x000fea0003800000 */
.L_x_956:
[----:B------:R-:W-:Y:S05]  /*122c0*/  EXIT ;  /* 0x000000000000794d */ /* 0x000fea0003800000 */
.L_x_793:
[----:B0-----:R-:W-:-:S04]  /*122d0*/  IMAD.U32 R3, RZ, RZ, UR45 ;  /* 0x0000002dff037e24 */ /* 0x001fc8000f8e00ff */
[----:B------:R0:W1:Y:S03]  /*122e0*/  SYNCS.PHASECHK.TRANS64.TRYWAIT P1, [R3+URZ+0x16800], R0 ;  /* 0x01680000030075a7 */ /* 0x000066000802017f */
[----:B-1----:R-:W-:Y:S05]  /*122f0*/  @!P1 NANOSLEEP.SYNCS 0x989680 ;  /* 0x009896800000995d */ /* 0x002fea0003900000 */
[----:B------:R-:W1:Y:S02]  /*12300*/  @!P1 SYNCS.PHASECHK.TRANS64 P1, [R3+URZ+0x16800], R0 ;  /* 0x01680000030095a7 */ /* 0x000e64000802007f */
[----:B-1----:R-:W-:Y:S05]  /*12310*/  @!P1 BRA `(.L_x_793) ;  /* 0xfffffffc00ec9947 */ /* 0x002fea000383ffff */
[----:B------:R-:W-:Y:S05]  /*12320*/  BRA `(.L_x_965) ;  /* 0xfffffef400847947 */ /* 0x000fea000383ffff */
.L_x_797:
[----:B-1----:R1:W2:Y:S02]  /*12330*/  SYNCS.PHASECHK.TRANS64.TRYWAIT P2, [R5+URZ+0x16830], R0 ;  /* 0x01683000050075a7 */ /* 0x0022a4000804017f */
[----:B--2---:R-:W-:Y:S05]  /*12340*/  @!P2 NANOSLEEP.SYNCS 0x989680 ;  /* 0x009896800000a95d */ /* 0x004fea0003900000 */
[----:B------:R-:W2:Y:S02]  /*12350*/  @!P2 SYNCS.PHASECHK.TRANS64 P2, [R5+URZ+0x16830], R0 ;  /* 0x016830000500a5a7 */ /* 0x000ea4000804007f */
[----:B--2---:R-:W-:Y:S05]  /*12360*/  @!P2 BRA `(.L_x_797) ;  /* 0xfffffffc00f0a947 */ /* 0x004fea000383ffff */
[----:B------:R-:W-:Y:S05]  /*12370*/  BRA `(.L_x_796) ;  /* 0xfffffef400a87947 */ /* 0x000fea000383ffff */
.L_x_813:
[----:B-1----:R-:W-:-:S04]  /*12380*/  IMAD.U32 R7, RZ, RZ, UR6 ;  /* 0x00000006ff077e24 */ /* 0x002fc8000f8e00ff */
[----:B------:R1:W2:Y:S03]  /*12390*/  SYNCS.PHASECHK.TRANS64.TRYWAIT P2, [R7+URZ+0x16830], R6 ;  /* 0x01683006070075a7 */ /* 0x0002a6000804017f */
[----:B--2---:R-:W-:Y:S05]  /*123a0*/  @!P2 NANOSLEEP.SYNCS 0x989680 ;  /* 0x009896800000a95d */ /* 0x004fea0003900000 */
[----:B------:R-:W2:Y:S02]  /*123b0*/  @!P2 SYNCS.PHASECHK.TRANS64 P2, [R7+URZ+0x16830], R6 ;  /* 0x016830060700a5a7 */ /* 0x000ea4000804007f */
[----:B--2---:R-:W-:Y:S05]  /*123c0*/  @!P2 BRA `(.L_x_813) ;  /* 0xfffffffc00eca947 */ /* 0x004fea000383ffff */
[----:B------:R-:W-:Y:S05]  /*123d0*/  BRA `(.L_x_810) ;  /* 0xffffff2800147947 */ /* 0x000fea000383ffff */
.L_x_817:
[----:B-1----:R-:W-:-:S04]  /*123e0*/  IMAD.U32 R7, RZ, RZ, UR6 ;  /* 0x00000006ff077e24 */ /* 0x002fc8000f8e00ff */
[----:B------:R1:W2:Y:S03]  /*123f0*/  SYNCS.PHASECHK.TRANS64.TRYWAIT P2, [R7+URZ+0x16850], R6 ;  /* 0x01685006070075a7 */ /* 0x0002a6000804017f */
[----:B--2---:R-:W-:Y:S05]  /*12400*/  @!P2 NANOSLEEP.SYNCS 0x989680 ;  /* 0x009896800000a95d */ /* 0x004fea0003900000 */
[----:B------:R-:W2:Y:S02]  /*12410*/  @!P2 SYNCS.PHASECHK.TRANS64 P2, [R7+URZ+0x16850], R6 ;  /* 0x016850060700a5a7 */ /* 0x000ea4000804007f */
[----:B--2---:R-:W-:Y:S05]  /*12420*/  @!P2 BRA `(.L_x_817) ;  /* 0xfffffffc00eca947 */ /* 0x004fea000383ffff */
[----:B------:R-:W-:Y:S05]  /*12430*/  BRA `(.L_x_814) ;  /* 0xffffff2800847947 */ /* 0x000fea000383ffff */
.L_x_834:
[----:B-1----:R-:W-:-:S04]  /*12440*/  IMAD.U32 R11, RZ, RZ, UR6 ;  /* 0x00000006ff0b7e24 */ /* 0x002fc8000f8e00ff */
[----:B------:R1:W2:Y:S03]  /*12450*/  SYNCS.PHASECHK.TRANS64.TRYWAIT P3, [R11+URZ+0x16830], R0 ;  /* 0x016830000b0075a7 */ /* 0x0002a6000806017f */
[----:B--2---:R-:W-:Y:S05]  /*12460*/  @!P3 NANOSLEEP.SYNCS 0x989680 ;  /* 0x009896800000b95d */ /* 0x004fea0003900000 */
[----:B------:R-:W2:Y:S02]  /*12470*/  @!P3 SYNCS.PHASECHK.TRANS64 P3, [R11+URZ+0x16830], R0 ;  /* 0x016830000b00b5a7 */ /* 0x000ea4000806007f */
[----:B--2---:R-:W-:Y:S05]  /*12480*/  @!P3 BRA `(.L_x_834) ;  /* 0xfffffffc00ecb947 */ /* 0x004fea000383ffff */
[----:B------:R-:W-:Y:S05]  /*12490*/  BRA `(.L_x_831) ;  /* 0xffffff5400f87947 */ /* 0x000fea000383ffff */
.L_x_838:
[----:B-1----:R-:W-:-:S04]  /*124a0*/  IMAD.U32 R11, RZ, RZ, UR6 ;  /* 0x00000006ff0b7e24 */ /* 0x002fc8000f8e00ff */
[----:B------:R1:W2:Y:S03]  /*124b0*/  SYNCS.PHASECHK.TRANS64.TRYWAIT P2, [R11+URZ+0x16850], R0 ;  /* 0x016850000b0075a7 */ /* 0x0002a6000804017f */
[----:B--2---:R-:W-:Y:S05]  /*124c0*/  @!P2 NANOSLEEP.SYNCS 0x989680 ;  /* 0x009896800000a95d */ /* 0x004fea0003900000 */
[----:B------:R-:W2:Y:S02]  /*124d0*/  @!P2 SYNCS.PHASECHK.TRANS64 P2, [R11+URZ+0x16850], R0 ;  /* 0x016850000b00a5a7 */ /* 0x000ea4000804007f */
[----:B--2---:R-:W-:Y:S05]  /*124e0*/  @!P2 BRA `(.L_x_838) ;  /* 0xfffffffc00eca947 */ /* 0x004fea000383ffff */
[----:B------:R-:W-:Y:S05]  /*124f0*/  BRA `(.L_x_835) ;  /* 0xffffff5800687947 */ /* 0x000fea000383ffff */
.L_x_844:
[----:B-1----:R-:W-:-:S04]  /*12500*/  IMAD.U32 R9, RZ, RZ, UR6 ;  /* 0x00000006ff097e24 */ /* 0x002fc8000f8e00ff */
[----:B------:R1:W2:Y:S03]  /*12510*/  SYNCS.PHASECHK.TRANS64.TRYWAIT P3, [R9+URZ+0x16830], R0 ;  /* 0x01683000090075a7 */ /* 0x0002a6000806017f */
[----:B--2---:R-:W-:Y:S05]  /*12520*/  @!P3 NANOSLEEP.SYNCS 0x989680 ;  /* 0x009896800000b95d */ /* 0x004fea0003900000 */
[----:B------:R-:W2:Y:S02]  /*12530*/  @!P3 SYNCS.PHASECHK.TRANS64 P3, [R9+URZ+0x16830], R0 ;  /* 0x016830000900b5a7 */ /* 0x000ea4000806007f */
[----:B--2---:R-:W-:Y:S05]  /*12540*/  @!P3 BRA `(.L_x_844) ;  /* 0xfffffffc00ecb947 */ /* 0x004fea000383ffff */
[----:B------:R-:W-:Y:S05]  /*12550*/  BRA `(.L_x_841) ;  /* 0xffffff7400107947 */ /* 0x000fea000383ffff */
.L_x_848:
[----:B-1----:R-:W-:-:S04]  /*12560*/  IMAD.U32 R9, RZ, RZ, UR6 ;  /* 0x00000006ff097e24 */ /* 0x002fc8000f8e00ff */
[----:B------:R1:W2:Y:S03]  /*12570*/  SYNCS.PHASECHK.TRANS64.TRYWAIT P2, [R9+URZ+0x16850], R0 ;  /* 0x01685000090075a7 */ /* 0x0002a6000804017f */
[----:B--2---:R-:W-:Y:S05]  /*12580*/  @!P2 NANOSLEEP.SYNCS 0x989680 ;  /* 0x009896800000a95d */ /* 0x004fea0003900000 */
[----:B------:R-:W2:Y:S02]  /*12590*/  @!P2 SYNCS.PHASECHK.TRANS64 P2, [R9+URZ+0x16850], R0 ;  /* 0x016850000900a5a7 */ /* 0x000ea4000804007f */
[----:B--2---:R-:W-:Y:S05]  /*125a0*/  @!P2 BRA `(.L_x_848) ;  /* 0xfffffffc00eca947 */ /* 0x004fea000383ffff */
[----:B------:R-:W-:Y:S05]  /*125b0*/  BRA `(.L_x_845) ;  /* 0xffffff7400807947 */ /* 0x000fea000383ffff */
.L_x_861:
[----:B-1----:R-:W-:-:S04]  /*125c0*/  IMAD.U32 R6, RZ, RZ, UR5 ;  /* 0x00000005ff067e24 */ /* 0x002fc8000f8e00ff */
[----:B------:R1:W2:Y:S03]  /*125d0*/  SYNCS.PHASECHK.TRANS64.TRYWAIT P0, [R6+URZ+0x16850], R3 ;  /* 0x01685003060075a7 */ /* 0x0002a6000800017f */
[----:B--2---:R-:W-:Y:S05]  /*125e0*/  @!P0 NANOSLEEP.SYNCS 0x989680 ;  /* 0x009896800000895d */ /* 0x004fea0003900000 */
[----:B------:R-:W2:Y:S02]  /*125f0*/  @!P0 SYNCS.PHASECHK.TRANS64 P0, [R6+URZ+0x16850], R3 ;  /* 0x01685003060085a7 */ /* 0x000ea4000800007f */
[----:B--2---:R-:W-:Y:S05]  /*12600*/  @!P0 BRA `(.L_x_861) ;  /* 0xfffffffc00ec8947 */ /* 0x004fea000383ffff */
[----:B------:R-:W-:Y:S05]  /*12610*/  BRA `(.L_x_860) ;  /* 0xffffffa000107947 */ /* 0x000fea000383ffff */
.L_x_885:
[----:B------:R-:W-:Y:S02]  /*12620*/  IMAD.MOV.U32 R13, RZ, RZ, R20 ;  /* 0x000000ffff0d7224 */ /* 0x000fe400078e0014 */
[----:B------:R-:W-:Y:S02]  /*12630*/  IMAD.MOV.U32 R12, RZ, RZ, RZ ;  /* 0x000000ffff0c7224 */ /* 0x000fe400078e00ff */
[----:B------:R-:W-:Y:S02]  /*12640*/  IMAD.MOV.U32 R11, RZ, RZ, 0x1f ;  /* 0x0000001fff0b7424 */ /* 0x000fe400078e00ff */
[----:B------:R-:W-:-:S07]  /*12650*/  IMAD.MOV.U32 R15, RZ, RZ, -0x1 ;  /* 0xffffffffff0f7424 */ /* 0x000fce00078e00ff */
[----:B------:R-:W-:Y:S05]  /*12660*/  WARPSYNC.COLLECTIVE R15, `(.L_x_966) ;  /* 0x000000000f087348 */ /* 0x000fea0003c00000 */
[----:B------:R0:W1:Y:S02]  /*12670*/  SHFL.IDX P6, R14, R13, R12, R11 ;  /* 0x0000000c0d0e7389 */ /* 0x00006400000c000b */
[----:B01----:R-:W-:Y:S01]  /*12680*/  ENDCOLLECTIVE ;  /* 0x000000000000791b */ /* 0x003fe20003800000 */
.L_x_966:
[----:B------:R-:W-:Y:S05]  /*12690*/  BRA `(.L_x_967) ;  /* 0xffffffcc000c7947 */ /* 0x000fea000383ffff */
.L_x_887:
[----:B------:R-:W-:Y:S01]  /*126a0*/  BSSY B0, `(.L_x_968) ;  /* 0x0000006000007945 */ /* 0x000fe20003800000 */
[----:B------:R-:W-:-:S07]  /*126b0*/  IMAD.MOV.U32 R15, RZ, RZ, -0x1 ;  /* 0xffffffffff0f7424 */ /* 0x000fce00078e00ff */
[----:B0-----:R-:W-:Y:S05]  /*126c0*/  WARPSYNC.COLLECTIVE R15, `(.L_x_969) ;  /* 0x000000000f0c7348 */ /* 0x001fea0003c00000 */
[----:B------:R-:W-:Y:S02]  /*126d0*/  ELECT P6, UR62, PT ;  /* 0x00000000003e782f */ /* 0x000fe400038c0000 */
[----:B------:R-:W-:Y:S01]  /*126e0*/  MOV R14, UR62 ;  /* 0x0000003e000e7c02 */ /* 0x000fe20008000f00 */
[----:B0-----:R-:W-:Y:S10]  /*126f0*/  ENDCOLLECTIVE ;  /* 0x000000000000791b */ /* 0x001ff40003800000 */
.L_x_969:
[----:B------:R-:W-:Y:S05]  /*12700*/  BSYNC B0 ;  /* 0x0000000000007941 */ /* 0x000fea0003800000 */
.L_x_968:
[----:B------:R-:W-:Y:S05]  /*12710*/  BRA `(.L_x_970) ;  /* 0xffffffcc000c7947 */ /* 0x000fea000383ffff */
.L_x_889:
[----:B-1----:R1:W2:Y:S02]  /*12720*/  SYNCS.PHASECHK.TRANS64.TRYWAIT P0, [R3+URZ+0x16840], R0 ;  /* 0x01684000030075a7 */ /* 0x0022a4000800017f */
[----:B--2---:R-:W-:Y:S05]  /*12730*/  @!P0 NANOSLEEP.SYNCS 0x989680 ;  /* 0x009896800000895d */ /* 0x004fea0003900000 */
[----:B------:R-:W2:Y:S02]  /*12740*/  @!P0 SYNCS.PHASECHK.TRANS64 P0, [R3+URZ+0x16840], R0 ;  /* 0x01684000030085a7 */ /* 0x000ea4000800007f */
[----:B--2---:R-:W-:Y:S05]  /*12750*/  @!P0 BRA `(.L_x_889) ;  /* 0xfffffffc00f08947 */ /* 0x004fea000383ffff */
[----:B------:R-:W-:Y:S05]  /*12760*/  BRA `(.L_x_971) ;  /* 0xffffffcc00687947 */ /* 0x000fea000383ffff */
.L_x_893:
[----:B------:R-:W-:Y:S01]  /*12770*/  IMAD.MOV.U32 R13, RZ, RZ, R5 ;  /* 0x000000ffff0d7224 */ /* 0x000fe200078e0005 */
[----:B------:R-:W-:Y:S01]  /*12780*/  LOP3.LUT R20, R20, 0x7f, RZ, 0xc0, !PT ;  /* 0x0000007f14147812 */ /* 0x000fe200078ec0ff */
[----:B------:R-:W-:Y:S02]  /*12790*/  IMAD.MOV.U32 R12, RZ, RZ, RZ ;  /* 0x000000ffff0c7224 */ /* 0x000fe400078e00ff */
[----:B------:R-:W-:Y:S01]  /*127a0*/  IMAD.MOV.U32 R11, RZ, RZ, 0x181f ;  /* 0x0000181fff0b7424 */ /* 0x000fe200078e00ff */
[----:B------:R-:W-:Y:S01]  /*127b0*/  SHF.R.U32.HI R20, RZ, 0x3, R20 ;  /* 0x00000003ff147819 */ /* 0x000fe20000011614 */
[----:B------:R-:W-:-:S04]  /*127c0*/  IMAD.MOV.U32 R15, RZ, RZ, -0x1 ;  /* 0xffffffffff0f7424 */ /* 0x000fc800078e00ff */
[----:B------:R-:W-:-:S07]  /*127d0*/  VIADD R6, R20, UR41 ;  /* 0x0000002914067c36 */ /* 0x000fce0008000000 */
[----:B------:R-:W-:Y:S05]  /*127e0*/  WARPSYNC.COLLECTIVE R15, `(.L_x_972) ;  /* 0x000000000f087348 */ /* 0x000fea0003c00000 */
[----:B------:R0:W1:Y:S02]  /*127f0*/  SHFL.IDX P6, R14, R13, R12, R11 ;  /* 0x0000000c0d0e7389 */ /* 0x00006400000c000b */
[----:B01----:R-:W-:Y:S01]  /*12800*/  ENDCOLLECTIVE ;  /* 0x000000000000791b */ /* 0x003fe20003800000 */
.L_x_972:
[----:B------:R-:W-:Y:S02]  /*12810*/  VIADD R10, R6, 0x10 ;  /* 0x00000010060a7836 */ /* 0x000fe40000000000 */
[----:B------:R-:W-:Y:S02]  /*12820*/  IMAD.MOV.U32 R13, RZ, RZ, R0 ;  /* 0x000000ffff0d7224 */ /* 0x000fe400078e0000 */
[----:B------:R-:W-:-:S07]  /*12830*/  IMAD.MOV.U32 R2, RZ, RZ, R14 ;  /* 0x000000ffff027224 */ /* 0x000fce00078e000e */
[----:B------:R-:W-:Y:S05]  /*12840*/  WARPSYNC.COLLECTIVE R15, `(.L_x_973) ;  /* 0x000000000f087348 */ /* 0x000fea0003c00000 */
[----:B------:R0:W1:Y:S02]  /*12850*/  SHFL.IDX P6, R14, R13, R12, R11 ;  /* 0x0000000c0d0e7389 */ /* 0x00006400000c000b */
[----:B01----:R-:W-:Y:S01]  /*12860*/  ENDCOLLECTIVE ;  /* 0x000000000000791b */ /* 0x003fe20003800000 */
.L_x_973:
[----:B------:R-:W-:Y:S02]  /*12870*/  ULDC UR4, c[0x0][0x288] ;  /* 0x0000a20000047ab9 */ /* 0x000fe40000000800 */
[----:B------:R-:W-:-:S05]  /*12880*/  IMAD R7, R7, UR4, RZ ;  /* 0x0000000407077c24 */ /* 0x000fca000f8e02ff */
[----:B------:R-:W-:Y:S01]  /*12890*/  ISETP.GE.AND P1, PT, R6, R7, PT ;  /* 0x000000070600720c */ /* 0x000fe20003f26270 */
[----:B------:R-:W-:Y:S02]  /*128a0*/  IMAD.MOV.U32 R13, RZ, RZ, R5 ;  /* 0x000000ffff0d7224 */ /* 0x000fe400078e0005 */
[----:B------:R-:W-:-:S10]  /*128b0*/  IMAD.MOV.U32 R12, RZ, RZ, 0x1 ;  /* 0x00000001ff0c7424 */ /* 0x000fd400078e00ff */
[----:B------:R-:W-:-:S05]  /*128c0*/  @!P1 LEA R14, P2, R21, R14, 0x1 ;  /* 0x0000000e150e9211 */ /* 0x000fca00078408ff */
[----:B------:R-:W-:Y:S02]  /*128d0*/  @!P1 IMAD.X R3, RZ, RZ, R2, P2 ;  /* 0x000000ffff039224 */ /* 0x000fe400010e0602 */
[----:B------:R-:W-:-:S07]  /*128e0*/  @!P1 IMAD.MOV.U32 R2, RZ, RZ, R14 ;  /* 0x000000ffff029224 */ /* 0x000fce00078e000e */
[----:B------:R-:W-:Y:S05]  /*128f0*/  WARPSYNC.COLLECTIVE R15, `(.L_x_974) ;  /* 0x000000000f087348 */ /* 0x000fea0003c00000 */
[----:B------:R0:W1:Y:S02]  /*12900*/  SHFL.IDX P6, R14, R13, R12, R11 ;  /* 0x0000000c0d0e7389 */ /* 0x00006400000c000b */
[----:B01----:R-:W-:Y:S01]  /*12910*/  ENDCOLLECTIVE ;  /* 0x000000000000791b */ /* 0x003fe20003800000 */
.L_x_974:
        /* <DEDUP_REMOVED lines=10> */
.L_x_975:
[----:B------:R-:W-:Y:S02]  /*129c0*/  IMAD.MOV.U32 R13, RZ, RZ, R5 ;  /* 0x000000ffff0d7224 */ /* 0x000fe400078e0005 */
[----:B------:R-:W-:Y:S02]  /*129d0*/  IMAD.MOV.U32 R12, RZ, RZ, 0x2 ;  /* 0x00000002ff0c7424 */ /* 0x000fe400078e00ff */
[----:B------:R-:W-:-:S07]  /*129e0*/  IMAD.MOV.U32 R10, RZ, RZ, R14 ;  /* 0x000000ffff0a7224 */ /* 0x000fce00078e000e */
[----:B------:R-:W-:Y:S05]  /*129f0*/  WARPSYNC.COLLECTIVE R15, `(.L_x_976) ;  /* 0x000000000f087348 */ /* 0x000fea0003c00000 */
[----:B------:R0:W1:Y:S02]  /*12a00*/  SHFL.IDX P6, R14, R13, R12, R11 ;  /* 0x0000000c0d0e7389 */ /* 0x00006400000c000b */
[----:B01----:R-:W-:Y:S01]  /*12a10*/  ENDCOLLECTIVE ;  /* 0x000000000000791b */ /* 0x003fe20003800000 */
.L_x_976:
[----:B------:R-:W-:-:S05]  /*12a20*/  @!P1 LEA R10, P2, R21, R10, 0x1 ;  /* 0x0000000a150a9211 */ /* 0x000fca00078408ff */
[----:B------:R-:W-:Y:S02]  /*12a30*/  @!P1 IMAD.X R3, RZ, RZ, R2, P2 ;  /* 0x000000ffff039224 */ /* 0x000fe400010e0602 */
        /* <DEDUP_REMOVED lines=8> */
[----:B------:R-:W-:-:S02]  /*12ac0*/  VIADD R10, R6, 0x30 ;  /* 0x00000030060a7836 */ /* 0x000fc40000000000 */
[----:B------:R-:W-:-:S10]  /*12ad0*/  IMAD.MOV.U32 R9, RZ, RZ, R14 ;  /* 0x000000ffff097224 */ /* 0x000fd400078e000e */
[----:B0-----:R-:W-:Y:S05]  /*12ae0*/  WARPSYNC.COLLECTIVE R15, `(.L_x_977) ;  /* 0x000000000f087348 */ /* 0x001fea0003c00000 */
[----:B------:R1:W2:Y:S02]  /*12af0*/  SHFL.IDX P6, R14, R13, R12, R11 ;  /* 0x0000000c0d0e7389 */ /* 0x0002a400000c000b */
[----:B012---:R-:W-:Y:S01]  /*12b00*/  ENDCOLLECTIVE ;  /* 0x000000000000791b */ /* 0x007fe20003800000 */
.L_x_977:
[----:B------:R-:W-:Y:S02]  /*12b10*/  IMAD.MOV.U32 R13, RZ, RZ, R5 ;  /* 0x000000ffff0d7224 */ /* 0x000fe400078e0005 */
[----:B------:R-:W-:Y:S01]  /*12b20*/  IMAD.MOV.U32 R12, RZ, RZ, 0x3 ;  /* 0x00000003ff0c7424 */ /* 0x000fe200078e00ff */
[----:B------:R-:W-:-:S13]  /*12b30*/  @!P1 LEA R2, P2, R21, R14, 0x1 ;  /* 0x0000000e15029211 */ /* 0x000fda00078408ff */
[----:B------:R-:W-:Y:S05]  /*12b40*/  WARPSYNC.COLLECTIVE R15, `(.L_x_978) ;  /* 0x000000000f087348 */ /* 0x000fea0003c00000 */
[----:B------:R0:W1:Y:S02]  /*12b50*/  SHFL.IDX P6, R14, R13, R12, R11 ;  /* 0x0000000c0d0e7389 */ /* 0x00006400000c000b */
[----:B01----:R-:W-:Y:S01]  /*12b60*/  ENDCOLLECTIVE ;  /* 0x000000000000791b */ /* 0x003fe20003800000 */
.L_x_978:
[----:B------:R-:W-:-:S05]  /*12b70*/  @!P1 IMAD.X R3, RZ, RZ, R9, P2 ;  /* 0x000000ffff039224 */ /* 0x000fca00010e0609 */
        /* <DEDUP_REMOVED lines=10> */
.L_x_979:
[----:B------:R-:W-:Y:S02]  /*12c20*/  IMAD.MOV.U32 R13, RZ, RZ, R5 ;  /* 0x000000ffff0d7224 */ /* 0x000fe400078e0005 */
[----:B------:R-:W-:Y:S02]  /*12c30*/  IMAD.MOV.U32 R12, RZ, RZ, 0x4 ;  /* 0x00000004ff0c7424 */ /* 0x000fe400078e00ff */
[----:B------:R-:W-:-:S07]  /*12c40*/  IMAD.MOV.U32 R10, RZ, RZ, R14 ;  /* 0x000000ffff0a7224 */ /* 0x000fce00078e000e */
[----:B------:R-:W-:Y:S05]  /*12c50*/  WARPSYNC.COLLECTIVE R15, `(.L_x_980) ;  /* 0x000000000f087348 */ /* 0x000fea0003c00000 */
[----:B------:R0:W1:Y:S02]  /*12c60*/  SHFL.IDX P6, R14, R13, R12, R11 ;  /* 0x0000000c0d0e7389 */ /* 0x00006400000c000b */
[----:B01----:R-:W-:Y:S01]  /*12c70*/  ENDCOLLECTIVE ;  /* 0x000000000000791b */ /* 0x003fe20003800000 */
.L_x_980:
        /* <DEDUP_REMOVED lines=15> */
.L_x_981:
[----:B------:R-:W-:Y:S02]  /*12d70*/  IMAD.MOV.U32 R13, RZ, RZ, R5 ;  /* 0x000000ffff0d7224 */ /* 0x000fe400078e0005 */
[----:B------:R-:W-:Y:S01]  /*12d80*/  IMAD.MOV.U32 R12, RZ, RZ, 0x5 ;  /* 0x00000005ff0c7424 */ /* 0x000fe200078e00ff */
[----:B------:R-:W-:-:S13]  /*12d90*/  @!P1 LEA R2, P2, R21, R14, 0x1 ;  /* 0x0000000e15029211 */ /* 0x000fda00078408ff */
[----:B------:R-:W-:Y:S05]  /*12da0*/  WARPSYNC.COLLECTIVE R15, `(.L_x_982) ;  /* 0x000000000f087348 */ /* 0x000fea0003c00000 */
[----:B------:R0:W1:Y:S02]  /*12db0*/  SHFL.IDX P6, R14, R13, R12, R11 ;  /* 0x0000000c0d0e7389 */ /* 0x00006400000c000b */
[----:B01----:R-:W-:Y:S01]  /*12dc0*/  ENDCOLLECTIVE ;  /* 0x000000000000791b */ /* 0x003fe20003800000 */
.L_x_982:
        /* <DEDUP_REMOVED lines=11> */
.L_x_983:
[----:B------:R-:W-:Y:S02]  /*12e80*/  IMAD.MOV.U32 R13, RZ, RZ, R5 ;  /* 0x000000ffff0d7224 */ /* 0x000fe400078e0005 */
[----:B------:R-:W-:Y:S02]  /*12e90*/  IMAD.MOV.U32 R12, RZ, RZ, 0x6 ;  /* 0x00000006ff0c7424 */ /* 0x000fe400078e00ff */
[----:B------:R-:W-:-:S07]  /*12ea0*/  IMAD.MOV.U32 R10, RZ, RZ, R14 ;  /* 0x000000ffff0a7224 */ /* 0x000fce00078e000e */
[----:B------:R-:W-:Y:S05]  /*12eb0*/  WARPSYNC.COLLECTIVE R15, `(.L_x_984) ;  /* 0x000000000f087348 */ /* 0x000fea0003c00000 */
[----:B------:R0:W1:Y:S02]  /*12ec0*/  SHFL.IDX P6, R14, R13, R12, R11 ;  /* 0x0000000c0d0e7389 */ /* 0x00006400000c000b */
[----:B01----:R-:W-:Y:S01]  /*12ed0*/  ENDCOLLECTIVE ;  /* 0x000000000000791b */ /* 0x003fe20003800000 */
.L_x_984:
        /* <DEDUP_REMOVED lines=14> */
.L_x_985:
[----:B------:R-:W-:Y:S02]  /*12fc0*/  IMAD.MOV.U32 R13, RZ, RZ, R5 ;  /* 0x000000ffff0d7224 */ /* 0x000fe400078e0005 */
[----:B------:R-:W-:Y:S01]  /*12fd0*/  IMAD.MOV.U32 R12, RZ, RZ, 0x7 ;  /* 0x00000007ff0c7424 */ /* 0x000fe200078e00ff */
[----:B------:R-:W-:-:S13]  /*12fe0*/  @!P1 LEA R2, P2, R21, R14, 0x1 ;  /* 0x0000000e15029211 */ /* 0x000fda00078408ff */
[----:B------:R-:W-:Y:S05]  /*12ff0*/  WARPSYNC.COLLECTIVE R15, `(.L_x_986) ;  /* 0x000000000f087348 */ /* 0x000fea0003c00000 */
[----:B------:R0:W1:Y:S02]  /*13000*/  SHFL.IDX P6, R14, R13, R12, R11 ;  /* 0x0000000c0d0e7389 */ /* 0x00006400000c000b */
[----:B01----:R-:W-:Y:S01]  /*13010*/  ENDCOLLECTIVE ;  /* 0x000000000000791b */ /* 0x003fe20003800000 */
.L_x_986:
[----:B------:R-:W-:-:S05]  /*13020*/  @!P1 IMAD.X R3, RZ, RZ, R9, P2 ;  /* 0x000000ffff039224 */ /* 0x000fca00010e0609 */
[----:B------:R-:W-:Y:S01]  /*13030*/  @!PT LDS RZ, [RZ] ;  /* 0x00000000fffff984 */ /* 0x000fe20000000800 */
[----:B------:R-:W-:Y:S01]  /*13040*/  @!PT LDS RZ, [RZ] ;  /* 0x00000000fffff984 */ /* 0x000fe20000000800 */
[----:B------:R-:W-:Y:S01]  /*13050*/  @!PT LDS RZ, [RZ] ;  /* 0x00000000fffff984 */ /* 0x000fe20000000800 */
[----:B------:R0:W-:Y:S01]  /*13060*/  @!P1 LDGSTS.E.BYPASS.LTC128B.128 [R26+0xb400], desc[UR48][R2.64], !P0 ;  /* 0x0b400000021a9fae */ /* 0x0001e2000c101d70 */
[----:B------:R-:W-:Y:S02]  /*13070*/  IMAD.MOV.U32 R13, RZ, RZ, R0 ;  /* 0x000000ffff0d7224 */ /* 0x000fe400078e0000 */
[----:B------:R-:W-:-:S05]  /*13080*/  VIADD R0, R6, 0x70 ;  /* 0x0000007006007836 */ /* 0x000fca0000000000 */
[----:B------:R-:W-:Y:S01]  /*13090*/  ISETP.GE.AND P1, PT, R0, R7, PT ;  /* 0x000000070000720c */ /* 0x000fe20003f26270 */
[----:B------:R-:W-:Y:S02]  /*130a0*/  VIADD R0, R6, 0x80 ;  /* 0x0000008006007836 */ /* 0x000fe40000000000 */
[----:B------:R-:W-:-:S10]  /*130b0*/  IMAD.MOV.U32 R10, RZ, RZ, R14 ;  /* 0x000000ffff0a7224 */ /* 0x000fd400078e000e */
[----:B0-----:R-:W-:Y:S05]  /*130c0*/  WARPSYNC.COLLECTIVE R15, `(.L_x_987) ;  /* 0x000000000f087348 */ /* 0x001fea0003c00000 */
[----:B------:R1:W2:Y:S02]  /*130d0*/  SHFL.IDX P6, R14, R13, R12, R11 ;  /* 0x0000000c0d0e7389 */ /* 0x0002a400000c000b */
[----:B012---:R-:W-:Y:S01]  /*130e0*/  ENDCOLLECTIVE ;  /* 0x000000000000791b */ /* 0x007fe20003800000 */
.L_x_987:
[----:B------:R-:W-:Y:S02]  /*130f0*/  IMAD.MOV.U32 R13, RZ, RZ, R8 ;  /* 0x000000ffff0d7224 */ /* 0x000fe400078e0008 */
[----:B------:R-:W-:Y:S02]  /*13100*/  IMAD.MOV.U32 R12, RZ, RZ, RZ ;  /* 0x000000ffff0c7224 */ /* 0x000fe400078e00ff */
[----:B------:R-:W-:-:S07]  /*13110*/  IMAD.MOV.U32 R20, RZ, RZ, R14 ;  /* 0x000000ffff147224 */ /* 0x000fce00078e000e */
[----:B------:R-:W-:Y:S05]  /*13120*/  WARPSYNC.COLLECTIVE R15, `(.L_x_988) ;  /* 0x000000000f087348 */ /* 0x000fea0003c00000 */
[----:B------:R0:W1:Y:S02]  /*13130*/  SHFL.IDX P6, R14, R13, R12, R11 ;  /* 0x0000000c0d0e7389 */ /* 0x00006400000c000b */
[----:B01----:R-:W-:Y:S01]  /*13140*/  ENDCOLLECTIVE ;  /* 0x000000000000791b */ /* 0x003fe20003800000 */
.L_x_988:
[----:B------:R-:W-:-:S05]  /*13150*/  @!P1 LEA R2, P2, R21, R20, 0x1 ;  /* 0x0000001415029211 */ /* 0x000fca00078408ff */
[----:B------:R-:W-:-:S05]  /*13160*/  @!P1 IMAD.X R3, RZ, RZ, R10, P2 ;  /* 0x000000ffff039224 */ /* 0x000fca00010e060a */
[----:B------:R-:W-:Y:S01]  /*13170*/  @!PT LDS RZ, [RZ] ;  /* 0x00000000fffff984 */ /* 0x000fe20000000800 */
[----:B------:R-:W-:Y:S01]  /*13180*/  @!PT LDS RZ, [RZ] ;  /* 0x00000000fffff984 */ /* 0x000fe20000000800 */
[----:B------:R-:W-:Y:S01]  /*13190*/  @!PT LDS RZ, [RZ] ;  /* 0x00000000fffff984 */ /* 0x000fe20000000800 */
[----:B------:R0:W-:Y:S01]  /*131a0*/  @!P1 LDGSTS.E.BYPASS.LTC128B.128 [R26+0xbc00], desc[UR48][R2.64], !P0 ;  /* 0x0bc00000021a9fae */ /* 0x0001e2000c101d70 */
[----:B------:R-:W-:Y:S01]  /*131b0*/  IMAD.MOV.U32 R13, RZ, RZ, R4 ;  /* 0x000000ffff0d7224 */ /* 0x000fe200078e0004 */
[----:B------:R-:W-:Y:S01]  /*131c0*/  ISETP.GE.AND P1, PT, R0, R7, PT ;  /* 0x000000070000720c */ /* 0x000fe20003f26270 */
[----:B------:R-:W-:Y:S02]  /*131d0*/  VIADD R0, R6, 0x90 ;  /* 0x0000009006007836 */ /* 0x000fe40000000000 */
[----:B------:R-:W-:-:S10]  /*131e0*/  IMAD.MOV.U32 R9, RZ, RZ, R14 ;  /* 0x000000ffff097224 */ /* 0x000fd400078e000e */
[----:B0-----:R-:W-:Y:S05]  /*131f0*/  WARPSYNC.COLLECTIVE R15, `(.L_x_989) ;  /* 0x000000000f087348 */ /* 0x001fea0003c00000 */
[----:B------:R1:W2:Y:S02]  /*13200*/  SHFL.IDX P6, R14, R13, R12, R11 ;  /* 0x0000000c0d0e7389 */ /* 0x0002a400000c000b */
[----:B012---:R-:W-:Y:S01]  /*13210*/  ENDCOLLECTIVE ;  /* 0x000000000000791b */ /* 0x007fe20003800000 */
.L_x_989:
[----:B------:R-:W-:Y:S02]  /*13220*/  IMAD.MOV.U32 R13, RZ, RZ, R8 ;  /* 0x000000ffff0d7224 */ /* 0x000fe400078e0008 */
[----:B------:R-:W-:Y:S01]  /*13230*/  IMAD.MOV.U32 R12, RZ, RZ, 0x1 ;  /* 0x00000001ff0c7424 */ /* 0x000fe200078e00ff */
[----:B------:R-:W-:-:S13]  /*13240*/  @!P1 LEA R2, P2, R21, R14, 0x1 ;  /* 0x0000000e15029211 */ /* 0x000fda00078408ff */
[----:B------:R-:W-:Y:S05]  /*13250*/  WARPSYNC.COLLECTIVE R15, `(.L_x_990) ;  /* 0x000000000f087348 */ /* 0x000fea0003c00000 */
[----:B------:R0:W1:Y:S02]  /*13260*/  SHFL.IDX P6, R14, R13, R12, R11 ;  /* 0x0000000c0d0e7389 */ /* 0x00006400000c000b */
[----:B01----:R-:W-:Y:S01]  /*13270*/  ENDCOLLECTIVE ;  /* 0x000000000000791b */ /* 0x003fe20003800000 */
.L_x_990:
[----:B------:R-:W-:-:S05]  /*13280*/  @!P1 IMAD.X R3, RZ, RZ, R9, P2 ;  /* 0x000000ffff039224 */ /* 0x000fca00010e0609 */
[----:B------:R-:W-:Y:S01]  /*13290*/  @!PT LDS RZ, [RZ] ;  /* 0x00000000fffff984 */ /* 0x000fe20000000800 */
[----:B------:R-:W-:Y:S01]  /*132a0*/  @!PT LDS RZ, [RZ] ;  /* 0x00000000fffff984 */ /* 0x000fe20000000800 */
[----:B------:R-:W-:Y:S01]  /*132b0*/  @!PT LDS RZ, [RZ] ;  /* 0x00000000fffff984 */ /* 0x000fe20000000800 */
[----:B------:R0:W-:Y:S01]  /*132c0*/  @!P1 LDGSTS.E.BYPASS.LTC128B.128 [R26+0xc400], desc[UR48][R2.64], !P0 ;  /* 0x0c400000021a9fae */ /* 0x0001e2000c101d70 */
[----:B------:R-:W-:Y:S01]  /*132d0*/  ISETP.GE.AND P1, PT, R0, R7, PT ;  /* 0x000000070000720c */ /* 0x000fe20003f26270 */
[----:B------:R-:W-:Y:S02]  /*132e0*/  IMAD.MOV.U32 R13, RZ, RZ, R4 ;  /* 0x000000ffff0d7224 */ /* 0x000fe400078e0004 */
[----:B------:R-:W-:-:S10]  /*132f0*/  IMAD.MOV.U32 R5, RZ, RZ, R14 ;  /* 0x000000ffff057224 */ /* 0x000fd400078e000e */
[----:B0-----:R-:W-:Y:S05]  /*13300*/  WARPSYNC.COLLECTIVE R15, `(.L_x_991) ;  /* 0x000000000f087348 */ /* 0x001fea0003c00000 */
[----:B------:R1:W2:Y:S02]  /*13310*/  SHFL.IDX P6, R14, R13, R12, R11 ;  /* 0x0000000c0d0e7389 */ /* 0x0002a400000c000b */
[----:B012---:R-:W-:Y:S01]  /*13320*/  ENDCOLLECTIVE ;  /* 0x000000000000791b */ /* 0x007fe20003800000 */
.L_x_991:
[----:B------:R-:W-:Y:S02]  /*13330*/  IMAD.MOV.U32 R13, RZ, RZ, R8 ;  /* 0x000000ffff0d7224 */ /* 0x000fe400078e0008 */
[----:B------:R-:W-:Y:S02]  /*13340*/  IMAD.MOV.U32 R12, RZ, RZ, 0x2 ;  /* 0x00000002ff0c7424 */ /* 0x000fe400078e00ff */
[----:B------:R-:W-:-:S07]  /*13350*/  IMAD.MOV.U32 R9, RZ, RZ, R14 ;  /* 0x000000ffff097224 */ /* 0x000fce00078e000e */
[----:B------:R-:W-:Y:S05]  /*13360*/  WARPSYNC.COLLECTIVE R15, `(.L_x_992) ;  /* 0x000000000f087348 */ /* 0x000fea0003c00000 */
[----:B------:R0:W1:Y:S02]  /*13370*/  SHFL.IDX P6, R14, R13, R12, R11 ;  /* 0x0000000c0d0e7389 */ /* 0x00006400000c000b */
[----:B01----:R-:W-:Y:S01]  /*13380*/  ENDCOLLECTIVE ;  /* 0x000000000000791b */ /* 0x003fe20003800000 */
.L_x_992:
        /* <DEDUP_REMOVED lines=11> */
.L_x_993:
[----:B------:R-:W-:-:S05]  /*13440*/  VIADD R2, R6, 0xa0 ;  /* 0x000000a006027836 */ /* 0x000fca0000000000 */
[----:B------:R-:W-:Y:S01]  /*13450*/  ISETP.GE.AND P1, PT, R2, R7, PT ;  /* 0x000000070200720c */ /* 0x000fe20003f26270 */
[----:B------:R-:W-:Y:S02]  /*13460*/  IMAD.MOV.U32 R13, RZ, RZ, R8 ;  /* 0x000000ffff0d7224 */ /* 0x000fe400078e0008 */
[----:B------:R-:W-:-:S10]  /*13470*/  IMAD.MOV.U32 R12, RZ, RZ, 0x3 ;  /* 0x00000003ff0c7424 */ /* 0x000fd400078e00ff */
[----:B------:R-:W-:-:S13]  /*13480*/  @!P1 LEA R2, P2, R21, R14, 0x1 ;  /* 0x0000000e15029211 */ /* 0x000fda00078408ff */
[----:B------:R-:W-:Y:S05]  /*13490*/  WARPSYNC.COLLECTIVE R15, `(.L_x_994) ;  /* 0x000000000f087348 */ /* 0x000fea0003c00000 */
[----:B------:R0:W1:Y:S02]  /*134a0*/  SHFL.IDX P6, R14, R13, R12, R11 ;  /* 0x0000000c0d0e7389 */ /* 0x00006400000c000b */
[----:B01----:R-:W-:Y:S01]  /*134b0*/  ENDCOLLECTIVE ;  /* 0x000000000000791b */ /* 0x003fe20003800000 */
.L_x_994:
        /* <DEDUP_REMOVED lines=10> */
.L_x_995:
[----:B------:R-:W-:Y:S05]  /*13560*/  BRA `(.L_x_996) ;  /* 0xffffffcc002c7947 */ /* 0x000fea000383ffff */
.L_x_896:
[----:B0-----:R0:W1:Y:S02]  /*13570*/  SYNCS.PHASECHK.TRANS64.TRYWAIT P0, [R17+URZ+0x16820], R2 ;  /* 0x01682002110075a7 */ /* 0x001064000800017f */
[----:B-1----:R-:W-:Y:S05]  /*13580*/  @!P0 NANOSLEEP.SYNCS 0x989680 ;  /* 0x009896800000895d */ /* 0x002fea0003900000 */
[----:B------:R-:W1:Y:S02]  /*13590*/  @!P0 SYNCS.PHASECHK.TRANS64 P0, [R17+URZ+0x16820], R2 ;  /* 0x01682002110085a7 */ /* 0x000e64000800007f */
[----:B-1----:R-:W-:Y:S05]  /*135a0*/  @!P0 BRA `(.L_x_896) ;  /* 0xfffffffc00f08947 */ /* 0x002fea000383ffff */
[----:B------:R-:W-:Y:S05]  /*135b0*/  BRA `(.L_x_997) ;  /* 0xffffffcc00847947 */ /* 0x000fea000383ffff */
.L_x_903:
[----:B0-----:R0:W1:Y:S02]  /*135c0*/  SYNCS.PHASECHK.TRANS64.TRYWAIT P0, [R3+URZ+0x16840], R2 ;  /* 0x01684002030075a7 */ /* 0x001064000800017f */
[----:B-1----:R-:W-:Y:S05]  /*135d0*/  @!P0 NANOSLEEP.SYNCS 0x989680 ;  /* 0x009896800000895d */ /* 0x002fea0003900000 */
[----:B------:R-:W1:Y:S02]  /*135e0*/  @!P0 SYNCS.PHASECHK.TRANS64 P0, [R3+URZ+0x16840], R2 ;  /* 0x01684002030085a7 */ /* 0x000e64000800007f */
[----:B-1----:R-:W-:Y:S05]  /*135f0*/  @!P0 BRA `(.L_x_903) ;  /* 0xfffffffc00f08947 */ /* 0x002fea000383ffff */
[----:B------:R-:W-:Y:S05]  /*13600*/  BRA `(.L_x_998) ;  /* 0xffffffd000387947 */ /* 0x000fea000383ffff */
.L_x_908:
[----:B0-----:R0:W1:Y:S02]  /*13610*/  SYNCS.PHASECHK.TRANS64.TRYWAIT P0, [R2+URZ+0x60], R3 ;  /* 0x00006003020075a7 */ /* 0x001064000800017f */
[----:B-1----:R-:W-:Y:S05]  /*13620*/  @!P0 NANOSLEEP.SYNCS 0x989680 ;  /* 0x009896800000895d */ /* 0x002fea0003900000 */
[----:B------:R-:W1:Y:S02]  /*13630*/  @!P0 SYNCS.PHASECHK.TRANS64 P0, [R2+URZ+0x60], R3 ;  /* 0x00006003020085a7 */ /* 0x000e64000800007f */
[----:B-1----:R-:W-:Y:S05]  /*13640*/  @!P0 BRA `(.L_x_908) ;  /* 0xfffffffc00f08947 */ /* 0x002fea000383ffff */
[----:B------:R-:W-:Y:S05]  /*13650*/  BRA `(.L_x_999) ;  /* 0xffffffd000b07947 */ /* 0x000fea000383ffff */
.L_x_917:
[----:B0-----:R0:W1:Y:S02]  /*13660*/  SYNCS.PHASECHK.TRANS64.TRYWAIT P0, [R3+URZ+0x16840], R2 ;  /* 0x01684002030075a7 */ /* 0x001064000800017f */
[----:B-1----:R-:W-:Y:S05]  /*13670*/  @!P0 NANOSLEEP.SYNCS 0x989680 ;  /* 0x009896800000895d */ /* 0x002fea0003900000 */
[----:B------:R-:W1:Y:S02]  /*13680*/  @!P0 SYNCS.PHASECHK.TRANS64 P0, [R3+URZ+0x16840], R2 ;  /* 0x01684002030085a7 */ /* 0x000e64000800007f */
[----:B-1----:R-:W-:Y:S05]  /*13690*/  @!P0 BRA `(.L_x_917) ;  /* 0xfffffffc00f08947 */ /* 0x002fea000383ffff */
[----:B------:R-:W-:Y:S05]  /*136a0*/  BRA `(.L_x_1000) ;  /* 0xffffffd400f07947 */ /* 0x000fea000383ffff */
.L_x_922:
[----:B0-----:R0:W1:Y:S02]  /*136b0*/  SYNCS.PHASECHK.TRANS64.TRYWAIT P0, [R5+URZ+0x60], R24 ;  /* 0x00006018050075a7 */ /* 0x001064000800017f */
[----:B-1----:R-:W-:Y:S05]  /*136c0*/  @!P0 NANOSLEEP.SYNCS 0x989680 ;  /* 0x009896800000895d */ /* 0x002fea0003900000 */
[----:B------:R-:W1:Y:S02]  /*136d0*/  @!P0 SYNCS.PHASECHK.TRANS64 P0, [R5+URZ+0x60], R24 ;  /* 0x00006018050085a7 */ /* 0x000e64000800007f */
[----:B-1----:R-:W-:Y:S05]  /*136e0*/  @!P0 BRA `(.L_x_922) ;  /* 0xfffffffc00f08947 */ /* 0x002fea000383ffff */
[----:B------:R-:W-:Y:S05]  /*136f0*/  BRA `(.L_x_1001) ;  /* 0xffffffd800687947 */ /* 0x000fea000383ffff */
.L_x_930:
[----:B0-----:R0:W1:Y:S02]  /*13700*/  SYNCS.PHASECHK.TRANS64.TRYWAIT P0, [R2+URZ+0x16840], R3 ;  /* 0x01684003020075a7 */ /* 0x001064000800017f */
[----:B-1----:R-:W-:Y:S05]  /*13710*/  @!P0 NANOSLEEP.SYNCS 0x989680 ;  /* 0x009896800000895d */ /* 0x002fea0003900000 */
[----:B------:R-:W1:Y:S02]  /*13720*/  @!P0 SYNCS.PHASECHK.TRANS64 P0, [R2+URZ+0x16840], R3 ;  /* 0x01684003020085a7 */ /* 0x000e64000800007f */
[----:B-1----:R-:W-:Y:S05]  /*13730*/  @!P0 BRA `(.L_x_930) ;  /* 0xfffffffc00f08947 */ /* 0x002fea000383ffff */
[----:B------:R-:W-:Y:S05]  /*13740*/  BRA `(.L_x_1002) ;  /* 0xffffffdc00747947 */ /* 0x000fea000383ffff */
.L_x_935:
[----:B0-----:R0:W1:Y:S02]  /*13750*/  SYNCS.PHASECHK.TRANS64.TRYWAIT P0, [R5+URZ+0x60], R8 ;  /* 0x00006008050075a7 */ /* 0x001064000800017f */
[----:B-1----:R-:W-:Y:S05]  /*13760*/  @!P0 NANOSLEEP.SYNCS 0x989680 ;  /* 0x009896800000895d */ /* 0x002fea0003900000 */
[----:B------:R-:W1:Y:S02]  /*13770*/  @!P0 SYNCS.PHASECHK.TRANS64 P0, [R5+URZ+0x60], R8 ;  /* 0x00006008050085a7 */ /* 0x000e64000800007f */
[----:B-1----:R-:W-:Y:S05]  /*13780*/  @!P0 BRA `(.L_x_935) ;  /* 0xfffffffc00f08947 */ /* 0x002fea000383ffff */
[----:B------:R-:W-:Y:S05]  /*13790*/  BRA `(.L_x_1003) ;  /* 0xffffffdc00f07947 */ /* 0x000fea000383ffff */
.L_x_945:
[----:B-1----:R1:W2:Y:S02]  /*137a0*/  SYNCS.PHASECHK.TRANS64.TRYWAIT P0, [R3+URZ+0x16860], R0 ;  /* 0x01686000030075a7 */ /* 0x0022a4000800017f */
[----:B--2---:R-:W-:Y:S05]  /*137b0*/  @!P0 NANOSLEEP.SYNCS 0x989680 ;  /* 0x009896800000895d */ /* 0x004fea0003900000 */
[----:B------:R-:W2:Y:S02]  /*137c0*/  @!P0 SYNCS.PHASECHK.TRANS64 P0, [R3+URZ+0x16860], R0 ;  /* 0x01686000030085a7 */ /* 0x000ea4000800007f */
[----:B--2---:R-:W-:Y:S05]  /*137d0*/  @!P0 BRA `(.L_x_945) ;  /* 0xfffffffc00f08947 */ /* 0x004fea000383ffff */
[----:B------:R-:W-:Y:S05]  /*137e0*/  BRA `(.L_x_1004) ;  /* 0xffffffe000e07947 */ /* 0x000fea000383ffff */
.L_x_951:
[----:B------:R-:W-:Y:S01]  /*137f0*/  BSSY B0, `(.L_x_1005) ;  /* 0x0000008000007945 */ /* 0x000fe20003800000 */
[----:B------:R-:W-:Y:S02]  /*13800*/  IMAD.MOV.U32 R13, RZ, RZ, R27 ;  /* 0x000000ffff0d7224 */ /* 0x000fe400078e001b */
[----:B------:R-:W-:Y:S02]  /*13810*/  IMAD.MOV.U32 R12, RZ, RZ, RZ ;  /* 0x000000ffff0c7224 */ /* 0x000fe400078e00ff */
[----:B------:R-:W-:Y:S02]  /*13820*/  IMAD.MOV.U32 R11, RZ, RZ, 0x1f ;  /* 0x0000001fff0b7424 */ /* 0x000fe400078e00ff */
[----:B------:R-:W-:-:S07]  /*13830*/  IMAD.MOV.U32 R15, RZ, RZ, -0x1 ;  /* 0xffffffffff0f7424 */ /* 0x000fce00078e00ff */
[----:B0-----:R-:W-:Y:S05]  /*13840*/  WARPSYNC.COLLECTIVE R15, `(.L_x_1006) ;  /* 0x000000000f087348 */ /* 0x001fea0003c00000 */
[----:B------:R1:W2:Y:S02]  /*13850*/  SHFL.IDX P6, R14, R13, R12, R11 ;  /* 0x0000000c0d0e7389 */ /* 0x0002a400000c000b */
[----:B012---:R-:W-:Y:S01]  /*13860*/  ENDCOLLECTIVE ;  /* 0x000000000000791b */ /* 0x007fe20003800000 */
.L_x_1006:
[----:B------:R-:W-:Y:S05]  /*13870*/  BSYNC B0 ;  /* 0x0000000000007941 */ /* 0x000fea0003800000 */
.L_x_1005:
[----:B------:R-:W-:Y:S05]  /*13880*/  BRA `(.L_x_1007) ;  /* 0xffffffe400807947 */ /* 0x000fea000383ffff */
.L_x_954:
[----:B-1----:R1:W2:Y:S02]  /*13890*/  SYNCS.PHASECHK.TRANS64.TRYWAIT P0, [R9+URZ+0x16820], R0 ;  /* 0x01682000090075a7 */ /* 0x0022a4000800017f */
[----:B--2---:R-:W-:Y:S05]  /*138a0*/  @!P0 NANOSLEEP.SYNCS 0x989680 ;  /* 0x009896800000895d */ /* 0x004fea0003900000 */
[----:B------:R-:W2:Y:S02]  /*138b0*/  @!P0 SYNCS.PHASECHK.TRANS64 P0, [R9+URZ+0x16820], R0 ;  /* 0x01682000090085a7 */ /* 0x000ea4000800007f */
[----:B--2---:R-:W-:Y:S05]  /*138c0*/  @!P0 BRA `(.L_x_954) ;  /* 0xfffffffc00f08947 */ /* 0x004fea000383ffff */
[----:B------:R-:W-:Y:S05]  /*138d0*/  BRA `(.L_x_1008) ;  /* 0xffffffe400c47947 */ /* 0x000fea000383ffff */
.L_x_955:
        /* <DEDUP_REMOVED lines=11> */
.L_x_1010:
[----:B------:R-:W-:Y:S05]  /*13990*/  BSYNC B0 ;  /* 0x0000000000007941 */ /* 0x000fea0003800000 */
.L_x_1009:
[----:B------:R-:W-:Y:S05]  /*139a0*/  BRA `(.L_x_1011) ;  /* 0xffffffe400ac7947 */ /* 0x000fea000383ffff */
.L_x_958:
[----:B------:R-:W-:Y:S01]  /*139b0*/  BSSY B1, `(.L_x_1012) ;  /* 0x0000006000017945 */ /* 0x000fe20003800000 */
[----:B------:R-:W-:-:S07]  /*139c0*/  IMAD.MOV.U32 R15, RZ, RZ, -0x1 ;  /* 0xffffffffff0f7424 */ /* 0x000fce00078e00ff */
[----:B01----:R-:W-:Y:S05]  /*139d0*/  WARPSYNC.COLLECTIVE R15, `(.L_x_1013) ;  /* 0x000000000f0c7348 */ /* 0x003fea0003c00000 */
[----:B------:R-:W-:Y:S02]  /*139e0*/  ELECT P6, UR62, PT ;  /* 0x00000000003e782f */ /* 0x000fe400038c0000 */
[----:B------:R-:W-:Y:S01]  /*139f0*/  MOV R14, UR62 ;  /* 0x0000003e000e7c02 */ /* 0x000fe20008000f00 */
[----:B01----:R-:W-:Y:S10]  /*13a00*/  ENDCOLLECTIVE ;  /* 0x000000000000791b */ /* 0x003ff40003800000 */
.L_x_1013:
[----:B------:R-:W-:Y:S05]  /*13a10*/  BSYNC B1 ;  /* 0x0000000000017941 */ /* 0x000fea0003800000 */
.L_x_1012:
[----:B------:R-:W-:Y:S05]  /*13a20*/  BRA `(.L_x_1014) ;  /* 0xffffffe400a47947 */ /* 0x000fea000383ffff */
.L_x_960:
[----:B-1----:R1:W2:Y:S02]  /*13a30*/  SYNCS.PHASECHK.TRANS64.TRYWAIT P0, [R7+URZ], R2 ;  /* 0x00000002070075a7 */ /* 0x0022a4000800017f */
[----:B--2---:R-:W-:Y:S05]  /*13a40*/  @!P0 NANOSLEEP.SYNCS 0x989680 ;  /* 0x009896800000895d */ /* 0x004fea0003900000 */
[----:B------:R-:W2:Y:S02]  /*13a50*/  @!P0 SYNCS.PHASECHK.TRANS64 P0, [R7+URZ], R2 ;  /* 0x00000002070085a7 */ /* 0x000ea4000800007f */
[----:B--2---:R-:W-:Y:S05]  /*13a60*/  @!P0 BRA `(.L_x_960) ;  /* 0xfffffffc00f08947 */ /* 0x004fea000383ffff */
[----:B------:R-:W-:Y:S05]  /*13a70*/  BRA `(.L_x_1015) ;  /* 0xffffffe400d87947 */ /* 0x000fea000383ffff */
.L_x_961:
[----:B--2---:R2:W3:Y:S02]  /*13a80*/  SYNCS.PHASECHK.TRANS64.TRYWAIT P0, [R3+URZ], R0 ;  /* 0x00000000030075a7 */ /* 0x0044e4000800017f */
[----:B---3--:R-:W-:Y:S05]  /*13a90*/  @!P0 NANOSLEEP.SYNCS 0x989680 ;  /* 0x009896800000895d */ /* 0x008fea0003900000 */
[----:B------:R-:W3:Y:S02]  /*13aa0*/  @!P0 SYNCS.PHASECHK.TRANS64 P0, [R3+URZ], R0 ;  /* 0x00000000030085a7 */ /* 0x000ee4000800007f */
[----:B---3--:R-:W-:Y:S05]  /*13ab0*/  @!P0 BRA `(.L_x_961) ;  /* 0xfffffffc00f08947 */ /* 0x008fea000383ffff */
[----:B------:R-:W-:Y:S05]  /*13ac0*/  BRA `(.L_x_1016) ;  /* 0xffffffe400cc7947 */ /* 0x000fea000383ffff */
.L_x_963:
[----:B--2---:R2:W3:Y:S02]  /*13ad0*/  SYNCS.PHASECHK.TRANS64.TRYWAIT P0, [R5+URZ], R2 ;  /* 0x00000002050075a7 */ /* 0x0044e4000800017f */
[----:B---3--:R-:W-:Y:S05]  /*13ae0*/  @!P0 NANOSLEEP.SYNCS 0x989680 ;  /* 0x009896800000895d */ /* 0x008fea0003900000 */
[----:B------:R-:W3:Y:S02]  /*13af0*/  @!P0 SYNCS.PHASECHK.TRANS64 P0, [R5+URZ], R2 ;  /* 0x00000002050085a7 */ /* 0x000ee4000800007f */
[----:B---3--:R-:W-:Y:S05]  /*13b00*/  @!P0 BRA `(.L_x_963) ;  /* 0xfffffffc00f08947 */ /* 0x008fea000383ffff */
[----:B------:R-:W-:Y:S05]  /*13b10*/  BRA `(.L_x_1017) ;  /* 0xffffffe400d07947 */ /* 0x000fea000383ffff */
.L_x_1018:
        /* <DEDUP_REMOVED lines=14> */
.L_x_2644:


//--------------------- .text._ZN7cutlass13device_kernelIN5flash11enable_sm90INS1_16FlashAttnFwdSm90INS1_25CollectiveMainloopFwdSm90ILi2EN4cute5tupleIJNS5_1CILi1EEES8_S8_EEENS6_IJNS7_ILi192EEENS7_ILi128EEENS7_ILi64EEEEEELi64ENS_10bfloat16_tEfNS_4arch4Sm90ELb0ELb1ELb0ELb1ELb0ELb0ELb0ELb1ELb1ELb1ELb0ELb0EEENS1_21CollectiveEpilogueFwdINS6_IJSA_SC_SB_EEES9_SE_SG_Li384ELb1ELb1ELb0ELb0EEENS1_36VarlenDynamicPersistentTileSchedulerILi192ELi128ELi384ELi128ELb0ELb1ELb1ELb1ELb0ELb1EEEEEEEEEvNT_6ParamsE --------------------------
	.section	.text._ZN7cutlass13device_kernelIN5flash11enable_sm90INS1_16FlashAttnFwdSm90INS1_25CollectiveMainloopFwdSm90ILi2EN4cute5tupleIJNS5_1CILi1EEES8_S8_EEENS6_IJNS7_ILi192EEENS7_ILi128EEENS7_ILi64EEEEEELi64ENS_10bfloat16_tEfNS_4arch4Sm90ELb0ELb1ELb0ELb1ELb0ELb0ELb0ELb1ELb1ELb1ELb0ELb0EEENS1_21CollectiveEpilogueFwdINS6_IJSA_SC_SB_EEES9_SE_SG_Li384ELb1ELb1ELb0ELb0EEENS1_36VarlenDynamicPersistentTileSchedulerILi192ELi128ELi384ELi128ELb0ELb1ELb1ELb1ELb0ELb1EEEEEEEEEvNT_6ParamsE,"ax",@progbits
	.align	128
.text._ZN7cutlass13device_kernelIN5flash11enable_sm90INS1_16FlashAttnFwdSm90INS1_25CollectiveMainloopFwdSm90ILi2EN4cute5tupleIJNS5_1CILi1EEES8_S8_EEENS6_IJNS7_ILi192EEENS7_ILi128EEENS7_ILi64EEEEEELi64ENS_10bfloat16_tEfNS_4arch4Sm90ELb0ELb1ELb0ELb1ELb0ELb0ELb0ELb1ELb1ELb1ELb0ELb0EEENS1_21CollectiveEpilogueFwdINS6_IJSA_SC_SB_EEES9_SE_SG_Li384ELb1ELb1ELb0ELb0EEENS1_36VarlenDynamicPersistentTileSchedulerILi192ELi128ELi384ELi128ELb0ELb1ELb1ELb1ELb0ELb1EEEEEEEEEvNT_6ParamsE:
        .type           _ZN7cutlass13device_kernelIN5flash11enable_sm90INS1_16FlashAttnFwdSm90INS1_25CollectiveMainloopFwdSm90ILi2EN4cute5tupleIJNS5_1CILi1EEES8_S8_EEENS6_IJNS7_ILi192EEENS7_ILi128EEENS7_ILi64EEEEEELi64ENS_10bfloat16_tEfNS_4arch4Sm90ELb0ELb1ELb0ELb1ELb0ELb0ELb0ELb1ELb1ELb1ELb0ELb0EEENS1_21CollectiveEpilogueFwdINS6_IJSA_SC_SB_EEES9_SE_SG_Li384ELb1ELb1ELb0ELb0EEENS1_36VarlenDynamicPersistentTileSchedulerILi192ELi128ELi384ELi128ELb0ELb1ELb1ELb1ELb0ELb1EEEEEEEEEvNT_6ParamsE,@function
        .size           _ZN7cutlass13device_kernelIN5flash11enable_sm90INS1_16FlashAttnFwdSm90INS1_25CollectiveMainloopFwdSm90ILi2EN4cute5tupleIJNS5_1CILi1EEES8_S8_EEENS6_IJNS7_ILi192EEENS7_ILi128EEENS7_ILi64EEEEEELi64ENS_10bfloat16_tEfNS_4arch4Sm90ELb0ELb1ELb0ELb1ELb0ELb0ELb0ELb1ELb1ELb1ELb0ELb0EEENS1_21CollectiveEpilogueFwdINS6_IJSA_SC_SB_EEES9_SE_SG_Li384ELb1ELb1ELb0ELb0EEENS1_36VarlenDynamicPersistentTileSchedulerILi192ELi128ELi384ELi128ELb0ELb1ELb1ELb1ELb0ELb1EEEEEEEEEvNT_6ParamsE,(.L_x_2645 - _ZN7cutlass13device_kernelIN5flash11enable_sm90INS1_16FlashAttnFwdSm90INS1_25CollectiveMainloopFwdSm90ILi2EN4cute5tupleIJNS5_1CILi1EEES8_S8_EEENS6_IJNS7_ILi192EEENS7_ILi128EEENS7_ILi64EEEEEELi64ENS_10bfloat16_tEfNS_4arch4Sm90ELb0ELb1ELb0ELb1ELb0ELb0ELb0ELb1ELb1ELb1ELb0ELb0EEENS1_21CollectiveEpilogueFwdINS6_IJSA_SC_SB_EEES9_SE_SG_Li384ELb1ELb1ELb0ELb0EEENS1_36VarlenDynamicPersistentTileSchedulerILi192ELi128ELi384ELi128ELb0ELb1ELb1ELb1ELb0ELb1EEEEEEEEEvNT_6ParamsE)
        .other          _ZN7cutlass13device_kernelIN5flash11enable_sm90INS1_16FlashAttnFwdSm90INS1_25CollectiveMainloopFwdSm90ILi2EN4cute5tupleIJNS5_1CILi1EEES8_S8_EEENS6_IJNS7_ILi192EEENS7_ILi128EEENS7_ILi64EEEEEELi64ENS_10bfloat16_tEfNS_4arch4Sm90ELb0ELb1ELb0ELb1ELb0ELb0ELb0ELb1ELb1ELb1ELb0ELb0EEENS1_21CollectiveEpilogueFwdINS6_IJSA_SC_SB_EEES9_SE_SG_Li384ELb1ELb1ELb0ELb0EEENS1_36VarlenDynamicPersistentTileSchedulerILi192ELi128ELi384ELi128ELb0ELb1ELb1ELb1ELb0ELb1EEEEEEEEEvNT_6ParamsE,@"STO_CUDA_ENTRY STV_DEFAULT"
_ZN7cutlass13device_kernelIN5flash11enable_sm90INS1_16FlashAttnFwdSm90INS1_25CollectiveMainloopFwdSm90ILi2EN4cute5tupleIJNS5_1CILi1EEES8_S8_EEENS6_IJNS7_ILi192EEENS7_ILi128EEENS7_ILi64EEEEEELi64ENS_10bfloat16_tEfNS_4arch4Sm90ELb0ELb1ELb0ELb1ELb0ELb0ELb0ELb1ELb1ELb1ELb0ELb0EEENS1_21CollectiveEpilogueFwdINS6_IJSA_SC_SB_EEES9_SE_SG_Li384ELb1ELb1ELb0ELb0EEENS1_36VarlenDynamicPersistentTileSchedulerILi192ELi128ELi384ELi128ELb0ELb1ELb1ELb1ELb0ELb1EEEEEEEEEvNT_6ParamsE:
        /* <DEDUP_REMOVED lines=18> */
.L_x_1020:
[----:B------:R-:W-:Y:S05]  /*0120*/  BSYNC B0 ;  /* 0x0000000000007941 */ /* 0x000fea0003800000 */
.L_x_1019:
        /* <DEDUP_REMOVED lines=41> */
.L_x_1021:
        /* <DEDUP_REMOVED lines=22> */
.L_x_1022:
        /* <DEDUP_REMOVED lines=18> */
.L_x_1023:
        /* <DEDUP_REMOVED lines=22> */
.L_x_1024:
        /* <DEDUP_REMOVED lines=22> */
.L_x_1025:
[----:B------:R-:W-:Y:S01]  /*0900*/  PLOP3.LUT P0, PT, PT, PT, UP0, 0x80, 0x0 ;  /* 0x000000000000781c */ /* 0x000fe20003f0f008 */
[----:B------:R-:W-:Y:S01]  /*0910*/  UMOV UR36, 0x1 ;  /* 0x0000000100247882 */ /* 0x000fe20000000000 */
[----:B------:R-:W-:Y:S01]  /*0920*/  NOP ;  /* 0x0000000000007918 */ /* 0x000fe20000000000 */
[----:B------:R-:W-:Y:S01]  /*0930*/  USEL UR36, UR36, 0x2, !UP0 ;  /* 0x0000000224247887 */ /* 0x000fe2000c000000 */
[----:B------:R-:W-:Y:S01]  /*0940*/  ULDC.64 UR50, c[0x0][0x208] ;  /* 0x0000820000327ab9 */ /* 0x000fe20000000a00 */
[----:B012-4-:R-:W-:Y:S08]  /*0950*/  BAR.SYNC.DEFER_BLOCKING 0x0 ;  /* 0x0000000000007b1d */ /* 0x017ff00000010000 */
[----:B------:R-:W-:Y:S05]  /*0960*/  @!P0 BRA `(.L_x_1026) ;  /* 0x000000dc00988947 */ /* 0x000fea0003800000 */
.L_x_1027:
        /* <DEDUP_REMOVED lines=8> */
[----:B-1----:R-:W-:Y:S01]  /*09f0*/  ULEA UR4, UR5, UR4, 0x18 ;  /* 0x0000000405047291 */ /* 0x002fe2000f8ec03f */
[----:B0-----:R-:W-:-:S04]  /*0a00*/  LOP3.LUT R0, R2, 0xffffff80, RZ, 0xc0, !PT ;  /* 0xffffff8002007812 */ /* 0x001fc800078ec0ff */
[----:B------:R-:W-:-:S13]  /*0a10*/  ISETP.NE.AND P0, PT, R0, 0x80, PT ;  /* 0x000000800000780c */ /* 0x000fda0003f05270 */
[----:B------:R-:W-:Y:S08]  /*0a20*/  @!P0 BAR.ARV 0x9, 0x100 ;  /* 0x0244000000008b1d */ /* 0x000ff00000002000 */
[----:B------:R-:W-:Y:S06]  /*0a30*/  BAR.SYNC.DEFER_BLOCKING 0x5, 0x200 ;  /* 0x0148000000007b1d */ /* 0x000fec0000010000 */
[----:B------:R-:W0:Y:S01]  /*0a40*/  LDS.128 R4, [UR4+0x168d0] ;  /* 0x0168d004ff047984 */ /* 0x000e220008000c00 */
[----:B------:R-:W-:Y:S01]  /*0a50*/  ULDC UR4, c[0x0][0xc3c] ;  /* 0x00030f0000047ab9 */ /* 0x000fe20000000800 */
[----:B------:R-:W-:Y:S06]  /*0a60*/  BAR.ARV 0x4, 0x200 ;  /* 0x0108000000007b1d */ /* 0x000fec0000002000 */
[----:B0-----:R-:W-:-:S13]  /*0a70*/  ISETP.GE.AND P0, PT, R7, UR4, PT ;  /* 0x0000000407007c0c */ /* 0x001fda000bf06270 */
[----:B------:R-:W-:Y:S05]  /*0a80*/  @P0 EXIT ;  /* 0x000000000000094d */ /* 0x000fea0003800000 */
[----:B------:R-:W-:Y:S01]  /*0a90*/  VIADD R157, R2, 0xffffff80 ;  /* 0xffffff80029d7836 */ /* 0x000fe20000000000 */
[----:B------:R-:W-:Y:S01]  /*0aa0*/  R2UR UR6, R7 ;  /* 0x00000000070672ca */ /* 0x000fe200000e0000 */
[----:B------:R-:W-:Y:S01]  /*0ab0*/  ULOP3.LUT UR48, UR36, 0x1, URZ, 0xfc, !UPT ;  /* 0x0000000124307892 */ /* 0x000fe2000f8efc3f */
[----:B------:R-:W-:Y:S01]  /*0ac0*/  R2UR UR7, R6 ;  /* 0x00000000060772ca */ /* 0x000fe200000e0000 */
[----:B------:R-:W-:Y:S01]  /*0ad0*/  UMOV UR47, URZ ;  /* 0x0000003f002f7c82 */ /* 0x000fe20008000000 */
[----:B------:R-:W-:Y:S01]  /*0ae0*/  SHF.R.S32.HI R0, RZ, 0x1f, R157 ;  /* 0x0000001fff007819 */ /* 0x000fe2000001149d */
[----:B------:R-:W-:Y:S01]  /*0af0*/  UMOV UR46, URZ ;  /* 0x0000003f002e7c82 */ /* 0x000fe20008000000 */
[----:B------:R-:W-:Y:S01]  /*0b00*/  R2UR UR5, R5 ;  /* 0x00000000050572ca */ /* 0x000fe200000e0000 */
[----:B------:R-:W-:Y:S01]  /*0b10*/  UMOV UR37, URZ ;  /* 0x0000003f00257c82 */ /* 0x000fe20008000000 */
[CC--:B------:R-:W-:Y:S02]  /*0b20*/  LEA.HI R153, R0.reuse, R157.reuse, RZ, 0x7 ;  /* 0x0000009d00997211 */ /* 0x0c0fe400078f38ff */
[----:B------:R-:W-:-:S02]  /*0b30*/  LEA.HI R3, R0, R157, RZ, 0x5 ;  /* 0x0000009d00037211 */ /* 0x000fc400078f28ff */
[----:B------:R-:W-:Y:S02]  /*0b40*/  LOP3.LUT R152, R153, 0xffffff80, RZ, 0xc0, !PT ;  /* 0xffffff8099987812 */ /* 0x000fe400078ec0ff */
[CC--:B------:R-:W-:Y:S01]  /*0b50*/  LEA.HI R2, R0.reuse, R157.reuse, RZ, 0x4 ;  /* 0x0000009d00027211 */ /* 0x0c0fe200078f20ff */
[----:B------:R-:W-:Y:S01]  /*0b60*/  IMAD.SHL.U32 R3, R3, 0x20, RZ ;  /* 0x0000002003037824 */ /* 0x000fe200078e00ff */
[----:B------:R-:W-:Y:S01]  /*0b70*/  LEA.HI R10, R0, R157, RZ, 0x2 ;  /* 0x0000009d000a7211 */ /* 0x000fe200078f10ff */
[C---:B------:R-:W-:Y:S01]  /*0b80*/  IMAD.IADD R152, R157.reuse, 0x1, -R152 ;  /* 0x000000019d987824 */ /* 0x040fe200078e0a98 */
[----:B------:R-:W-:Y:S02]  /*0b90*/  LOP3.LUT R4, R2, 0x3fffff0, RZ, 0xc0, !PT ;  /* 0x03fffff002047812 */ /* 0x000fe400078ec0ff */
[----:B------:R-:W-:Y:S02]  /*0ba0*/  SHF.R.S32.HI R5, RZ, 0x4, R2 ;  /* 0x00000004ff057819 */ /* 0x000fe40000011402 */
[----:B------:R-:W-:Y:S01]  /*0bb0*/  SHF.R.S32.HI R7, RZ, 0x1f, R152 ;  /* 0x0000001fff077819 */ /* 0x000fe20000011498 */
[----:B------:R-:W-:Y:S01]  /*0bc0*/  IMAD.IADD R4, R157, 0x1, -R4 ;  /* 0x000000019d047824 */ /* 0x000fe200078e0a04 */
[----:B------:R-:W-:-:S02]  /*0bd0*/  LOP3.LUT R3, R3, 0xfffffc00, RZ, 0xc0, !PT ;  /* 0xfffffc0003037812 */ /* 0x000fc400078ec0ff */
[----:B------:R-:W-:Y:S02]  /*0be0*/  LEA.HI R6, R7, R152, RZ, 0x2 ;  /* 0x0000009807067211 */ /* 0x000fe400078f10ff */
[----:B------:R-:W-:Y:S01]  /*0bf0*/  LEA.HI R2, R2, R5, RZ, 0x1 ;  /* 0x0000000502027211 */ /* 0x000fe200078f08ff */
[----:B------:R-:W-:Y:S01]  /*0c00*/  IMAD R3, R4, 0x40, R3 ;  /* 0x0000004004037824 */ /* 0x000fe200078e0203 */
[--C-:B------:R-:W-:Y:S02]  /*0c10*/  SHF.R.S32.HI R8, RZ, 0x2, R6.reuse ;  /* 0x00000002ff087819 */ /* 0x100fe40000011406 */
[----:B------:R-:W-:Y:S02]  /*0c20*/  SHF.R.S32.HI R9, RZ, 0x1f, R6 ;  /* 0x0000001fff097819 */ /* 0x000fe40000011406 */
[----:B------:R-:W-:Y:S02]  /*0c30*/  SHF.R.S32.HI R153, RZ, 0x7, R153 ;  /* 0x00000007ff997819 */ /* 0x000fe40000011499 */
[----:B------:R-:W-:-:S02]  /*0c40*/  LOP3.LUT R10, R10, 0xfffffffc, RZ, 0xc0, !PT ;  /* 0xfffffffc0a0a7812 */ /* 0x000fc400078ec0ff */
[----:B------:R-:W-:Y:S01]  /*0c50*/  LEA.HI R9, R9, R8, RZ, 0x3 ;  /* 0x0000000809097211 */ /* 0x000fe200078f18ff */
[----:B------:R-:W-:Y:S01]  /*0c60*/  IMAD.HI R4, R153, 0x55555556, RZ ;  /* 0x5555555699047827 */ /* 0x000fe200078e02ff */
[----:B------:R-:W-:Y:S02]  /*0c70*/  LOP3.LUT R2, R2, 0x1ffffffe, RZ, 0xc0, !PT ;  /* 0x1ffffffe02027812 */ /* 0x000fe400078ec0ff */
[----:B------:R-:W-:Y:S01]  /*0c80*/  LEA.HI R0, R0, R157, RZ, 0x3 ;  /* 0x0000009d00007211 */ /* 0x000fe200078f18ff */
[----:B------:R-:W-:Y:S01]  /*0c90*/  IMAD.IADD R10, R157, 0x1, -R10 ;  /* 0x000000019d0a7824 */ /* 0x000fe200078e0a0a */
[----:B------:R-:W-:Y:S01]  /*0ca0*/  LOP3.LUT R9, R9, 0xfffffff8, RZ, 0xc0, !PT ;  /* 0xfffffff809097812 */ /* 0x000fe200078ec0ff */
[----:B------:R-:W-:Y:S01]  /*0cb0*/  IMAD.IADD R2, R5, 0x1, -R2 ;  /* 0x0000000105027824 */ /* 0x000fe200078e0a02 */
[----:B------:R-:W-:Y:S02]  /*0cc0*/  LEA.HI R7, R7, R152, RZ, 0x5 ;  /* 0x0000009807077211 */ /* 0x000fe400078f28ff */
[----:B------:R-:W-:Y:S01]  /*0cd0*/  LOP3.LUT R18, R0, 0xfffffff8, RZ, 0xc0, !PT ;  /* 0xfffffff800127812 */ /* 0x000fe200078ec0ff */
[----:B------:R-:W-:Y:S01]  /*0ce0*/  IMAD.IADD R8, R8, 0x1, -R9 ;  /* 0x0000000108087824 */ /* 0x000fe200078e0a09 */
[----:B------:R-:W-:Y:S01]  /*0cf0*/  LEA.HI R4, R4, R4, RZ, 0x1 ;  /* 0x0000000404047211 */ /* 0x000fe200078f08ff */
[----:B------:R-:W-:Y:S01]  /*0d00*/  IMAD R155, R2, 0x8, R3 ;  /* 0x00000008029b7824 */ /* 0x000fe200078e0203 */
[----:B------:R-:W-:Y:S01]  /*0d10*/  LEA.HI R5, R10, R10, RZ, 0x1 ;  /* 0x0000000a0a057211 */ /* 0x000fe200078f08ff */
[----:B------:R-:W-:Y:S01]  /*0d20*/  IMAD.IADD R18, R157, 0x1, -R18 ;  /* 0x000000019d127824 */ /* 0x000fe200078e0a12 */
[----:B------:R-:W-:Y:S01]  /*0d30*/  SHF.R.S32.HI R7, RZ, 0x5, R7 ;  /* 0x00000005ff077819 */ /* 0x000fe20000011407 */
[----:B------:R-:W-:Y:S01]  /*0d40*/  IMAD R4, R4, -0x3, R153 ;  /* 0xfffffffd04047824 */ /* 0x000fe200078e0299 */
[----:B------:R-:W-:Y:S01]  /*0d50*/  LOP3.LUT R5, R5, 0x1ffffffe, RZ, 0xc0, !PT ;  /* 0x1ffffffe05057812 */ /* 0x000fe200078ec0ff */
[----:B------:R-:W-:Y:S01]  /*0d60*/  IMAD.SHL.U32 R19, R18, 0x8, RZ ;  /* 0x0000000812137824 */ /* 0x000fe200078e00ff */
[----:B------:R-:W-:Y:S01]  /*0d70*/  LOP3.LUT R3, R6, 0x7ffffffc, RZ, 0xc0, !PT ;  /* 0x7ffffffc06037812 */ /* 0x000fe200078ec0ff */
[----:B------:R-:W-:Y:S01]  /*0d80*/  IMAD R7, R7, 0x10, R8 ;  /* 0x0000001007077824 */ /* 0x000fe200078e0208 */
[----:B------:R-:W-:Y:S01]  /*0d90*/  SHF.R.S32.HI R23, RZ, 0x3, R0 ;  /* 0x00000003ff177819 */ /* 0x000fe20000011400 */
[----:B------:R-:W-:Y:S01]  /*0da0*/  IMAD.IADD R5, R10, 0x1, -R5 ;  /* 0x000000010a057824 */ /* 0x000fe200078e0a05 */
[----:B------:R-:W-:Y:S01]  /*0db0*/  SHF.R.S32.HI R156, RZ, 0x1f, R19 ;  /* 0x0000001fff9c7819 */ /* 0x000fe20000011413 */
[----:B------:R-:W-:-:S02]  /*0dc0*/  IMAD R154, R4, 0x40, R7 ;  /* 0x00000040049a7824 */ /* 0x000fc400078e0207 */
[----:B------:R-:W-:Y:S02]  /*0dd0*/  IMAD.IADD R16, R152, 0x1, -R3 ;  /* 0x0000000198107824 */ /* 0x000fe400078e0a03 */
[----:B------:R-:W-:-:S07]  /*0de0*/  IMAD R17, R5, 0x8, R154 ;  /* 0x0000000805117824 */ /* 0x000fce00078e029a */
.L_x_1115:
[----:B------:R-:W-:Y:S01]  /*0df0*/  ULDC.64 UR8, c[0x0][0xa28] ;  /* 0x00028a0000087ab9 */ /* 0x000fe20000000a00 */
[----:B------:R-:W-:Y:S01]  /*0e00*/  ULDC UR4, c[0x0][0x424] ;  /* 0x0001090000047ab9 */ /* 0x000fe20000000800 */
[----:B------:R-:W-:-:S04]  /*0e10*/  UISETP.NE.U32.AND UP0, UPT, UR8, URZ, UPT ;  /* 0x0000003f0800728c */ /* 0x000fc8000bf05070 */
[----:B------:R-:W-:-:S03]  /*0e20*/  UISETP.NE.AND.EX UP0, UPT, UR9, URZ, UPT, UP0 ;  /* 0x0000003f0900728c */ /* 0x000fc6000bf05300 */
[----:B------:R-:W-:Y:S02]  /*0e30*/  ULDC.64 UR8, c[0x0][0xa18] ;  /* 0x0002860000087ab9 */ /* 0x000fe40000000a00 */
[----:B------:R-:W-:Y:S01]  /*0e40*/  UISETP.NE.U32.AND UP1, UPT, UR8, URZ, UPT ;  /* 0x0000003f0800728c */ /* 0x000fe2000bf25070 */
[----:B------:R-:W-:-:S03]  /*0e50*/  PLOP3.LUT P0, PT, PT, PT, UP0, 0x80, 0x0 ;  /* 0x000000000000781c */ /* 0x000fc60003f0f008 */
[----:B------:R-:W-:-:S03]  /*0e60*/  UISETP.NE.AND.EX UP1, UPT, UR9, URZ, UPT, UP1 ;  /* 0x0000003f0900728c */ /* 0x000fc6000bf25310 */
[----:B------:R-:W-:Y:S02]  /*0e70*/  @UP0 ULDC.64 UR8, c[0x0][0xa28] ;  /* 0x00028a0000080ab9 */ /* 0x000fe40000000a00 */
[----:B------:R-:W-:Y:S01]  /*0e80*/  @UP0 UIMAD.WIDE UR8, UR6, 0x4, UR8 ;  /* 0x00000004060808a5 */ /* 0x000fe2000f8e0208 */
[----:B------:R-:W-:-:S05]  /*0e90*/  PLOP3.LUT P2, PT, PT, PT, UP1, 0x80, 0x0 ;  /* 0x000000000000781c */ /* 0x000fca0003f4f018 */
[----:B------:R-:W-:Y:S01]  /*0ea0*/  @UP1 ULDC.64 UR10, c[0x0][0xa18] ;  /* 0x00028600000a1ab9 */ /* 0x000fe20000000a00 */
[----:B012---:R-:W-:Y:S02]  /*0eb0*/  IMAD.U32 R2, RZ, RZ, UR8 ;  /* 0x00000008ff027e24 */ /* 0x007fe4000f8e00ff */
[----:B------:R-:W-:Y:S01]  /*0ec0*/  IMAD.U32 R3, RZ, RZ, UR9 ;  /* 0x00000009ff037e24 */ /* 0x000fe2000f8e00ff */
[----:B------:R-:W-:-:S04]  /*0ed0*/  @UP1 UIMAD.WIDE UR8, UR6, 0x4, UR10 ;  /* 0x00000004060818a5 */ /* 0x000fc8000f8e020a */
[----:B------:R-:W2:Y:S02]  /*0ee0*/  @P0 LDG.E R2, desc[UR50][R2.64] ;  /* 0x0000003202020981 */ /* 0x000ea4000c1e1900 */
[----:B------:R-:W-:Y:S02]  /*0ef0*/  IMAD.U32 R4, RZ, RZ, UR8 ;  /* 0x00000008ff047e24 */ /* 0x000fe4000f8e00ff */
[----:B------:R-:W-:Y:S01]  /*0f00*/  IMAD.U32 R5, RZ, RZ, UR9 ;  /* 0x00000009ff057e24 */ /* 0x000fe2000f8e00ff */
[----:B------:R-:W-:-:S04]  /*0f10*/  ULDC.64 UR8, c[0x0][0x418] ;  /* 0x0001060000087ab9 */ /* 0x000fc80000000a00 */
[----:B------:R-:W3:Y:S01]  /*0f20*/  @P2 LDG.E R4, desc[UR50][R4.64] ;  /* 0x0000003204042981 */ /* 0x000ee2000c1e1900 */
[----:B------:R-:W-:Y:S01]  /*0f30*/  UISETP.NE.U32.AND UP0, UPT, UR8, URZ, UPT ;  /* 0x0000003f0800728c */ /* 0x000fe2000bf05070 */
[----:B------:R-:W-:Y:S01]  /*0f40*/  UMOV UR42, URZ ;  /* 0x0000003f002a7c82 */ /* 0x000fe20008000000 */
[----:B------:R-:W-:Y:S02]  /*0f50*/  ULDC UR38, c[0x0][0x288] ;  /* 0x0000a20000267ab9 */ /* 0x000fe40000000800 */
[----:B------:R-:W-:Y:S01]  /*0f60*/  UISETP.NE.AND.EX UP0, UPT, UR9, URZ, UPT, UP0 ;  /* 0x0000003f0900728c */ /* 0x000fe2000bf05300 */
[----:B------:R-:W-:Y:S02]  /*0f70*/  UMOV UR39, UR7 ;  /* 0x0000000700277c82 */ /* 0x000fe40008000000 */
[----:B------:R-:W-:Y:S01]  /*0f80*/  ULDC.64 UR8, c[0x0][0xa20] ;  /* 0x0002880000087ab9 */ /* 0x000fe20000000a00 */
[----:B------:R-:W-:Y:S01]  /*0f90*/  USEL UR4, UR4, 0x1, UP0 ;  /* 0x0000000104047887 */ /* 0x000fe20008000000 */
[----:B------:R-:W-:Y:S01]  /*0fa0*/  ISETP.NE.U32.AND P1, PT, RZ, UR8, PT ;  /* 0x00000008ff007c0c */ /* 0x000fe2000bf25070 */
[----:B------:R-:W-:-:S02]  /*0fb0*/  ULDC UR8, c[0x0][0x2f0] ;  /* 0x0000bc0000087ab9 */ /* 0x000fc40000000800 */
[----:B------:R-:W-:Y:S01]  /*0fc0*/  UIMAD UR4, UR4, UR8, URZ ;  /* 0x00000008040472a4 */ /* 0x000fe2000f8e023f */
[----:B------:R-:W-:Y:S02]  /*0fd0*/  ISETP.NE.AND.EX P1, PT, RZ, UR9, PT, P1 ;  /* 0x00000009ff007c0c */ /* 0x000fe4000bf25310 */
[----:B--2---:R-:W-:Y:S02]  /*0fe0*/  @P0 R2UR UR42, R2 ;  /* 0x00000000022a02ca */ /* 0x004fe400000e0000 */
[----:B---3--:R-:W-:Y:S01]  /*0ff0*/  @P2 R2UR UR38, R4 ;  /* 0x00000000042622ca */ /* 0x008fe200000e0000 */
[----:B-----5:R-:W-:-:S14]  /*1000*/  @P2 BRA `(.L_x_1028) ;  /* 0x0000000000342947 */ /* 0x020fdc0003800000 */
        /* <DEDUP_REMOVED lines=13> */
.L_x_1028:
[----:B------:R-:W-:Y:S01]  /*10e0*/  UMOV UR40, UR6 ;  /* 0x0000000600287c82 */ /* 0x000fe20008000000 */
[----:B------:R-:W-:Y:S05]  /*10f0*/  @!P1 BRA `(.L_x_1029) ;  /* 0x00000000001c9947 */ /* 0x000fea0003800000 */
[----:B------:R-:W-:Y:S02]  /*1100*/  ULDC.64 UR8, c[0x0][0xa20] ;  /* 0x0002880000087ab9 */ /* 0x000fe40000000a00 */
[----:B------:R-:W-:-:S06]  /*1110*/  UIMAD.WIDE UR6, UR6, 0x4, UR8 ;  /* 0x00000004060678a5 */ /* 0x000fcc000f8e0208 */
[----:B------:R-:W-:Y:S02]  /*1120*/  IMAD.U32 R2, RZ, RZ, UR6 ;  /* 0x00000006ff027e24 */ /* 0x000fe4000f8e00ff */
[----:B------:R-:W-:-:S05]  /*1130*/  IMAD.U32 R3, RZ, RZ, UR7 ;  /* 0x00000007ff037e24 */ /* 0x000fca000f8e00ff */
[----:B------:R-:W2:Y:S02]  /*1140*/  LDG.E R2, desc[UR50][R2.64] ;  /* 0x0000003202027981 */ /* 0x000ea4000c1e1900 */
[----:B--2---:R-:W-:Y:S01]  /*1150*/  R2UR UR4, R2 ;  /* 0x00000000020472ca */ /* 0x004fe200000e0000 */
[----:B------:R-:W-:-:S14]  /*1160*/  BRA `(.L_x_1030) ;  /* 0x0000000000347947 */ /* 0x000fdc0003800000 */
.L_x_1029:
        /* <DEDUP_REMOVED lines=13> */
.L_x_1030:
[----:B------:R-:W-:Y:S01]  /*1240*/  ULDC UR6, c[0x0][0x448] ;  /* 0x0001120000067ab9 */ /* 0x000fe20000000800 */
[----:B------:R-:W-:Y:S02]  /*1250*/  UIMAD UR41, UR5, 0xc0, URZ ;  /* 0x000000c0052978a4 */ /* 0x000fe4000f8e023f */
[----:B------:R-:W-:Y:S02]  /*1260*/  UISETP.NE.AND UP0, UPT, UR6, 0x1, UPT ;  /* 0x000000010600788c */ /* 0x000fe4000bf05270 */
[----:B------:R-:W-:Y:S02]  /*1270*/  UIADD3 UR8, UR41, 0xbf, URZ ;  /* 0x000000bf29087890 */ /* 0x000fe4000fffe03f */
[----:B------:R-:W-:-:S03]  /*1280*/  UIADD3 UR42, -UR42, UR4, URZ ;  /* 0x000000042a2a7290 */ /* 0x000fc6000fffe13f */
[----:B------:R-:W-:Y:S01]  /*1290*/  ULDC.64 UR4, c[0x0][0x9e0] ;  /* 0x0002780000047ab9 */ /* 0x000fe20000000a00 */
[----:B------:R-:W-:Y:S02]  /*12a0*/  UIADD3 UR9, UR42, 0x1, -UR38 ;  /* 0x000000012a097890 */ /* 0x000fe4000fffe826 */
[----:B------:R-:W-:Y:S01]  /*12b0*/  UISETP.GE.AND UP1, UPT, UR5, 0x1, UPT ;  /* 0x000000010500788c */ /* 0x000fe2000bf26270 */
[----:B------:R-:W-:Y:S01]  /*12c0*/  @UP0 ULDC UR6, c[0x0][0x44c] ;  /* 0x0001130000060ab9 */ /* 0x000fe20000000800 */
[----:B------:R-:W-:Y:S01]  /*12d0*/  @UP0 ULDC UR10, c[0x0][0x450] ;  /* 0x00011400000a0ab9 */ /* 0x000fe20000000800 */
[----:B------:R-:W-:-:S03]  /*12e0*/  UIMAD.WIDE.U32 UR6, UR8, UR6, URZ ;  /* 0x00000006080672a5 */ /* 0x000fc6000f8e003f */
[----:B------:R-:W-:Y:S01]  /*12f0*/  PLOP3.LUT P1, PT, PT, PT, UP1, 0x80, 0x0 ;  /* 0x000000000000781c */ /* 0x000fe20003f2f018 */
[----:B------:R-:W-:-:S04]  /*1300*/  @UP0 USHF.R.U32.HI UR8, URZ, UR10, UR7 ;  /* 0x0000000a3f080299 */ /* 0x000fc80008011607 */
[----:B------:R-:W-:-:S04]  /*1310*/  UIADD3 UR8, UR9, UR8, URZ ;  /* 0x0000000809087290 */ /* 0x000fc8000fffe03f */
[----:B------:R-:W-:-:S06]  /*1320*/  UIADD3 UR4, UR8, UR4, URZ ;  /* 0x0000000408047290 */ /* 0x000fcc000fffe03f */
[----:B------:R-:W-:Y:S01]  /*1330*/  IMAD.U32 R0, RZ, RZ, UR4 ;  /* 0x00000004ff007e24 */ /* 0x000fe2000f8e00ff */
[----:B------:R-:W-:Y:S06]  /*1340*/  @!P1 BRA `(.L_x_1031) ;  /* 0x0000000000409947 */ /* 0x000fec0003800000 */
        /* <DEDUP_REMOVED lines=10> */
.L_x_1032:
[----:B------:R-:W-:-:S11]  /*13f0*/  UISETP.NE.AND UP1, UPT, UR5, 0x1, UPT ;  /* 0x000000010500788c */ /* 0x000fd6000bf25270 */
[----:B------:R-:W-:Y:S02]  /*1400*/  @UP1 ULDC.64 UR8, c[0x0][0x9e8] ;  /* 0x00027a0000081ab9 */ /* 0x000fe40000000a00 */
[----:B------:R-:W-:-:S04]  /*1410*/  UIMAD.WIDE.U32 UR6, UR4, UR8, URZ ;  /* 0x00000008040672a5 */ /* 0x000fc8000f8e003f */
[----:B------:R-:W-:-:S12]  /*1420*/  @UP1 USHF.R.U32.HI UR4, URZ, UR9, UR7 ;  /* 0x000000093f041299 */ /* 0x000fd80008011607 */
.L_x_1033:
[----:B------:R-:W-:-:S06]  /*1430*/  UIMAD UR4, UR4, UR5, UR5 ;  /* 0x00000005040472a4 */ /* 0x000fcc000f8e0205 */
[----:B------:R-:W-:-:S07]  /*1440*/  VIMNMX R0, R0, UR4, PT ;  /* 0x0000000400007c48 */ /* 0x000fce000bfe0100 */
.L_x_1031:
[----:B------:R-:W-:Y:S01]  /*1450*/  UIADD3 UR4, UR42, 0x7f, URZ ;  /* 0x0000007f2a047890 */ /* 0x000fe2000fffe03f */
        /* <DEDUP_REMOVED lines=10> */
[----:B------:R-:W-:-:S02]  /*1500*/  UIADD3 UR49, UR42, -UR38, URZ ;  /* 0x800000262a317290 */ /* 0x000fc4000fffe03f */
        /* <DEDUP_REMOVED lines=17> */
.L_x_1035:
[----:B------:R-:W-:-:S11]  /*1620*/  UISETP.NE.AND UP0, UPT, UR5, 0x1, UPT ;  /* 0x000000010500788c */ /* 0x000fd6000bf05270 */
[----:B------:R-:W-:Y:S02]  /*1630*/  @UP0 ULDC.64 UR10, c[0x0][0x9e8] ;  /* 0x00027a00000a0ab9 */ /* 0x000fe40000000a00 */
[----:B------:R-:W-:-:S04]  /*1640*/  UIMAD.WIDE.U32 UR6, UR4, UR10, URZ ;  /* 0x0000000a040672a5 */ /* 0x000fc8000f8e003f */
[----:B------:R-:W-:-:S12]  /*1650*/  @UP0 USHF.R.U32.HI UR4, URZ, UR11, UR7 ;  /* 0x0000000b3f040299 */ /* 0x000fd80008011607 */
.L_x_1036:
[----:B------:R-:W-:-:S04]  /*1660*/  UIMAD UR4, UR4, UR5, URZ ;  /* 0x00000005040472a4 */ /* 0x000fc8000f8e023f */
[----:B------:R-:W-:-:S04]  /*1670*/  UISETP.LT.AND UP0, UPT, UR9, UR4, UPT ;  /* 0x000000040900728c */ /* 0x000fc8000bf01270 */
[----:B------:R-:W-:-:S12]  /*1680*/  USEL UR9, UR9, UR4, !UP0 ;  /* 0x0000000409097287 */ /* 0x000fd8000c000000 */
.L_x_1034:
[----:B------:R-:W-:Y:S01]  /*1690*/  USHF.R.S32.HI UR4, URZ, 0x1f, UR9 ;  /* 0x0000001f3f047899 */ /* 0x000fe20008011409 */
[----:B------:R-:W-:Y:S02]  /*16a0*/  PLOP3.LUT P0, PT, PT, PT, PT, 0x80, 0x0 ;  /* 0x000000000000781c */ /* 0x000fe40003f0f070 */
[----:B------:R-:W-:Y:S02]  /*16b0*/  CS2R R20, SRZ ;  /* 0x0000000000147805 */ /* 0x000fe4000001ff00 */
[----:B------:R-:W-:Y:S01]  /*16c0*/  CS2R R118, SRZ ;  /* 0x0000000000767805 */ /* 0x000fe2000001ff00 */
[----:B------:R-:W-:Y:S01]  /*16d0*/  ULEA.HI UR4, UR4, UR9, URZ, 0x7 ;  /* 0x0000000904047291 */ /* 0x000fe2000f8f383f */
[----:B------:R-:W-:Y:S02]  /*16e0*/  CS2R R116, SRZ ;  /* 0x0000000000747805 */ /* 0x000fe4000001ff00 */
[----:B------:R-:W-:Y:S02]  /*16f0*/  CS2R R114, SRZ ;  /* 0x0000000000727805 */ /* 0x000fe4000001ff00 */
[----:B------:R-:W-:Y:S01]  /*1700*/  CS2R R112, SRZ ;  /* 0x0000000000707805 */ /* 0x000fe2000001ff00 */
[----:B------:R-:W-:Y:S01]  /*1710*/  USHF.R.S32.HI UR4, URZ, 0x7, UR4 ;  /* 0x000000073f047899 */ /* 0x000fe20008011404 */
[----:B------:R-:W-:Y:S01]  /*1720*/  CS2R R14, SRZ ;  /* 0x00000000000e7805 */ /* 0x000fe2000001ff00 */
[----:B------:R-:W-:Y:S01]  /*1730*/  IMAD.MOV.U32 R110, RZ, RZ, RZ ;  /* 0x000000ffff6e7224 */ /* 0x000fe200078e00ff */
[----:B------:R-:W-:Y:S01]  /*1740*/  CS2R R24, SRZ ;  /* 0x0000000000187805 */ /* 0x000fe2000001ff00 */
[----:B------:R-:W-:Y:S01]  /*1750*/  UISETP.LT.AND UP0, UPT, URZ, UR4, UPT ;  /* 0x000000043f00728c */ /* 0x000fe2000bf01270 */
[----:B------:R-:W-:Y:S01]  /*1760*/  CS2R R12, SRZ ;  /* 0x00000000000c7805 */ /* 0x000fe2000001ff00 */
[----:B------:R-:W-:Y:S01]  /*1770*/  IMAD.MOV.U32 R106, RZ, RZ, RZ ;  /* 0x000000ffff6a7224 */ /* 0x000fe200078e00ff */
[----:B------:R-:W-:Y:S01]  /*1780*/  CS2R R102, SRZ ;  /* 0x0000000000667805 */ /* 0x000fe2000001ff00 */
[----:B------:R-:W-:Y:S01]  /*1790*/  USEL UR43, URZ, UR4, !UP0 ;  /* 0x000000043f2b7287 */ /* 0x000fe2000c000000 */
[----:B------:R-:W-:Y:S01]  /*17a0*/  IMAD.MOV.U32 R27, RZ, RZ, RZ ;  /* 0x000000ffff1b7224 */ /* 0x000fe200078e00ff */
[----:B------:R-:W-:-:S02]  /*17b0*/  CS2R R100, SRZ ;  /* 0x0000000000647805 */ /* 0x000fc4000001ff00 */
[----:B------:R-:W-:Y:S02]  /*17c0*/  CS2R R98, SRZ ;  /* 0x0000000000627805 */ /* 0x000fe4000001ff00 */
[----:B------:R-:W-:Y:S02]  /*17d0*/  CS2R R96, SRZ ;  /* 0x0000000000607805 */ /* 0x000fe4000001ff00 */
[----:B------:R-:W-:Y:S02]  /*17e0*/  CS2R R94, SRZ ;  /* 0x00000000005e7805 */ /* 0x000fe4000001ff00 */
[----:B------:R-:W-:Y:S02]  /*17f0*/  ISETP.GT.AND P1, PT, R88, UR43, PT ;  /* 0x0000002b58007c0c */ /* 0x000fe4000bf24270 */
[----:B------:R-:W-:Y:S02]  /*1800*/  CS2R R92, SRZ ;  /* 0x00000000005c7805 */ /* 0x000fe4000001ff00 */
[----:B------:R-:W-:Y:S01]  /*1810*/  CS2R R90, SRZ ;  /* 0x00000000005a7805 */ /* 0x000fe2000001ff00 */
[----:B------:R-:W-:-:S08]  /*1820*/  IMAD.MOV.U32 R89, RZ, RZ, RZ ;  /* 0x000000ffff597224 */ /* 0x000fd000078e00ff */
        /* <DEDUP_REMOVED lines=32> */
.L_x_1038:
        /* <DEDUP_REMOVED lines=9> */
.L_x_1236:
[----:B------:R-:W-:Y:S05]  /*1ac0*/  @!P0 BRA `(.L_x_1040) ;  /* 0x0000000000048947 */ /* 0x000fea0003800000 */
[----:B------:R-:W-:Y:S01]  /*1ad0*/  BPT.TRAP 0x1 ;  /* 0x000000040000795c */ /* 0x000fe20000300000 */
.L_x_1040:
[----:B------:R-:W-:Y:S02]  /*1ae0*/  IMAD.U32 R5, RZ, RZ, UR37 ;  /* 0x00000025ff057e24 */ /* 0x000fe4000f8e00ff */
[----:B0-----:R-:W-:-:S03]  /*1af0*/  IMAD.U32 R0, RZ, RZ, UR46 ;  /* 0x0000002eff007e24 */ /* 0x001fc6000f8e00ff */
[----:B------:R-:W-:Y:S02]  /*1b00*/  LEA R5, R5, UR45, 0x3 ;  /* 0x0000002d05057c11 */ /* 0x000fe4000f8e18ff */
[----:B------:R-:W-:-:S04]  /*1b10*/  SHF.L.U32 R0, R0, 0x1f, RZ ;  /* 0x0000001f00007819 */ /* 0x000fc800000006ff */
[----:B------:R0:W1:Y:S01]  /*1b20*/  SYNCS.PHASECHK.TRANS64.TRYWAIT P2, [R5+URZ+0x16830], R0 ;  /* 0x01683000050075a7 */ /* 0x000062000804017f */
[----:B------:R-:W-:Y:S05]  /*1b30*/  @!P0 BRA `(.L_x_1041) ;  /* 0x0000000000048947 */ /* 0x000fea0003800000 */
[----:B------:R-:W-:Y:S01]  /*1b40*/  BPT.TRAP 0x1 ;  /* 0x000000040000795c */ /* 0x000fe20000300000 */
.L_x_1041:
[----:B------:R-:W2:Y:S02]  /*1b50*/  S2R R2, SR_TID.X ;  /* 0x0000000000027919 */ /* 0x000ea40000002100 */
[----:B--2---:R-:W-:Y:S01]  /*1b60*/  LOP3.LUT P1, RZ, R2, 0x7f, RZ, 0xc0, !PT ;  /* 0x0000007f02ff7812 */ /* 0x004fe2000782c0ff */
[----:B-1----:R-:W-:-:S12]  /*1b70*/  @P2 BRA `(.L_x_1042) ;  /* 0x0000000000082947 */ /* 0x002fd80003800000 */
[----:B------:R-:W1:Y:S02]  /*1b80*/  SYNCS.PHASECHK.TRANS64.TRYWAIT P2, [R5+URZ+0x16830], R0 ;  /* 0x01683000050075a7 */ /* 0x000e64000804017f */
[----:B-1----:R-:W-:Y:S05]  /*1b90*/  @!P2 BRA `(.L_x_1043) ;  /* 0x0000012400a0a947 */ /* 0x002fea0003800000 */
.L_x_1042:
[----:B------:R-:W-:Y:S05]  /*1ba0*/  WARPSYNC.ALL ;  /* 0x0000000000007948 */ /* 0x000fea0003800000 */
[----:B------:R-:W-:Y:S01]  /*1bb0*/  UIADD3 UR4, UR45, 0xe400, URZ ;  /* 0x0000e4002d047890 */ /* 0x000fe2000fffe03f */
[----:B------:R-:W-:Y:S01]  /*1bc0*/  WARPGROUP.ARRIVE ;  /* 0x00000000000079c5 */ /* 0x000fe20000000000 */
[----:B------:R-:W-:Y:S01]  /*1bd0*/  ULOP3.LUT UR16, UR52, 0x10000, URZ, 0xfc, !UPT ;  /* 0x0001000034107892 */ /* 0x000fe2000f8efc3f */
[----:B01----:R-:W-:Y:S01]  /*1be0*/  VIADD R0, R17, UR41 ;  /* 0x0000002911007c36 */ /* 0x003fe20008000000 */
[----:B------:R-:W-:Y:S01]  /*1bf0*/  USHF.R.U32.HI UR4, URZ, 0x4, UR4 ;  /* 0x000000043f047899 */ /* 0x000fe20008011604 */
[----:B------:R-:W-:Y:S01]  /*1c00*/  IMAD.MOV.U32 R3, RZ, RZ, -0x80 ;  /* 0xffffff80ff037424 */ /* 0x000fe200078e00ff */
[----:B------:R-:W-:Y:S01]  /*1c10*/  UMOV UR17, 0x40000040 ;  /* 0x4000004000117882 */ /* 0x000fe20000000000 */
[----:B------:R-:W-:Y:S01]  /*1c20*/  UMOV UR19, 0x40000040 ;  /* 0x4000004000137882 */ /* 0x000fe20000000000 */
[----:B------:R-:W-:Y:S01]  /*1c30*/  ULOP3.LUT UR4, UR4, 0x3fff, URZ, 0xc0, !UPT ;  /* 0x00003fff04047892 */ /* 0x000fe2000f8ec03f */
[----:B------:R-:W-:Y:S01]  /*1c40*/  IMAD.MOV.U32 R6, RZ, RZ, R0 ;  /* 0x000000ffff067224 */ /* 0x000fe200078e0000 */
[----:B------:R-:W-:Y:S01]  /*1c50*/  UMOV UR5, 0x40000040 ;  /* 0x4000004000057882 */ /* 0x000fe20000000000 */
[----:B------:R-:W-:Y:S01]  /*1c60*/  UMOV UR7, 0x40000040 ;  /* 0x4000004000077882 */ /* 0x000fe20000000000 */
[----:B------:R-:W-:Y:S01]  /*1c70*/  ULOP3.LUT UR20, UR4, 0x10000, URZ, 0xfc, !UPT ;  /* 0x0001000004147892 */ /* 0x000fe2000f8efc3f */
[----:B------:R-:W-:Y:S01]  /*1c80*/  IMAD R4, R88, R3, 0x80 ;  /* 0x0000008058047424 */ /* 0x000fe200078e0203 */
[----:B------:R-:W-:Y:S01]  /*1c90*/  UIADD3 UR4, UR16, 0x2, URZ ;  /* 0x0000000210047890 */ /* 0x000fe2000fffe03f */
[----:B------:R-:W-:Y:S01]  /*1ca0*/  IMAD.U32 R7, RZ, RZ, UR38 ;  /* 0x00000026ff077e24 */ /* 0x000fe2000f8e00ff */
[----:B------:R-:W-:Y:S01]  /*1cb0*/  ULEA UR18, UR37, UR20, 0xa ;  /* 0x0000001425127291 */ /* 0x000fe2000f8e503f */
[----:B------:R-:W-:Y:S01]  /*1cc0*/  VIADD R3, R4, 0x1 ;  /* 0x0000000104037836 */ /* 0x000fe20000000000 */
[----:B------:R-:W-:Y:S01]  /*1cd0*/  UIADD3 UR8, UR16, 0x4, URZ ;  /* 0x0000000410087890 */ /* 0x000fe2000fffe03f */
[----:B------:R-:W-:Y:S01]  /*1ce0*/  LEA R8, R88, 0xffffff80, 0x7 ;  /* 0xffffff8058087811 */ /* 0x000fe200078e38ff */
[----:B------:R-:W-:-:S02]  /*1cf0*/  UIADD3 UR6, UR18, 0x2, URZ ;  /* 0x0000000212067890 */ /* 0x000fc4000fffe03f */
[----:B------:R-:W-:Y:S01]  /*1d00*/  UIADD3 UR10, UR18, 0x4, URZ ;  /* 0x00000004120a7890 */ /* 0x000fe2000fffe03f */
[----:B------:R-:W-:Y:S02]  /*1d10*/  UMOV UR9, 0x40000040 ;  /* 0x4000004000097882 */ /* 0x000fe40000000000 */
[----:B------:R-:W-:Y:S01]  /*1d20*/  HGMMA.64x128x16.F32.BF16 R24, gdesc[UR16], RZ, !UPT, gsb0 ;  /* 0x01e00000101879f0 */ /* 0x000fe2000c0018ff */
[----:B------:R-:W-:Y:S01]  /*1d30*/  UMOV UR11, 0x40000040 ;  /* 0x40000040000b7882 */ /* 0x000fe20000000000 */
[----:B------:R-:W-:Y:S02]  /*1d40*/  UIADD3 UR12, UR16, 0x6, URZ ;  /* 0x00000006100c7890 */ /* 0x000fe4000fffe03f */
        /* <DEDUP_REMOVED lines=16> */
[----:B------:R-:W-:Y:S02]  /*1e50*/  ULDC.64 UR6, c[0x0][0x9e0] ;  /* 0x0002780000067ab9 */ /* 0x000fe40000000a00 */
[----:B------:R-:W-:Y:S01]  /*1e60*/  UISETP.GE.AND UP1, UPT, UR7, 0x1, UPT ;  /* 0x000000010700788c */ /* 0x000fe2000bf26270 */
[----:B------:R-:W-:Y:S01]  /*1e70*/  @!P1 PRMT R0, RZ, 0x654, R0 ;  /* 0x00000654ff009816 */ /* 0x000fe20000000000 */
[----:B------:R-:W0:Y:S04]  /*1e80*/  SHFL.IDX PT, R5, R6, RZ, 0x1c1f ;  /* 0x001c1fff06057589 */ /* 0x000e2800000e0000 */
        /* <DEDUP_REMOVED lines=10> */
[----:B-1----:R-:W-:Y:S02]  /*1f30*/  IMAD R0, R16, -0x2, R3 ;  /* 0xfffffffe10007824 */ /* 0x002fe400078e0203 */
[----:B------:R-:W-:-:S03]  /*1f40*/  VIADD R3, R4, UR42 ;  /* 0x0000002a04037c36 */ /* 0x000fc60008000000 */
[----:B------:R-:W-:Y:S01]  /*1f50*/  IADD3 R0, -R7, UR42, R0 ;  /* 0x0000002a07007c10 */ /* 0x000fe2000fffe100 */
[----:B------:R-:W-:-:S04]  /*1f60*/  IMAD R10, R16, -0x2, R3 ;  /* 0xfffffffe100a7824 */ /* 0x000fc800078e0203 */
[C---:B------:R-:W-:Y:S02]  /*1f70*/  VIADD R91, R0.reuse, UR6 ;  /* 0x00000006005b7c36 */ /* 0x040fe40008000000 */
[----:B------:R-:W-:-:S03]  /*1f80*/  VIADD R12, R0, UR10 ;  /* 0x0000000a000c7c36 */ /* 0x000fc60008000000 */
[----:B0-----:R-:W-:Y:S01]  /*1f90*/  VIADDMNMX R0, R5, R91, R10, PT ;  /* 0x0000005b05007246 */ /* 0x001fe2000380010a */
[----:B------:R-:W-:Y:S01]  /*1fa0*/  IMAD.IADD R2, R12, 0x1, R5 ;  /* 0x000000010c027824 */ /* 0x000fe200078e0205 */
[----:B------:R-:W-:Y:S06]  /*1fb0*/  @P2 BRA `(.L_x_1044) ;  /* 0x00000000005c2947 */ /* 0x000fec0003800000 */
[----:B------:R-:W-:Y:S01]  /*1fc0*/  IMAD.U32 R14, RZ, RZ, UR38 ;  /* 0x00000026ff0e7e24 */ /* 0x000fe2000f8e00ff */
[----:B------:R-:W-:Y:S04]  /*1fd0*/  BSSY B0, `(.L_x_1045) ;  /* 0x0000011000007945 */ /* 0x000fe80003800000 */
[----:B------:R-:W-:-:S04]  /*1fe0*/  IADD3 R3, -R14, UR42, R5 ;  /* 0x0000002a0e037c10 */ /* 0x000fc8000fffe105 */
        /* <DEDUP_REMOVED lines=10> */
.L_x_1046:
[----:B------:R-:W-:-:S06]  /*2090*/  UISETP.NE.AND UP2, UPT, UR7, 0x1, UPT ;  /* 0x000000010700788c */ /* 0x000fcc000bf45270 */
[----:B------:R-:W-:-:S05]  /*20a0*/  PLOP3.LUT P2, PT, PT, PT, UP2, 0x80, 0x0 ;  /* 0x000000000000781c */ /* 0x000fca0003f4f028 */
[----:B------:R-:W-:-:S08]  /*20b0*/  @UP2 ULDC.64 UR10, c[0x0][0x9e8] ;  /* 0x00027a00000a2ab9 */ /* 0x000fd00000000a00 */
[----:B------:R-:W-:-:S05]  /*20c0*/  @P2 IMAD.HI.U32 R5, R3, UR10, RZ ;  /* 0x0000000a03052c27 */ /* 0x000fca000f8e00ff */
[----:B------:R-:W-:-:S07]  /*20d0*/  @P2 SHF.R.U32.HI R3, RZ, UR11, R5 ;  /* 0x0000000bff032c19 */ /* 0x000fce0008011605 */
.L_x_1047:
[----:B------:R-:W-:Y:S05]  /*20e0*/  BSYNC B0 ;  /* 0x0000000000007941 */ /* 0x000fea0003800000 */
.L_x_1045:
[----:B------:R-:W-:-:S04]  /*20f0*/  IMAD R3, R3, UR7, -R8 ;  /* 0x0000000703037c24 */ /* 0x000fc8000f8e0a08 */
[----:B------:R-:W-:-:S05]  /*2100*/  IMAD R3, R16, -0x2, R3 ;  /* 0xfffffffe10037824 */ /* 0x000fca00078e0203 */
[----:B------:R-:W-:Y:S02]  /*2110*/  VIMNMX R2, R2, R3, !PT ;  /* 0x0000000302027248 */ /* 0x000fe40007fe0100 */
[----:B------:R-:W-:-:S07]  /*2120*/  VIADDMNMX R0, R3, UR7, R0, PT ;  /* 0x0000000703007c46 */ /* 0x000fce000b800100 */
.L_x_1044:
[----:B------:R-:W2:Y:S01]  /*2130*/  LDL.LU R14, [R1] ;  /* 0x00000000010e7983 */ /* 0x000ea20000300800 */
[C---:B------:R-:W-:Y:S02]  /*2140*/  ISETP.GE.AND P4, PT, R4.reuse, 0x9, PT ;  /* 0x000000090400780c */ /* 0x040fe40003f86270 */
[C---:B------:R-:W-:Y:S01]  /*2150*/  ISETP.GE.AND P2, PT, R4.reuse, 0x2, PT ;  /* 0x000000020400780c */ /* 0x040fe20003f46270 */
[----:B------:R-:W0:Y:S01]  /*2160*/  SHFL.IDX PT, R3, R6, 0x1, 0x1c1f ;  /* 0x003c1f0006037f89 */ /* 0x000e2200000e0000 */
[----:B------:R-:W-:Y:S02]  /*2170*/  ISETP.GE.AND P5, PT, R4, 0xa, PT ;  /* 0x0000000a0400780c */ /* 0x000fe40003fa6270 */
[----:B------:R-:W-:-:S04]  /*2180*/  ISETP.GT.AND P3, PT, R2, 0x1, !P2 ;  /* 0x000000010200780c */ /* 0x000fc80005764270 */
[----:B------:R-:W-:-:S04]  /*2190*/  ISETP.LT.OR P3, PT, R0, 0x2, P3 ;  /* 0x000000020000780c */ /* 0x000fc80001f61670 */
[----:B------:R-:W-:Y:S02]  /*21a0*/  FSEL R129, R25, -INF , !P3 ;  /* 0xff80000019817808 */ /* 0x000fe40005800000 */
[----:B------:R-:W-:-:S04]  /*21b0*/  ISETP.GT.AND P3, PT, R2, 0x9, !P5 ;  /* 0x000000090200780c */ /* 0x000fc80006f64270 */
[----:B------:R-:W-:-:S04]  /*21c0*/  ISETP.LT.OR P3, PT, R0, 0xa, P3 ;  /* 0x0000000a0000780c */ /* 0x000fc80001f61670 */
[----:B------:R-:W-:Y:S02]  /*21d0*/  FSEL R125, R29, -INF , !P3 ;  /* 0xff8000001d7d7808 */ /* 0x000fe40005800000 */
[----:B--2---:R-:W-:-:S04]  /*21e0*/  LOP3.LUT R14, R14, 0xfffffffd, RZ, 0xc0, !PT ;  /* 0xfffffffd0e0e7812 */ /* 0x004fc800078ec0ff */
[----:B------:R-:W-:Y:S02]  /*21f0*/  @P4 LOP3.LUT R14, R14, 0x2, RZ, 0xfc, !PT ;  /* 0x000000020e0e4812 */ /* 0x000fe400078efcff */
[----:B------:R-:W-:Y:S02]  /*2200*/  ISETP.GT.AND P4, PT, R2, 0x8, !P4 ;  /* 0x000000080200780c */ /* 0x000fe40006784270 */
[----:B------:R-:W-:Y:S02]  /*2210*/  LOP3.LUT R14, R14, 0xfffffffb, RZ, 0xc0, !PT ;  /* 0xfffffffb0e0e7812 */ /* 0x000fe400078ec0ff */
[----:B------:R-:W-:Y:S02]  /*2220*/  ISETP.LT.OR P4, PT, R0, 0x9, P4 ;  /* 0x000000090000780c */ /* 0x000fe40002781670 */
[----:B------:R-:W-:Y:S02]  /*2230*/  @P5 LOP3.LUT R14, R14, 0x4, RZ, 0xfc, !PT ;  /* 0x000000040e0e5812 */ /* 0x000fe400078efcff */
[----:B------:R-:W-:-:S02]  /*2240*/  ISETP.GE.AND P5, PT, R4, 0x11, PT ;  /* 0x000000110400780c */ /* 0x000fc40003fa6270 */
[----:B------:R-:W-:Y:S02]  /*2250*/  FSEL R127, R28, -INF , !P4 ;  /* 0xff8000001c7f7808 */ /* 0x000fe40006000000 */
        /* <DEDUP_REMOVED lines=9> */
[----:B------:R-:W-:Y:S02]  /*22f0*/  ISETP.GE.AND P4, PT, R4, 0x19, PT ;  /* 0x000000190400780c */ /* 0x000fe40003f86270 */
[----:B------:R-:W-:Y:S02]  /*2300*/  ISETP.LT.OR P3, PT, R0, 0x12, P3 ;  /* 0x000000120000780c */ /* 0x000fe40001f61670 */
[----:B------:R-:W-:Y:S02]  /*2310*/  LOP3.LUT R14, R14, 0xfeffffff, RZ, 0xc0, !PT ;  /* 0xfeffffff0e0e7812 */ /* 0x000fe400078ec0ff */
        /* <DEDUP_REMOVED lines=150> */
[----:B------:R-:W-:Y:S01]  /*2c80*/  ISETP.GE.AND P6, PT, R4, 0x7a, PT ;  /* 0x0000007a0400780c */ /* 0x000fe20003fc6270 */
[----:B0-----:R-:W-:-:S12]  /*2c90*/  IMAD.IADD R4, R12, 0x1, R3 ;  /* 0x000000010c047824 */ /* 0x001fd800078e0203 */
[----:B------:R-:W-:Y:S02]  /*2ca0*/  @P6 LOP3.LUT R14, R14, 0x8000000, RZ, 0xfc, !PT ;  /* 0x080000000e0e6812 */ /* 0x000fe400078efcff */
[----:B------:R-:W-:Y:S02]  /*2cb0*/  ISETP.GT.AND P6, PT, R2, 0x79, !P6 ;  /* 0x000000790200780c */ /* 0x000fe400077c4270 */
[----:B------:R-:W-:Y:S01]  /*2cc0*/  VIADDMNMX R2, R3, R91, R10, PT ;  /* 0x0000005b03027246 */ /* 0x000fe2000380010a */
[----:B------:R0:W-:Y:S01]  /*2cd0*/  STL [R1], R14 ;  /* 0x0000000e01007387 */ /* 0x0001e20000100800 */
[----:B------:R-:W-:-:S04]  /*2ce0*/  ISETP.LT.OR P6, PT, R0, 0x7a, P6 ;  /* 0x0000007a0000780c */ /* 0x000fc800037c1670 */
[----:B------:R-:W-:Y:S02]  /*2cf0*/  FSEL R85, R85, -INF , !P6 ;  /* 0xff80000055557808 */ /* 0x000fe40007000000 */
[----:B------:R-:W-:-:S13]  /*2d00*/  PLOP3.LUT P6, PT, PT, PT, UP1, 0x40, 0x0 ;  /* 0x000000000000781c */ /* 0x000fda0003fce818 */
[----:B0-----:R-:W-:Y:S05]  /*2d10*/  @P6 BRA `(.L_x_1048) ;  /* 0x0000000000646947 */ /* 0x001fea0003800000 */
        /* <DEDUP_REMOVED lines=14> */
.L_x_1050:
[----:B------:R-:W-:-:S06]  /*2e00*/  UISETP.NE.AND UP2, UPT, UR7, 0x1, UPT ;  /* 0x000000010700788c */ /* 0x000fcc000bf45270 */
[----:B------:R-:W-:-:S05]  /*2e10*/  PLOP3.LUT P6, PT, PT, PT, UP2, 0x80, 0x0 ;  /* 0x000000000000781c */ /* 0x000fca0003fcf028 */
[----:B------:R-:W-:-:S08]  /*2e20*/  @UP2 ULDC.64 UR10, c[0x0][0x9e8] ;  /* 0x00027a00000a2ab9 */ /* 0x000fd00000000a00 */
[----:B------:R-:W-:Y:S01]  /*2e30*/  @P6 IMAD.HI.U32 R3, R0, UR10, RZ ;  /* 0x0000000a00036c27 */ /* 0x000fe2000f8e00ff */
[----:B------:R-:W-:-:S13]  /*2e40*/  PLOP3.LUT P6, PT, PT, PT, UP2, 0x80, 0x0 ;  /* 0x000000000000781c */ /* 0x000fda0003fcf028 */
[----:B------:R-:W-:-:S07]  /*2e50*/  @P6 SHF.R.U32.HI R0, RZ, UR11, R3 ;  /* 0x0000000bff006c19 */ /* 0x000fce0008011603 */
.L_x_1051:
[----:B------:R-:W-:Y:S05]  /*2e60*/  BSYNC B0 ;  /* 0x0000000000007941 */ /* 0x000fea0003800000 */
.L_x_1049:
[----:B------:R-:W-:-:S04]  /*2e70*/  IMAD R3, R0, UR7, -R8 ;  /* 0x0000000700037c24 */ /* 0x000fc8000f8e0a08 */
[----:B------:R-:W-:-:S05]  /*2e80*/  IMAD R3, R16, -0x2, R3 ;  /* 0xfffffffe10037824 */ /* 0x000fca00078e0203 */
[----:B------:R-:W-:Y:S02]  /*2e90*/  VIMNMX R4, R4, R3, !PT ;  /* 0x0000000304047248 */ /* 0x000fe40007fe0100 */
[----:B------:R-:W-:-:S07]  /*2ea0*/  VIADDMNMX R2, R3, UR7, R2, PT ;  /* 0x0000000703027c46 */ /* 0x000fce000b800102 */
.L_x_1048:
[----:B------:R-:W-:Y:S01]  /*2eb0*/  ISETP.GT.AND P2, PT, R4, 0x1, !P2 ;  /* 0x000000010400780c */ /* 0x000fe20005744270 */
[----:B------:R-:W-:Y:S01]  /*2ec0*/  ULDC UR10, c[0x0][0x988] ;  /* 0x00026200000a7ab9 */ /* 0x000fe20000000800 */
[----:B------:R-:W-:Y:S01]  /*2ed0*/  LOP3.LUT P6, RZ, R14, 0x8, RZ, 0xc0, !PT ;  /* 0x000000080eff7812 */ /* 0x000fe200078cc0ff */
[----:B------:R-:W-:Y:S01]  /*2ee0*/  @UP0 ULDC UR15, c[0x0][0x450] ;  /* 0x00011400000f0ab9 */ /* 0x000fe20000000800 */
[----:B------:R-:W-:Y:S01]  /*2ef0*/  ISETP.LT.OR P2, PT, R2, 0x2, P2 ;  /* 0x000000020200780c */ /* 0x000fe20001741670 */
[----:B------:R-:W-:Y:S01]  /*2f00*/  UMOV UR14, UR41 ;  /* 0x00000029000e7c82 */ /* 0x000fe20008000000 */
        /* <DEDUP_REMOVED lines=16> */
[----:B------:R-:W-:Y:S02]  /*3010*/  ISETP.GT.AND P2, PT, R4, 0x10, !P6 ;  /* 0x000000100400780c */ /* 0x000fe40007744270 */
[----:B------:R-:W-:Y:S02]  /*3020*/  FMNMX.FTZ R0, R109, R0, !PT ;  /* 0x000000006d007209 */ /* 0x000fe40007810000 */
[----:B------:R-:W-:Y:S02]  /*3030*/  ISETP.LT.OR P2, PT, R2, 0x11, P2 ;  /* 0x000000110200780c */ /* 0x000fe40001741670 */
[----:B------:R-:W-:Y:S02]  /*3040*/  LOP3.LUT P6, RZ, R14, 0x8000, RZ, 0xc0, !PT ;  /* 0x000080000eff7812 */ /* 0x000fe400078cc0ff */
        /* <DEDUP_REMOVED lines=53> */
[----:B------:R-:W-:Y:S01]  /*33a0*/  FMNMX.FTZ R8, R85, R0, !PT ;  /* 0x0000000055087209 */ /* 0x000fe20007810000 */
[----:B------:R-:W-:Y:S01]  /*33b0*/  IMAD.U32 R0, RZ, RZ, UR10 ;  /* 0x0000000aff007e24 */ /* 0x000fe2000f8e00ff */
[----:B------:R-:W-:Y:S01]  /*33c0*/  ISETP.LT.OR P2, PT, R2, 0x31, P2 ;  /* 0x000000310200780c */ /* 0x000fe20001741670 */
[----:B------:R-:W-:Y:S01]  /*33d0*/  @UP0 ULDC UR10, c[0x0][0x44c] ;  /* 0x00011300000a0ab9 */ /* 0x000fe20000000800 */
[----:B------:R-:W-:Y:S01]  /*33e0*/  ISETP.GT.AND P3, PT, R4, 0x70, !P3 ;  /* 0x000000700400780c */ /* 0x000fe20005f64270 */
[----:B------:R-:W0:Y:S01]  /*33f0*/  SHFL.BFLY PT, R3, R8, 0x2, 0x1f ;  /* 0x0c401f0008037f89 */ /* 0x000e2200000e0000 */
[----:B------:R-:W-:Y:S01]  /*3400*/  FSEL R39, R50, -INF , !P2 ;  /* 0xff80000032277808 */ /* 0x000fe20005000000 */
[----:B------:R-:W-:Y:S01]  /*3410*/  UIMAD.WIDE.U32 UR10, UR41, UR10, URZ ;  /* 0x0000000a290a72a5 */ /* 0x000fe2000f8e003f */
[----:B------:R-:W-:-:S02]  /*3420*/  LOP3.LUT P2, RZ, R14, 0x20000, RZ, 0xc0, !PT ;  /* 0x000200000eff7812 */ /* 0x000fc4000784c0ff */
[C---:B------:R-:W-:Y:S01]  /*3430*/  ISETP.GT.AND P4, PT, R4.reuse, 0x71, !P4 ;  /* 0x000000710400780c */ /* 0x040fe20006784270 */
[----:B------:R-:W-:Y:S01]  /*3440*/  @UP0 USHF.R.U32.HI UR14, URZ, UR15, UR11 ;  /* 0x0000000f3f0e0299 */ /* 0x000fe2000801160b */
[----:B------:R-:W-:Y:S02]  /*3450*/  ISETP.GT.AND P2, PT, R4, 0x31, !P2 ;  /* 0x000000310400780c */ /* 0x000fe40005744270 */
[C---:B------:R-:W-:Y:S01]  /*3460*/  ISETP.LT.OR P3, PT, R2.reuse, 0x71, P3 ;  /* 0x000000710200780c */ /* 0x040fe20001f61670 */
[----:B------:R-:W-:Y:S01]  /*3470*/  UIADD3 UR49, UR49, UR14, URZ ;  /* 0x0000000e31317290 */ /* 0x000fe2000fffe03f */
[----:B------:R-:W-:Y:S02]  /*3480*/  ISETP.LT.OR P2, PT, R2, 0x32, P2 ;  /* 0x000000320200780c */ /* 0x000fe40001741670 */
[----:B------:R-:W-:Y:S01]  /*3490*/  ISETP.GT.AND P5, PT, R4, 0x78, !P5 ;  /* 0x000000780400780c */ /* 0x000fe20006fa4270 */
[----:B------:R-:W-:Y:S01]  /*34a0*/  UIADD3 UR6, UR49, UR6, URZ ;  /* 0x0000000631067290 */ /* 0x000fe2000fffe03f */
[----:B------:R-:W-:-:S02]  /*34b0*/  FSEL R51, R51, -INF , !P2 ;  /* 0xff80000033337808 */ /* 0x000fc40005000000 */
[----:B------:R-:W-:Y:S02]  /*34c0*/  LOP3.LUT P2, RZ, R14, 0x10000, RZ, 0xc0, !PT ;  /* 0x000100000eff7812 */ /* 0x000fe4000784c0ff */
[----:B------:R-:W-:Y:S02]  /*34d0*/  ISETP.LT.OR P4, PT, R2, 0x72, P4 ;  /* 0x000000720200780c */ /* 0x000fe40002781670 */
[----:B------:R-:W-:Y:S02]  /*34e0*/  ISETP.GT.AND P2, PT, R4, 0x38, !P2 ;  /* 0x000000380400780c */ /* 0x000fe40005744270 */
[C---:B------:R-:W-:Y:S02]  /*34f0*/  ISETP.LT.OR P5, PT, R2.reuse, 0x79, P5 ;  /* 0x000000790200780c */ /* 0x040fe40002fa1670 */
[----:B------:R-:W-:Y:S02]  /*3500*/  ISETP.LT.OR P2, PT, R2, 0x39, P2 ;  /* 0x000000390200780c */ /* 0x000fe40001741670 */
[----:B0-----:R-:W-:-:S02]  /*3510*/  FMNMX.FTZ R10, R8, R3, !PT ;  /* 0x00000003080a7209 */ /* 0x001fc40007810000 */
[----:B------:R-:W-:Y:S02]  /*3520*/  FSEL R47, R54, -INF , !P2 ;  /* 0xff800000362f7808 */ /* 0x000fe40005000000 */
[----:B------:R-:W-:Y:S01]  /*3530*/  ISETP.GT.AND P2, PT, R4, 0x39, !P6 ;  /* 0x000000390400780c */ /* 0x000fe20007744270 */
[----:B------:R-:W0:Y:S01]  /*3540*/  SHFL.BFLY PT, R3, R10, 0x1, 0x1f ;  /* 0x0c201f000a037f89 */ /* 0x000e2200000e0000 */
[----:B------:R-:W-:Y:S02]  /*3550*/  LOP3.LUT P6, RZ, R14, 0x10, RZ, 0xc0, !PT ;  /* 0x000000100eff7812 */ /* 0x000fe400078cc0ff */
[----:B------:R-:W-:Y:S02]  /*3560*/  ISETP.LT.OR P2, PT, R2, 0x3a, P2 ;  /* 0x0000003a0200780c */ /* 0x000fe40001741670 */
[----:B------:R-:W-:Y:S02]  /*3570*/  FSEL R83, R83, -INF , !P4 ;  /* 0xff80000053537808 */ /* 0x000fe40006000000 */
[----:B------:R-:W-:-:S02]  /*3580*/  FSEL R55, R55, -INF , !P2 ;  /* 0xff80000037377808 */ /* 0x000fc40005000000 */
[----:B------:R-:W-:-:S04]  /*3590*/  LOP3.LUT P2, RZ, R14, 0x4000, RZ, 0xc0, !PT ;  /* 0x000040000eff7812 */ /* 0x000fc8000784c0ff */
[----:B------:R-:W-:-:S04]  /*35a0*/  ISETP.GT.AND P2, PT, R4, 0x40, !P2 ;  /* 0x000000400400780c */ /* 0x000fc80005744270 */
[----:B------:R-:W-:-:S04]  /*35b0*/  ISETP.LT.OR P2, PT, R2, 0x41, P2 ;  /* 0x000000410200780c */ /* 0x000fc80001741670 */
[----:B------:R-:W-:Y:S02]  /*35c0*/  FSEL R43, R58, -INF , !P2 ;  /* 0xff8000003a2b7808 */ /* 0x000fe40005000000 */
[----:B------:R-:W-:Y:S02]  /*35d0*/  LOP3.LUT P2, RZ, R14, 0x2000, RZ, 0xc0, !PT ;  /* 0x000020000eff7812 */ /* 0x000fe4000784c0ff */
[----:B0-----:R-:W-:Y:S02]  /*35e0*/  FMNMX.FTZ R3, R10, R3, !PT ;  /* 0x000000030a037209 */ /* 0x001fe40007810000 */
[----:B------:R-:W-:-:S03]  /*35f0*/  ISETP.GT.AND P2, PT, R4, 0x41, !P2 ;  /* 0x000000410400780c */ /* 0x000fc60005744270 */
[----:B------:R-:W-:Y:S01]  /*3600*/  FMUL.FTZ R6, R3, R0 ;  /* 0x0000000003067220 */ /* 0x000fe20000410000 */
        /* <DEDUP_REMOVED lines=42> */
[-CC-:B------:R-:W-:Y:S01]  /*38b0*/  FFMA.FTZ R136, R105, R0.reuse, -R6.reuse ;  /* 0x0000000069887223 */ /* 0x180fe20000010806 */
[----:B------:R-:W-:Y:S01]  /*38c0*/  ISETP.LT.OR P2, PT, R2, 0x1, P2 ;  /* 0x000000010200780c */ /* 0x000fe20001741670 */
[-CC-:B------:R-:W-:Y:S01]  /*38d0*/  FFMA.FTZ R132, R25, R0.reuse, -R6.reuse ;  /* 0x0000000019847223 */ /* 0x180fe20000010806 */
[----:B------:R-:W-:Y:S01]  /*38e0*/  FSEL R105, R82, -INF , !P3 ;  /* 0xff80000052697808 */ /* 0x000fe20005800000 */
[-CC-:B------:R-:W-:Y:S01]  /*38f0*/  FFMA.FTZ R25, R57, R0.reuse, -R6.reuse ;  /* 0x0000000039197223 */ /* 0x180fe20000010806 */
[----:B------:R-:W-:Y:S01]  /*3900*/  FSEL R26, R26, -INF , !P2 ;  /* 0xff8000001a1a7808 */ /* 0x000fe20005000000 */
[-CC-:B------:R-:W-:Y:S01]  /*3910*/  FFMA.FTZ R134, R21, R0.reuse, -R6.reuse ;  /* 0x0000000015867223 */ /* 0x180fe20000010806 */
[----:B------:R-:W-:Y:S01]  /*3920*/  LOP3.LUT P2, RZ, R14, 0x4000000, RZ, 0xc0, !PT ;  /* 0x040000000eff7812 */ /* 0x000fe2000784c0ff */
[-CC-:B------:R-:W-:Y:S01]  /*3930*/  FFMA.FTZ R21, R61, R0.reuse, -R6.reuse ;  /* 0x000000003d157223 */ /* 0x180fe20000010806 */
[----:B------:R-:W-:Y:S01]  /*3940*/  FMNMX.FTZ R8, R26, R101, !PT ;  /* 0x000000651a087209 */ /* 0x000fe20007810000 */
[-CC-:B------:R-:W-:Y:S01]  /*3950*/  FFMA.FTZ R148, R131, R0.reuse, -R6.reuse ;  /* 0x0000000083947223 */ /* 0x180fe20000010806 */
[----:B------:R-:W-:Y:S01]  /*3960*/  ISETP.GT.AND P2, PT, R4, 0x69, !P2 ;  /* 0x000000690400780c */ /* 0x000fe20005744270 */
[--C-:B------:R-:W-:Y:S01]  /*3970*/  FFMA.FTZ R129, R129, R0, -R6.reuse ;  /* 0x0000000081817223 */ /* 0x100fe20000010806 */
[----:B------:R-:W-:Y:S01]  /*3980*/  FMNMX.FTZ R8, R53, R8, !PT ;  /* 0x0000000835087209 */ /* 0x000fe20007810000 */
[--C-:B------:R-:W-:Y:S01]  /*3990*/  FFMA.FTZ R150, R127, R0, -R6.reuse ;  /* 0x000000007f967223 */ /* 0x100fe20000010806 */
[----:B------:R-:W-:Y:S01]  /*39a0*/  ISETP.LT.OR P2, PT, R2, 0x6a, P2 ;  /* 0x0000006a0200780c */ /* 0x000fe20001741670 */
[----:B------:R-:W-:Y:S01]  /*39b0*/  MUFU.EX2 R148, R148 ;  /* 0x0000009400947308 */ /* 0x000fe20000000800 */
[----:B------:R-:W-:Y:S01]  /*39c0*/  FMNMX.FTZ R8, R99, R8, !PT ;  /* 0x0000000863087209 */ /* 0x000fe20007810000 */
[-CC-:B------:R-:W-:Y:S01]  /*39d0*/  FFMA.FTZ R125, R125, R0.reuse, -R6.reuse ;  /* 0x000000007d7d7223 */ /* 0x180fe20000010806 */
[----:B------:R-:W-:Y:S01]  /*39e0*/  FSEL R79, R79, -INF , !P2 ;  /* 0xff8000004f4f7808 */ /* 0x000fe20005000000 */
[--C-:B------:R-:W-:Y:S01]  /*39f0*/  FFMA.FTZ R144, R123, R0, -R6.reuse ;  /* 0x000000007b907223 */ /* 0x100fe20000010806 */
[----:B------:R-:W-:Y:S01]  /*3a00*/  FMNMX.FTZ R8, R31, R8, !PT ;  /* 0x000000081f087209 */ /* 0x000fe20007810000 */
[--C-:B------:R-:W-:Y:S01]  /*3a10*/  FFMA.FTZ R138, R103, R0, -R6.reuse ;  /* 0x00000000678a7223 */ /* 0x100fe20000010806 */
[----:B------:R-:W-:Y:S01]  /*3a20*/  ISETP.GT.AND P6, PT, R4, 0x79, !P6 ;  /* 0x000000790400780c */ /* 0x000fe200077c4270 */
[----:B------:R-:W0:Y:S01]  /*3a30*/  MUFU.EX2 R129, R129 ;  /* 0x0000008100817308 */ /* 0x000e220000000800 */
[----:B------:R-:W-:Y:S01]  /*3a40*/  FMNMX.FTZ R8, R97, R8, !PT ;  /* 0x0000000861087209 */ /* 0x000fe20007810000 */
[-CC-:B------:R-:W-:Y:S01]  /*3a50*/  FFMA.FTZ R128, R11, R0.reuse, -R6.reuse ;  /* 0x000000000b807223 */ /* 0x180fe20000010806 */
[----:B------:R-:W-:Y:S01]  /*3a60*/  ISETP.LT.OR P6, PT, R2, 0x7a, P6 ;  /* 0x0000007a0200780c */ /* 0x000fe200037c1670 */
[--C-:B------:R-:W-:Y:S01]  /*3a70*/  FFMA.FTZ R130, R13, R0, -R6.reuse ;  /* 0x000000000d827223 */ /* 0x100fe20000010806 */
[----:B------:R-:W-:Y:S01]  /*3a80*/  FMNMX.FTZ R8, R41, R8, !PT ;  /* 0x0000000829087209 */ /* 0x000fe20007810000 */
[--C-:B------:R-:W-:Y:S01]  /*3a90*/  FFMA.FTZ R124, R7, R0, -R6.reuse ;  /* 0x00000000077c7223 */ /* 0x100fe20000010806 */
[----:B------:R-:W-:Y:S01]  /*3aa0*/  FSEL R57, R86, -INF , !P5 ;  /* 0xff80000056397808 */ /* 0x000fe20006800000 */
[----:B------:R-:W1:Y:S01]  /*3ab0*/  MUFU.EX2 R150, R150 ;  /* 0x0000009600967308 */ /* 0x000e620000000800 */
[----:B------:R-:W-:Y:S01]  /*3ac0*/  FMNMX.FTZ R8, R95, R8, !PT ;  /* 0x000000085f087209 */ /* 0x000fe20007810000 */
[-CC-:B------:R-:W-:Y:S01]  /*3ad0*/  FFMA.FTZ R126, R9, R0.reuse, -R6.reuse ;  /* 0x00000000097e7223 */ /* 0x180fe20000010806 */
[----:B------:R-:W-:Y:S01]  /*3ae0*/  FSEL R87, R87, -INF , !P6 ;  /* 0xff80000057577808 */ /* 0x000fe20007000000 */
[--C-:B------:R-:W-:Y:S01]  /*3af0*/  FFMA.FTZ R120, R15, R0, -R6.reuse ;  /* 0x000000000f787223 */ /* 0x100fe20000010806 */
[----:B------:R-:W-:Y:S01]  /*3b00*/  FMNMX.FTZ R8, R33, R8, !PT ;  /* 0x0000000821087209 */ /* 0x000fe20007810000 */
[-CC-:B------:R-:W-:Y:S01]  /*3b10*/  FFMA.FTZ R122, R5, R0.reuse, -R6.reuse ;  /* 0x00000000057a7223 */ /* 0x180fe20000010806 */
[--C-:B------:R-:W-:Y:S01]  /*3b20*/  FFMA.FTZ R115, R115, R0, -R6.reuse ;  /* 0x0000000073737223 */ /* 0x100fe20000010806 */
[----:B------:R-:W2:Y:S01]  /*3b30*/  MUFU.EX2 R125, R125 ;  /* 0x0000007d007d7308 */ /* 0x000ea20000000800 */
        /* <DEDUP_REMOVED lines=18> */
[----:B------:R-:W-:Y:S01]  /*3c60*/  FFMA.FTZ R5, R85, R0, -R6 ;  /* 0x0000000055057223 */ /* 0x000fe20000010806 */
[----:B------:R-:W3:Y:S01]  /*3c70*/  MUFU.EX2 R144, R144 ;  /* 0x0000009000907308 */ /* 0x000ee20000000800 */
[----:B------:R-:W-:-:S04]  /*3c80*/  FMNMX.FTZ R8, R47, R8, !PT ;  /* 0x000000082f087209 */ /* 0x000fc80007810000 */
[----:B------:R-:W-:-:S03]  /*3c90*/  FMNMX.FTZ R8, R55, R8, !PT ;  /* 0x0000000837087209 */ /* 0x000fc60007810000 */
[----:B------:R-:W4:Y:S01]  /*3ca0*/  MUFU.EX2 R115, R115 ;  /* 0x0000007300737308 */ /* 0x000f220000000800 */
[----:B------:R-:W-:-:S04]  /*3cb0*/  FMNMX.FTZ R8, R43, R8, !PT ;  /* 0x000000082b087209 */ /* 0x000fc80007810000 */
[----:B------:R-:W-:-:S03]  /*3cc0*/  FMNMX.FTZ R8, R59, R8, !PT ;  /* 0x000000083b087209 */ /* 0x000fc60007810000 */
[----:B------:R-:W5:Y:S01]  /*3cd0*/  MUFU.EX2 R146, R146 ;  /* 0x0000009200927308 */ /* 0x000f620000000800 */
        /* <DEDUP_REMOVED lines=11> */
[----:B------:R-:W-:Y:S01]  /*3d90*/  MUFU.EX2 R142, R142 ;  /* 0x0000008e008e7308 */ /* 0x000fe20000000800 */
        /* <DEDUP_REMOVED lines=8> */
[----:B------:R-:W-:Y:S02]  /*3e20*/  MUFU.EX2 R49, R49 ;  /* 0x0000003100317308 */ /* 0x000fe40000000800 */
[----:B------:R-:W0:Y:S06]  /*3e30*/  SHFL.BFLY PT, R61, R8, 0x2, 0x1f ;  /* 0x0c401f00083d7f89 */ /* 0x000e2c00000e0000 */
[----:B------:R-:W-:Y:S08]  /*3e40*/  MUFU.EX2 R138, R138 ;  /* 0x0000008a008a7308 */ /* 0x000ff00000000800 */
[----:B------:R-:W-:Y:S08]  /*3e50*/  MUFU.EX2 R103, R103 ;  /* 0x0000006700677308 */ /* 0x000ff00000000800 */
[----:B------:R-:W-:Y:S01]  /*3e60*/  MUFU.EX2 R132, R132 ;  /* 0x0000008400847308 */ /* 0x000fe20000000800 */
[----:B0-----:R-:W-:-:S05]  /*3e70*/  FMNMX.FTZ R61, R8, R61, !PT ;  /* 0x0000003d083d7209 */ /* 0x001fca0007810000 */
[----:B------:R-:W0:Y:S02]  /*3e80*/  SHFL.BFLY PT, R2, R61, 0x1, 0x1f ;  /* 0x0c201f003d027f89 */ /* 0x000e2400000e0000 */
[----:B------:R-:W-:Y:S08]  /*3e90*/  MUFU.EX2 R25, R25 ;  /* 0x0000001900197308 */ /* 0x000ff00000000800 */
[----:B------:R-:W-:Y:S08]  /*3ea0*/  MUFU.EX2 R134, R134 ;  /* 0x0000008600867308 */ /* 0x000ff00000000800 */
[----:B------:R-:W-:Y:S01]  /*3eb0*/  MUFU.EX2 R21, R21 ;  /* 0x0000001500157308 */ /* 0x000fe20000000800 */
[----:B0-----:R-:W-:-:S07]  /*3ec0*/  FMNMX.FTZ R2, R61, R2, !PT ;  /* 0x000000023d027209 */ /* 0x001fce0007810000 */
[----:B------:R-:W-:Y:S01]  /*3ed0*/  MUFU.EX2 R128, R128 ;  /* 0x0000008000807308 */ /* 0x000fe20000000800 */
[C---:B------:R-:W-:Y:S01]  /*3ee0*/  FSETP.NEU.FTZ.AND P2, PT, R2.reuse, -INF , PT ;  /* 0xff8000000200780b */ /* 0x040fe20003f5d000 */
[----:B------:R-:W-:-:S06]  /*3ef0*/  FMUL.FTZ R4, R2, R0 ;  /* 0x0000000002047220 */ /* 0x000fcc0000410000 */
[----:B------:R-:W-:Y:S01]  /*3f00*/  MUFU.EX2 R11, R11 ;  /* 0x0000000b000b7308 */ /* 0x000fe20000000800 */
[----:B------:R-:W-:Y:S02]  /*3f10*/  FSEL R6, R4, RZ, P2 ;  /* 0x000000ff04067208 */ /* 0x000fe40001000000 */
[----:B------:R-:W-:-:S03]  /*3f20*/  PLOP3.LUT P2, PT, PT, PT, UP1, 0x40, 0x0 ;  /* 0x000000000000781c */ /* 0x000fc60003f4e818 */
[-CC-:B------:R-:W-:Y:S01]  /*3f30*/  FFMA.FTZ R145, R31, R0.reuse, -R6.reuse ;  /* 0x000000001f917223 */ /* 0x180fe20000010806 */
[----:B------:R-:W-:Y:S01]  /*3f40*/  FADD.FTZ R31, R148, R129 ;  /* 0x00000081941f7221 */ /* 0x000fe20000010000 */
[-CC-:B------:R-:W-:Y:S01]  /*3f50*/  FFMA.FTZ R149, R26, R0.reuse, -R6.reuse ;  /* 0x000000001a957223 */ /* 0x180fe20000010806 */
[-CC-:B------:R-:W-:Y:S01]  /*3f60*/  FFMA.FTZ R4, R101, R0.reuse, -R6.reuse ;  /* 0x0000000065047223 */ /* 0x180fe20000010806 */
[-CC-:B------:R-:W-:Y:S01]  /*3f70*/  FFMA.FTZ R151, R53, R0.reuse, -R6.reuse ;  /* 0x0000000035977223 */ /* 0x180fe20000010806 */
[----:B-1----:R-:W-:Y:S01]  /*3f80*/  FADD.FTZ R26, R150, R31 ;  /* 0x0000001f961a7221 */ /* 0x002fe20000010000 */
[-CC-:B------:R-:W-:Y:S01]  /*3f90*/  FFMA.FTZ R8, R99, R0.reuse, -R6.reuse ;  /* 0x0000000063087223 */ /* 0x180fe20000010806 */
[-C--:B------:R-:W-:Y:S01]  /*3fa0*/  FFMA.FTZ R10, R97, R0.reuse, -R6 ;  /* 0x00000000610a7223 */ /* 0x080fe20000010806 */
[----:B------:R-:W-:Y:S01]  /*3fb0*/  MUFU.EX2 R149, R149 ;  /* 0x0000009500957308 */ /* 0x000fe20000000800 */
[----:B--2---:R-:W-:Y:S01]  /*3fc0*/  FADD.FTZ R31, R125, R26 ;  /* 0x0000001a7d1f7221 */ /* 0x004fe20000010000 */
[-CC-:B------:R-:W-:Y:S01]  /*3fd0*/  FFMA.FTZ R147, R41, R0.reuse, -R6.reuse ;  /* 0x0000000029937223 */ /* 0x180fe20000010806 */
[-CC-:B------:R-:W-:Y:S01]  /*3fe0*/  FFMA.FTZ R12, R95, R0.reuse, -R6.reuse ;  /* 0x000000005f0c7223 */ /* 0x180fe20000010806 */
[-CC-:B------:R-:W-:Y:S01]  /*3ff0*/  FFMA.FTZ R135, R29, R0.reuse, -R6.reuse ;  /* 0x000000001d877223 */ /* 0x180fe20000010806 */
[----:B---3--:R-:W-:Y:S01]  /*4000*/  FADD.FTZ R28, R144, R31 ;  /* 0x0000001f901c7221 */ /* 0x008fe20000010000 */
[-CC-:B------:R-:W-:Y:S01]  /*4010*/  FFMA.FTZ R141, R33, R0.reuse, -R6.reuse ;  /* 0x00000000218d7223 */ /* 0x180fe20000010806 */
[-C--:B------:R-:W-:Y:S01]  /*4020*/  FFMA.FTZ R14, R93, R0.reuse, -R6 ;  /* 0x000000005d0e7223 */ /* 0x080fe20000010806 */
[----:B------:R-:W0:Y:S01]  /*4030*/  MUFU.EX2 R4, R4 ;  /* 0x0000000400047308 */ /* 0x000e220000000800 */
[----:B----4-:R-:W-:Y:S01]  /*4040*/  FADD.FTZ R31, R115, R28 ;  /* 0x0000001c731f7221 */ /* 0x010fe20000010000 */
[-CC-:B------:R-:W-:Y:S01]  /*4050*/  FFMA.FTZ R143, R35, R0.reuse, -R6.reuse ;  /* 0x00000000238f7223 */ /* 0x180fe20000010806 */
[-CC-:B------:R-:W-:Y:S01]  /*4060*/  FFMA.FTZ R20, R91, R0.reuse, -R6.reuse ;  /* 0x000000005b147223 */ /* 0x180fe20000010806 */
[-CC-:B------:R-:W-:Y:S01]  /*4070*/  FFMA.FTZ R137, R39, R0.reuse, -R6.reuse ;  /* 0x0000000027897223 */ /* 0x180fe20000010806 */
[----:B-----5:R-:W-:Y:S01]  /*4080*/  FADD.FTZ R28, R146, R31 ;  /* 0x0000001f921c7221 */ /* 0x020fe20000010000 */
[-CC-:B------:R-:W-:Y:S01]  /*4090*/  FFMA.FTZ R24, R51, R0.reuse, -R6.reuse ;  /* 0x0000000033187223 */ /* 0x180fe20000010806 */
[-C--:B------:R-:W-:Y:S01]  /*40a0*/  FFMA.FTZ R139, R47, R0.reuse, -R6 ;  /* 0x000000002f8b7223 */ /* 0x080fe20000010806 */
[----:B------:R-:W1:Y:S01]  /*40b0*/  MUFU.EX2 R151, R151 ;  /* 0x0000009700977308 */ /* 0x000e620000000800 */
[----:B------:R-:W-:Y:S01]  /*40c0*/  FADD.FTZ R31, R37, R28 ;  /* 0x0000001c251f7221 */ /* 0x000fe20000010000 */
[-CC-:B------:R-:W-:Y:S01]  /*40d0*/  FFMA.FTZ R26, R55, R0.reuse, -R6.reuse ;  /* 0x00000000371a7223 */ /* 0x180fe20000010806 */
[-CC-:B------:R-:W-:Y:S01]  /*40e0*/  FFMA.FTZ R133, R43, R0.reuse, -R6.reuse ;  /* 0x000000002b857223 */ /* 0x180fe20000010806 */
[-CC-:B------:R-:W-:Y:S01]  /*40f0*/  FFMA.FTZ R28, R59, R0.reuse, -R6.reuse ;  /* 0x000000003b1c7223 */ /* 0x180fe20000010806 */
[----:B------:R-:W-:Y:S01]  /*4100*/  FADD.FTZ R30, R140, R31 ;  /* 0x0000001f8c1e7221 */ /* 0x000fe20000010000 */
[-CC-:B------:R-:W-:Y:S01]  /*4110*/  FFMA.FTZ R27, R27, R0.reuse, -R6.reuse ;  /* 0x000000001b1b7223 */ /* 0x180fe20000010806 */
[-C--:B------:R-:W-:Y:S01]  /*4120*/  FFMA.FTZ R131, R67, R0.reuse, -R6 ;  /* 0x0000000043837223 */ /* 0x080fe20000010806 */
[----:B------:R-:W2:Y:S01]  /*4130*/  MUFU.EX2 R8, R8 ;  /* 0x0000000800087308 */ /* 0x000ea20000000800 */
[----:B------:R-:W-:Y:S01]  /*4140*/  FADD.FTZ R31, R89, R30 ;  /* 0x0000001e591f7221 */ /* 0x000fe20000010000 */
[----:B0-----:R-:W-:Y:S01]  /*4150*/  FADD.FTZ R32, R149, R4 ;  /* 0x0000000495207221 */ /* 0x001fe20000010000 */
[-CC-:B------:R-:W-:Y:S01]  /*4160*/  FFMA.FTZ R71, R71, R0.reuse, -R6.reuse ;  /* 0x0000000047477223 */ /* 0x180fe20000010806 */
[-CC-:B------:R-:W-:Y:S01]  /*4170*/  FFMA.FTZ R119, R119, R0.reuse, -R6.reuse ;  /* 0x0000000077777223 */ /* 0x180fe20000010806 */
[----:B------:R-:W-:Y:S01]  /*4180*/  FADD.FTZ R30, R142, R31 ;  /* 0x0000001f8e1e7221 */ /* 0x000fe20000010000 */
[-CC-:B------:R-:W-:Y:S01]  /*4190*/  FFMA.FTZ R75, R75, R0.reuse, -R6.reuse ;  /* 0x000000004b4b7223 */ /* 0x180fe20000010806 */
[-C--:B------:R-:W-:Y:S01]  /*41a0*/  FFMA.FTZ R121, R121, R0.reuse, -R6 ;  /* 0x0000000079797223 */ /* 0x080fe20000010806 */
[----:B------:R-:W0:Y:S01]  /*41b0*/  MUFU.EX2 R145, R145 ;  /* 0x0000009100917308 */ /* 0x000e220000000800 */
[----:B------:R-:W-:Y:S01]  /*41c0*/  FADD.FTZ R31, R45, R30 ;  /* 0x0000001e2d1f7221 */ /* 0x000fe20000010000 */
[----:B-1----:R-:W-:Y:S01]  /*41d0*/  FADD.FTZ R29, R151, R32 ;  /* 0x00000020971d7221 */ /* 0x002fe20000010000 */
[-CC-:B------:R-:W-:Y:S01]  /*41e0*/  FFMA.FTZ R30, R63, R0.reuse, -R6.reuse ;  /* 0x000000003f1e7223 */ /* 0x180fe20000010806 */
[-CC-:B------:R-:W-:Y:S01]  /*41f0*/  FFMA.FTZ R79, R79, R0.reuse, -R6.reuse ;  /* 0x000000004f4f7223 */ /* 0x180fe20000010806 */
[----:B------:R-:W-:Y:S01]  /*4200*/  FADD.FTZ R34, R136, R31 ;  /* 0x0000001f88227221 */ /* 0x000fe20000010000 */
[-CC-:B------:R-:W-:Y:S01]  /*4210*/  FFMA.FTZ R105, R105, R0.reuse, -R6.reuse ;  /* 0x0000000069697223 */ /* 0x180fe20000010806 */
[-C--:B------:R-:W-:Y:S01]  /*4220*/  FFMA.FTZ R83, R83, R0.reuse, -R6 ;  /* 0x0000000053537223 */ /* 0x080fe20000010806 */
[----:B------:R-:W1:Y:S01]  /*4230*/  MUFU.EX2 R10, R10 ;  /* 0x0000000a000a7308 */ /* 0x000e620000000800 */
[C---:B--2---:R-:W-:Y:S01]  /*4240*/  FADD.FTZ R32, R8.reuse, R29 ;  /* 0x0000001d08207221 */ /* 0x044fe20000010000 */
[----:B------:R-:W-:Y:S01]  /*4250*/  FADD.FTZ R31, R49, R34 ;  /* 0x00000022311f7221 */ /* 0x000fe20000010000 */
[-CC-:B------:R-:W-:Y:S01]  /*4260*/  FFMA.FTZ R57, R57, R0.reuse, -R6.reuse ;  /* 0x0000000039397223 */ /* 0x180fe20000010806 */
[-C--:B------:R-:W-:Y:S01]  /*4270*/  FFMA.FTZ R87, R87, R0.reuse, -R6 ;  /* 0x0000000057577223 */ /* 0x080fe20000010806 */
[----:B------:R-:W-:Y:S01]  /*4280*/  F2FP.BF16.F32.PACK_AB R151, R8, R151 ;  /* 0x000000970897723e */ /* 0x000fe200000010ff */
[----:B------:R-:W-:Y:S01]  /*4290*/  FADD.FTZ R36, R138, R31 ;  /* 0x0000001f8a247221 */ /* 0x000fe20000010000 */
[----:B------:R-:W-:Y:S01]  /*42a0*/  F2FP.BF16.F32.PACK_AB R149, R4, R149 ;  /* 0x000000950495723e */ /* 0x000fe200000010ff */
[----:B------:R-:W2:Y:S01]  /*42b0*/  MUFU.EX2 R147, R147 ;  /* 0x0000009300937308 */ /* 0x000ea20000000800 */
[----:B0-----:R-:W-:Y:S01]  /*42c0*/  FADD.FTZ R29, R145, R32 ;  /* 0x00000020911d7221 */ /* 0x001fe20000010000 */
[----:B------:R-:W-:Y:S01]  /*42d0*/  FADD.FTZ R31, R103, R36 ;  /* 0x00000024671f7221 */ /* 0x000fe20000010000 */
[----:B------:R-:W-:Y:S01]  /*42e0*/  FFMA.FTZ R32, R117, R0, -R6 ;  /* 0x0000000075207223 */ /* 0x000fe20000010806 */
[----:B------:R-:W-:-:S02]  /*42f0*/  F2FP.BF16.F32.PACK_AB R148, R129, R148 ;  /* 0x000000948194723e */ /* 0x000fc400000010ff */
[----:B------:R-:W-:Y:S01]  /*4300*/  FADD.FTZ R36, R132, R31 ;  /* 0x0000001f84247221 */ /* 0x000fe20000010000 */
[C---:B------:R-:W-:Y:S01]  /*4310*/  F2FP.BF16.F32.PACK_AB R132, R25.reuse, R132 ;  /* 0x000000841984723e */ /* 0x040fe200000010ff */
[----:B------:R-:W0:Y:S01]  /*4320*/  MUFU.EX2 R12, R12 ;  /* 0x0000000c000c7308 */ /* 0x000e220000000800 */
[C---:B-1----:R-:W-:Y:S01]  /*4330*/  FADD.FTZ R34, R10.reuse, R29 ;  /* 0x0000001d0a227221 */ /* 0x042fe20000010000 */
[----:B------:R-:W-:Y:S01]  /*4340*/  FADD.FTZ R31, R25, R36 ;  /* 0x00000024191f7221 */ /* 0x000fe20000010000 */
[----:B------:R-:W-:Y:S02]  /*4350*/  F2FP.BF16.F32.PACK_AB R145, R10, R145 ;  /* 0x000000910a91723e */ /* 0x000fe400000010ff */
[----:B------:R-:W-:Y:S01]  /*4360*/  F2FP.BF16.F32.PACK_AB R150, R125, R150 ;  /* 0x000000967d96723e */ /* 0x000fe200000010ff */
[----:B------:R-:W-:Y:S01]  /*4370*/  FADD.FTZ R36, R134, R31 ;  /* 0x0000001f86247221 */ /* 0x000fe20000010000 */
[----:B------:R-:W-:Y:S01]  /*4380*/  F2FP.BF16.F32.PACK_AB R134, R21, R134 ;  /* 0x000000861586723e */ /* 0x000fe200000010ff */
[----:B------:R-:W1:Y:S01]  /*4390*/  MUFU.EX2 R141, R141 ;  /* 0x0000008d008d7308 */ /* 0x000e620000000800 */
[----:B--2---:R-:W-:Y:S01]  /*43a0*/  FADD.FTZ R29, R147, R34 ;  /* 0x00000022931d7221 */ /* 0x004fe20000010000 */
[----:B------:R-:W-:Y:S01]  /*43b0*/  FADD.FTZ R31, R21, R36 ;  /* 0x00000024151f7221 */ /* 0x000fe20000010000 */
[----:B------:R-:W-:-:S02]  /*43c0*/  F2FP.BF16.F32.PACK_AB R144, R115, R144 ;  /* 0x000000907390723e */ /* 0x000fc400000010ff */
[----:B------:R-:W-:Y:S01]  /*43d0*/  F2FP.BF16.F32.PACK_AB R146, R37, R146 ;  /* 0x000000922592723e */ /* 0x000fe200000010ff */
[----:B------:R-:W-:Y:S01]  /*43e0*/  FADD.FTZ R38, R128, R31 ;  /* 0x0000001f80267221 */ /* 0x000fe20000010000 */
[C---:B------:R-:W-:Y:S01]  /*43f0*/  F2FP.BF16.F32.PACK_AB R128, R11.reuse, R128 ;  /* 0x000000800b80723e */ /* 0x040fe200000010ff */
[----:B------:R-:W2:Y:S01]  /*4400*/  MUFU.EX2 R14, R14 ;  /* 0x0000000e000e7308 */ /* 0x000ea20000000800 */
[----:B0-----:R-:W-:Y:S01]  /*4410*/  FADD.FTZ R34, R12, R29 ;  /* 0x0000001d0c227221 */ /* 0x001fe20000010000 */
[----:B------:R-:W-:Y:S01]  /*4420*/  FADD.FTZ R31, R11, R38 ;  /* 0x000000260b1f7221 */ /* 0x000fe20000010000 */
[----:B------:R-:W-:Y:S02]  /*4430*/  F2FP.BF16.F32.PACK_AB R140, R89, R140 ;  /* 0x0000008c598c723e */ /* 0x000fe400000010ff */
[----:B------:R-:W-:Y:S02]  /*4440*/  F2FP.BF16.F32.PACK_AB R142, R45, R142 ;  /* 0x0000008e2d8e723e */ /* 0x000fe400000010ff */
[----:B------:R-:W-:Y:S01]  /*4450*/  F2FP.BF16.F32.PACK_AB R136, R49, R136 ;  /* 0x000000883188723e */ /* 0x000fe200000010ff */
[----:B------:R-:W0:Y:S01]  /*4460*/  MUFU.EX2 R143, R143 ;  /* 0x0000008f008f7308 */ /* 0x000e220000000800 */
[----:B-1----:R-:W-:Y:S01]  /*4470*/  FADD.FTZ R29, R141, R34 ;  /* 0x000000228d1d7221 */ /* 0x002fe20000010000 */
[----:B------:R-:W-:-:S02]  /*4480*/  F2FP.BF16.F32.PACK_AB R138, R103, R138 ;  /* 0x0000008a678a723e */ /* 0x000fc400000010ff */
[----:B------:R-:W-:-:S04]  /*4490*/  F2FP.BF16.F32.PACK_AB R147, R12, R147 ;  /* 0x000000930c93723e */ /* 0x000fc800000010ff */
        /* <DEDUP_REMOVED lines=77> */
[----:B------:R-:W-:Y:S01]  /*4970*/  F2FP.BF16.F32.PACK_AB R121, R4, R105 ;  /* 0x000000690479723e */ /* 0x000fe200000010ff */
[----:B------:R-:W-:Y:S02]  /*4980*/  VIADD R4, R88, 0xfffffffe ;  /* 0xfffffffe58047836 */ /* 0x000fe40000000000 */
[----:B0-----:R-:W-:-:S04]  /*4990*/  FADD.FTZ R5, R57, R10 ;  /* 0x0000000a39057221 */ /* 0x001fc80000010000 */
[C---:B-1----:R-:W-:Y:S01]  /*49a0*/  FADD.FTZ R5, R8.reuse, R5 ;  /* 0x0000000508057221 */ /* 0x042fe20000010000 */
        /* <DEDUP_REMOVED lines=12> */
.L_x_1053:
[----:B------:R-:W-:-:S11]  /*4a70*/  UISETP.NE.AND UP2, UPT, UR7, 0x1, UPT ;  /* 0x000000010700788c */ /* 0x000fd6000bf45270 */
[----:B------:R-:W-:Y:S02]  /*4a80*/  @UP2 ULDC.64 UR18, c[0x0][0x9e8] ;  /* 0x00027a0000122ab9 */ /* 0x000fe40000000a00 */
[----:B------:R-:W-:-:S04]  /*4a90*/  UIMAD.WIDE.U32 UR10, UR14, UR18, URZ ;  /* 0x000000120e0a72a5 */ /* 0x000fc8000f8e003f */
[----:B------:R-:W-:-:S12]  /*4aa0*/  @UP2 USHF.R.U32.HI UR14, URZ, UR19, UR11 ;  /* 0x000000133f0e2299 */ /* 0x000fd8000801160b */
.L_x_1054:
[----:B------:R-:W-:-:S04]  /*4ab0*/  UIMAD UR7, UR14, UR7, UR7 ;  /* 0x000000070e0772a4 */ /* 0x000fc8000f8e0207 */
[----:B------:R-:W-:-:S04]  /*4ac0*/  UISETP.LT.AND UP2, UPT, UR6, UR7, UPT ;  /* 0x000000070600728c */ /* 0x000fc8000bf41270 */
[----:B------:R-:W-:-:S12]  /*4ad0*/  USEL UR6, UR6, UR7, UP2 ;  /* 0x0000000706067287 */ /* 0x000fd80009000000 */
.L_x_1052:
        /* <DEDUP_REMOVED lines=26> */
[----:B------:R-:W-:-:S05]  /*4c80*/  ULDC UR23, c[0x0][0x9e0] ;  /* 0x0002780000177ab9 */ /* 0x000fca0000000800 */
.L_x_1072:
        /* <DEDUP_REMOVED lines=9> */
.L_x_1057:
[----:B------:R-:W-:Y:S01]  /*4d20*/  ULEA UR6, UR25, UR45, 0x3 ;  /* 0x0000002d19067291 */ /* 0x000fe2000f8e183f */
[----:B------:R-:W-:-:S05]  /*4d30*/  IMAD.U32 R0, RZ, RZ, UR24 ;  /* 0x00000018ff007e24 */ /* 0x000fca000f8e00ff */
[----:B------:R-:W-:-:S04]  /*4d40*/  SHF.L.U32 R0, R0, 0x1f, RZ ;  /* 0x0000001f00007819 */ /* 0x000fc800000006ff */
[----:B------:R0:W1:Y:S01]  /*4d50*/  SYNCS.PHASECHK.TRANS64.TRYWAIT P2, [UR6+0x16830], R0 ;  /* 0x01683000ff0075a7 */ /* 0x0000620008040146 */
[----:B------:R-:W-:Y:S05]  /*4d60*/  @!P0 BRA `(.L_x_1058) ;  /* 0x0000000000048947 */ /* 0x000fea0003800000 */
[----:B------:R-:W-:Y:S01]  /*4d70*/  BPT.TRAP 0x1 ;  /* 0x000000040000795c */ /* 0x000fe20000300000 */
.L_x_1058:
[----:B-1----:R-:W-:Y:S05]  /*4d80*/  @P2 BRA `(.L_x_1056) ;  /* 0x0000000000082947 */ /* 0x002fea0003800000 */
[----:B------:R-:W1:Y:S02]  /*4d90*/  SYNCS.PHASECHK.TRANS64.TRYWAIT P2, [UR6+0x16830], R0 ;  /* 0x01683000ff0075a7 */ /* 0x000e640008040146 */
[----:B-1----:R-:W-:Y:S05]  /*4da0*/  @!P2 BRA `(.L_x_1059) ;  /* 0x000000f40030a947 */ /* 0x002fea0003800000 */
.L_x_1056:
        /* <DEDUP_REMOVED lines=25> */
.L_x_1061:
[----:B------:R-:W-:Y:S01]  /*4f40*/  ULEA UR6, UR37, UR45, 0x3 ;  /* 0x0000002d25067291 */ /* 0x000fe2000f8e183f */
[----:B------:R-:W-:-:S05]  /*4f50*/  IMAD.U32 R0, RZ, RZ, UR46 ;  /* 0x0000002eff007e24 */ /* 0x000fca000f8e00ff */
[----:B------:R-:W-:-:S04]  /*4f60*/  SHF.L.U32 R0, R0, 0x1f, RZ ;  /* 0x0000001f00007819 */ /* 0x000fc800000006ff */
[----:B------:R0:W1:Y:S01]  /*4f70*/  SYNCS.PHASECHK.TRANS64.TRYWAIT P2, [UR6+0x16850], R0 ;  /* 0x01685000ff0075a7 */ /* 0x0000620008040146 */
[----:B------:R-:W-:Y:S05]  /*4f80*/  @!P0 BRA `(.L_x_1062) ;  /* 0x0000000000048947 */ /* 0x000fea0003800000 */
[----:B------:R-:W-:Y:S01]  /*4f90*/  BPT.TRAP 0x1 ;  /* 0x000000040000795c */ /* 0x000fe20000300000 */
.L_x_1062:
[----:B-1----:R-:W-:Y:S05]  /*4fa0*/  @P2 BRA `(.L_x_1060) ;  /* 0x0000000000082947 */ /* 0x002fea0003800000 */
[----:B------:R-:W1:Y:S02]  /*4fb0*/  SYNCS.PHASECHK.TRANS64.TRYWAIT P2, [UR6+0x16850], R0 ;  /* 0x01685000ff0075a7 */ /* 0x000e640008040146 */
[----:B-1----:R-:W-:Y:S05]  /*4fc0*/  @!P2 BRA `(.L_x_1063) ;  /* 0x000000f000c0a947 */ /* 0x002fea0003800000 */
.L_x_1060:
[----:B------:R-:W-:Y:S01]  /*4fd0*/  UIADD3 UR6, UR45, 0x400, URZ ;  /* 0x000004002d067890 */ /* 0x000fe2000fffe03f */
[----:B------:R-:W-:Y:S01]  /*4fe0*/  WARPGROUP.ARRIVE ;  /* 0x00000000000079c5 */ /* 0x000fe20000000000 */
[----:B------:R-:W-:-:S05]  /*4ff0*/  UMOV UR7, 0x40000040 ;  /* 0x4000004000077882 */ /* 0x000fca0000000000 */
[----:B-1----:R-:W1:Y:S01]  /*5000*/  S2R R7, SR_TID.X ;  /* 0x0000000000077919 */ /* 0x002e620000002100 */
[----:B------:R-:W-:Y:S01]  /*5010*/  USHF.R.U32.HI UR6, URZ, 0x4, UR6 ;  /* 0x000000043f067899 */ /* 0x000fe20008011606 */
[----:B------:R-:W-:Y:S01]  /*5020*/  PLOP3.LUT P2, PT, PT, PT, UP0, 0x80, 0x0 ;  /* 0x000000000000781c */ /* 0x000fe20003f4f008 */
[----:B------:R-:W-:Y:S01]  /*5030*/  VIADD R11, R17, UR41 ;  /* 0x00000029110b7c36 */ /* 0x000fe20008000000 */
[----:B------:R-:W-:Y:S01]  /*5040*/  PLOP3.LUT P3, PT, PT, PT, UP0, 0x80, 0x0 ;  /* 0x000000000000781c */ /* 0x000fe20003f6f008 */
[----:B------:R-:W-:Y:S01]  /*5050*/  ULOP3.LUT UR6, UR6, 0x3fff, URZ, 0xc0, !UPT ;  /* 0x00003fff06067892 */ /* 0x000fe2000f8ec03f */
[----:B------:R-:W-:-:S03]  /*5060*/  IMAD.U32 R8, RZ, RZ, UR25 ;  /* 0x00000019ff087e24 */ /* 0x000fc6000f8e00ff */
[----:B------:R-:W-:Y:S02]  /*5070*/  ULEA UR10, UR37, UR6, 0xa ;  /* 0x00000006250a7291 */ /* 0x000fe4000f8e503f */
[----:B------:R-:W-:-:S05]  /*5080*/  @!P1 LEA R8, R8, UR45, 0x3 ;  /* 0x0000002d08089c11 */ /* 0x000fca000f8e18ff */
[----:B------:R-:W-:Y:S01]  /*5090*/  UMOV UR6, UR10 ;  /* 0x0000000a00067c82 */ /* 0x000fe20008000000 */
[----:B------:R-:W-:Y:S01]  /*50a0*/  @!P1 VIADD R8, R8, 0x16840 ;  /* 0x0001684008089836 */ /* 0x000fe20000000000 */
[----:B------:R-:W-:Y:S01]  /*50b0*/  HGMMA.64x64x16.F32.BF16 R88, R148, gdesc[UR4].tnspB, R88, gsb0 ;  /* 0x40e0000494587df0 */ /* 0x000fe20008001858 */
[----:B------:R-:W-:Y:S01]  /*50c0*/  UIADD3 UR6, UR10, 0x80, URZ ;  /* 0x000000800a067890 */ /* 0x000fe2000fffe03f */
[----:B------:R-:W-:Y:S02]  /*50d0*/  UMOV UR7, 0x40000040 ;  /* 0x4000004000077882 */ /* 0x000fe40000000000 */
        /* <DEDUP_REMOVED lines=34> */
[----:B------:R-:W-:Y:S02]  /*5300*/  @UP0 ULDC UR6, c[0x0][0x44c] ;  /* 0x0001130000060ab9 */ /* 0x000fe40000000800 */
[----:B0-----:R-:W-:Y:S01]  /*5310*/  @P2 IMAD.HI.U32 R0, R11, UR6, RZ ;  /* 0x000000060b002c27 */ /* 0x001fe2000f8e00ff */
[----:B------:R-:W-:Y:S01]  /*5320*/  @UP0 ULDC UR6, c[0x0][0x450] ;  /* 0x0001140000060ab9 */ /* 0x000fe20000000800 */
[----:B-1----:R-:W-:Y:S02]  /*5330*/  ISETP.GE.U32.AND P2, PT, R7, 0x180, PT ;  /* 0x000001800700780c */ /* 0x002fe40003f46070 */
[----:B------:R-:W-:Y:S01]  /*5340*/  VIADD R7, R22, 0x9 ;  /* 0x0000000916077836 */ /* 0x000fe20000000000 */
[----:B------:R-:W-:Y:S01]  /*5350*/  @P3 SHF.R.U32.HI R11, RZ, UR6, R0 ;  /* 0x00000006ff0b3c19 */ /* 0x000fe20008011600 */
[----:B------:R-:W-:Y:S01]  /*5360*/  IMAD.SHL.U32 R0, R4, 0x80, RZ ;  /* 0x0000008004007824 */ /* 0x000fe200078e00ff */
[----:B------:R-:W-:-:S02]  /*5370*/  ULOP3.LUT UR6, URZ, UR21, URZ, 0x33, !UPT ;  /* 0x000000153f067292 */ /* 0x000fc4000f8e333f */
[----:B------:R-:W-:Y:S01]  /*5380*/  SEL R7, R7, 0x9, !P2 ;  /* 0x0000000907077807 */ /* 0x000fe20005000000 */
[----:B------:R-:W0:Y:S01]  /*5390*/  SHFL.IDX PT, R13, R11, RZ, 0x1c1f ;  /* 0x001c1fff0b0d7589 */ /* 0x000e2200000e0000 */
[----:B------:R-:W-:Y:S02]  /*53a0*/  IADD3 R9, -R0, 0x1, RZ ;  /* 0x0000000100097810 */ /* 0x000fe40007ffe1ff */
[----:B------:R-:W-:-:S03]  /*53b0*/  PLOP3.LUT P2, PT, PT, PT, UP1, 0x40, 0x0 ;  /* 0x000000000000781c */ /* 0x000fc60003f4e818 */
[----:B------:R-:W-:Y:S01]  /*53c0*/  IMAD R9, R16, -0x2, R9 ;  /* 0xfffffffe10097824 */ /* 0x000fe200078e0209 */
[----:B------:R-:W-:Y:S02]  /*53d0*/  WARPGROUP.DEPBAR.LE gsb0, 0x0 ;  /* 0x00008000000079c5 */ /* 0x000fe40000010000 */
[----:B------:R1:W-:Y:S06]  /*53e0*/  BAR.ARV R7, 0x100 ;  /* 0x000400070000751d */ /* 0x0003ec0000002000 */
[----:B------:R2:W-:Y:S02]  /*53f0*/  @!P1 SYNCS.ARRIVE.TRANS64.RED.A1T0 RZ, [R8+URZ], RZ ;  /* 0x000000ff08ff99a7 */ /* 0x0005e4000810043f */
[----:B--2---:R-:W-:-:S05]  /*5400*/  IMAD.U32 R8, RZ, RZ, UR38 ;  /* 0x00000026ff087e24 */ /* 0x004fca000f8e00ff */
[----:B------:R-:W-:-:S05]  /*5410*/  IADD3 R9, -R8, UR42, R9 ;  /* 0x0000002a08097c10 */ /* 0x000fca000fffe109 */
[C---:B------:R-:W-:Y:S02]  /*5420*/  VIADD R10, R9.reuse, UR23 ;  /* 0x00000017090a7c36 */ /* 0x040fe40008000000 */
[----:B------:R-:W-:Y:S02]  /*5430*/  VIADD R12, R9, UR6 ;  /* 0x00000006090c7c36 */ /* 0x000fe40008000000 */
[--C-:B0-----:R-:W-:Y:S02]  /*5440*/  IMAD.IADD R9, R10, 0x1, R13.reuse ;  /* 0x000000010a097824 */ /* 0x101fe400078e020d */
[----:B------:R-:W-:Y:S01]  /*5450*/  IMAD.IADD R8, R12, 0x1, R13 ;  /* 0x000000010c087824 */ /* 0x000fe200078e020d */
[----:B-1----:R-:W-:Y:S06]  /*5460*/  @P2 BRA `(.L_x_1064) ;  /* 0x00000000005c2947 */ /* 0x002fec0003800000 */
[----:B------:R-:W-:Y:S01]  /*5470*/  IMAD.U32 R14, RZ, RZ, UR38 ;  /* 0x00000026ff0e7e24 */ /* 0x000fe2000f8e00ff */
[----:B------:R-:W-:Y:S04]  /*5480*/  BSSY B0, `(.L_x_1065) ;  /* 0x0000011000007945 */ /* 0x000fe80003800000 */
[----:B------:R-:W-:-:S04]  /*5490*/  IADD3 R7, -R14, UR42, R13 ;  /* 0x0000002a0e077c10 */ /* 0x000fc8000fffe10d */
        /* <DEDUP_REMOVED lines=10> */
.L_x_1066:
[----:B------:R-:W-:-:S05]  /*5540*/  IMAD.U32 R20, RZ, RZ, UR22 ;  /* 0x00000016ff147e24 */ /* 0x000fca000f8e00ff */
[----:B------:R-:W-:-:S13]  /*5550*/  ISETP.NE.AND P2, PT, R20, 0x1, PT ;  /* 0x000000011400780c */ /* 0x000fda0003f45270 */
[----:B------:R-:W0:Y:S02]  /*5560*/  @P2 LDC.64 R14, c[0x0][0x9e8] ;  /* 0x00027a00ff0e2b82 */ /* 0x000e240000000a00 */
[----:B0-----:R-:W-:-:S05]  /*5570*/  @P2 IMAD.HI.U32 R14, R7, R14, RZ ;  /* 0x0000000e070e2227 */ /* 0x001fca00078e00ff */
[----:B------:R-:W-:-:S07]  /*5580*/  @P2 SHF.R.U32.HI R7, RZ, R15, R14 ;  /* 0x0000000fff072219 */ /* 0x000fce000001160e */
.L_x_1067:
[----:B------:R-:W-:Y:S05]  /*5590*/  BSYNC B0 ;  /* 0x0000000000007941 */ /* 0x000fea0003800000 */
.L_x_1065:
[----:B------:R-:W-:-:S04]  /*55a0*/  IMAD R7, R7, R20, -R0 ;  /* 0x0000001407077224 */ /* 0x000fc800078e0a00 */
[----:B------:R-:W-:-:S05]  /*55b0*/  IMAD R7, R16, -0x2, R7 ;  /* 0xfffffffe10077824 */ /* 0x000fca00078e0207 */
[----:B------:R-:W-:Y:S02]  /*55c0*/  VIADDMNMX R9, R7, R20, R9, PT ;  /* 0x0000001407097246 */ /* 0x000fe40003800109 */
[----:B------:R-:W-:-:S07]  /*55d0*/  VIMNMX R8, R8, R7, !PT ;  /* 0x0000000708087248 */ /* 0x000fce0007fe0100 */
.L_x_1064:
[----:B------:R-:W-:Y:S01]  /*55e0*/  ISETP.GT.AND P2, PT, R4, -0x1, PT ;  /* 0xffffffff0400780c */ /* 0x000fe20003f44270 */
[----:B------:R0:W1:Y:S03]  /*55f0*/  SHFL.IDX PT, R141, R11, 0x1, 0x1c1f ;  /* 0x003c1f000b8d7f89 */ /* 0x00006600000e0000 */
        /* <DEDUP_REMOVED lines=9> */
[----:B0-----:R-:W-:-:S02]  /*5690*/  FSEL R11, R32, -INF , !P5 ;  /* 0xff800000200b7808 */ /* 0x001fc40006800000 */
[----:B------:R-:W-:Y:S01]  /*56a0*/  ISETP.GT.AND P5, PT, R8, 0x20, P2 ;  /* 0x000000200800780c */ /* 0x000fe200017a4270 */
[--C-:B-1----:R-:W-:Y:S01]  /*56b0*/  IMAD.IADD R10, R10, 0x1, R141.reuse ;  /* 0x000000010a0a7824 */ /* 0x102fe200078e028d */
[C---:B------:R-:W-:Y:S01]  /*56c0*/  ISETP.LT.OR P6, PT, R9.reuse, 0x9, P6 ;  /* 0x000000090900780c */ /* 0x040fe200037c1670 */
        /* <DEDUP_REMOVED lines=100> */
.L_x_1070:
[----:B------:R-:W-:-:S05]  /*5d10*/  IMAD.U32 R14, RZ, RZ, UR22 ;  /* 0x00000016ff0e7e24 */ /* 0x000fca000f8e00ff */
[----:B------:R-:W-:-:S13]  /*5d20*/  ISETP.NE.AND P3, PT, R14, 0x1, PT ;  /* 0x000000010e00780c */ /* 0x000fda0003f65270 */
[----:B------:R-:W0:Y:S02]  /*5d30*/  @P3 LDC.64 R8, c[0x0][0x9e8] ;  /* 0x00027a00ff083b82 */ /* 0x000e240000000a00 */
[----:B0-----:R-:W-:-:S05]  /*5d40*/  @P3 IMAD.HI.U32 R8, R141, R8, RZ ;  /* 0x000000088d083227 */ /* 0x001fca00078e00ff */
[----:B------:R-:W-:-:S07]  /*5d50*/  @P3 SHF.R.U32.HI R141, RZ, R9, R8 ;  /* 0x00000009ff8d3219 */ /* 0x000fce0000011608 */
.L_x_1071:
[----:B------:R-:W-:Y:S05]  /*5d60*/  BSYNC B0 ;  /* 0x0000000000007941 */ /* 0x000fea0003800000 */
.L_x_1069:
[----:B------:R-:W-:-:S04]  /*5d70*/  IMAD R141, R141, R14, -R0 ;  /* 0x0000000e8d8d7224 */ /* 0x000fc800078e0a00 */
[----:B------:R-:W-:-:S05]  /*5d80*/  IMAD R141, R16, -0x2, R141 ;  /* 0xfffffffe108d7824 */ /* 0x000fca00078e028d */
[----:B------:R-:W-:Y:S02]  /*5d90*/  VIADDMNMX R10, R141, R14, R10, PT ;  /* 0x0000000e8d0a7246 */ /* 0x000fe4000380010a */
[----:B------:R-:W-:-:S07]  /*5da0*/  VIMNMX R12, R12, R141, !PT ;  /* 0x0000008d0c0c7248 */ /* 0x000fce0007fe0100 */
.L_x_1068:
[----:B------:R-:W-:Y:S01]  /*5db0*/  FMNMX.FTZ R0, R24, R3, !PT ;  /* 0x0000000318007209 */ /* 0x000fe20007810000 */
[----:B------:R-:W-:Y:S01]  /*5dc0*/  UMOV UR46, UR24 ;  /* 0x00000018002e7c82 */ /* 0x000fe20008000000 */
[----:B------:R-:W-:Y:S02]  /*5dd0*/  ISETP.GT.AND P4, PT, R12, 0x1, P2 ;  /* 0x000000010c00780c */ /* 0x000fe40001784270 */
[----:B------:R-:W-:Y:S02]  /*5de0*/  FMNMX.FTZ R0, R25, R0, !PT ;  /* 0x0000000019007209 */ /* 0x000fe40007810000 */
[----:B------:R-:W-:Y:S02]  /*5df0*/  ISETP.LT.OR P4, PT, R10, 0x2, P4 ;  /* 0x000000020a00780c */ /* 0x000fe40002781670 */
        /* <DEDUP_REMOVED lines=13> */
[----:B------:R-:W-:-:S02]  /*5ed0*/  FSEL R35, R35, -INF , !P4 ;  /* 0xff80000023237808 */ /* 0x000fc40006000000 */
[----:B------:R-:W-:Y:S02]  /*5ee0*/  FMNMX.FTZ R0, R41, R0, !PT ;  /* 0x0000000029007209 */ /* 0x000fe40007810000 */
[----:B------:R-:W-:Y:S02]  /*5ef0*/  ISETP.GT.AND P4, PT, R12, 0x20, P2 ;  /* 0x000000200c00780c */ /* 0x000fe40001784270 */
[----:B------:R-:W-:Y:S02]  /*5f00*/  FMNMX.FTZ R0, R21, R0, !PT ;  /* 0x0000000015007209 */ /* 0x000fe40007810000 */
[----:B------:R-:W-:Y:S02]  /*5f10*/  ISETP.LT.OR P4, PT, R10, 0x21, P4 ;  /* 0x000000210a00780c */ /* 0x000fe40002781670 */
[----:B------:R-:W-:Y:S02]  /*5f20*/  FMNMX.FTZ R0, R45, R0, !PT ;  /* 0x000000002d007209 */ /* 0x000fe40007810000 */
[----:B------:R-:W-:-:S02]  /*5f30*/  ISETP.GT.AND P3, PT, R12, 0x9, P2 ;  /* 0x000000090c00780c */ /* 0x000fc40001764270 */
[----:B------:R-:W-:Y:S02]  /*5f40*/  FMNMX.FTZ R0, R121, R0, !PT ;  /* 0x0000000079007209 */ /* 0x000fe40007810000 */
[----:B------:R-:W-:Y:S02]  /*5f50*/  ISETP.GT.AND P5, PT, R12, 0x10, P2 ;  /* 0x000000100c00780c */ /* 0x000fe400017a4270 */
[----:B------:R-:W-:Y:S02]  /*5f60*/  FMNMX.FTZ R0, R49, R0, !PT ;  /* 0x0000000031007209 */ /* 0x000fe40007810000 */
[C---:B------:R-:W-:Y:S02]  /*5f70*/  ISETP.LT.OR P3, PT, R10.reuse, 0xa, P3 ;  /* 0x0000000a0a00780c */ /* 0x040fe40001f61670 */
[----:B------:R-:W-:Y:S02]  /*5f80*/  FMNMX.FTZ R0, R123, R0, !PT ;  /* 0x000000007b007209 */ /* 0x000fe40007810000 */
[----:B------:R-:W-:-:S02]  /*5f90*/  ISETP.LT.OR P5, PT, R10, 0x11, P5 ;  /* 0x000000110a00780c */ /* 0x000fc40002fa1670 */
[----:B------:R-:W-:Y:S02]  /*5fa0*/  FMNMX.FTZ R0, R53, R0, !PT ;  /* 0x0000000035007209 */ /* 0x000fe40007810000 */
[----:B------:R-:W-:Y:S02]  /*5fb0*/  FSEL R31, R31, -INF , !P3 ;  /* 0xff8000001f1f7808 */ /* 0x000fe40005800000 */
[----:B------:R-:W-:Y:S02]  /*5fc0*/  FMNMX.FTZ R0, R125, R0, !PT ;  /* 0x000000007d007209 */ /* 0x000fe40007810000 */
[----:B------:R-:W-:Y:S02]  /*5fd0*/  ISETP.GT.AND P3, PT, R12, 0x18, P2 ;  /* 0x000000180c00780c */ /* 0x000fe40001764270 */
[----:B------:R-:W-:Y:S02]  /*5fe0*/  FMNMX.FTZ R0, R57, R0, !PT ;  /* 0x0000000039007209 */ /* 0x000fe40007810000 */
[----:B------:R-:W-:-:S02]  /*5ff0*/  FSEL R143, R34, -INF , !P5 ;  /* 0xff800000228f7808 */ /* 0x000fc40006800000 */
        /* <DEDUP_REMOVED lines=22> */
[----:B------:R-:W-:-:S04]  /*6160*/  FMNMX.FTZ R0, R81, R0, !PT ;  /* 0x0000000051007209 */ /* 0x000fc80007810000 */
[----:B------:R-:W-:-:S04]  /*6170*/  FMNMX.FTZ R0, R139, R0, !PT ;  /* 0x000000008b007209 */ /* 0x000fc80007810000 */
[----:B------:R-:W-:Y:S02]  /*6180*/  FMNMX.FTZ R8, R85, R0, !PT ;  /* 0x0000000055087209 */ /* 0x000fe40007810000 */
[----:B------:R-:W0:Y:S03]  /*6190*/  LDC R0, c[0x0][0x988] ;  /* 0x00026200ff007b82 */ /* 0x000e260000000800 */
[----:B------:R-:W1:Y:S02]  /*61a0*/  SHFL.BFLY PT, R9, R8, 0x2, 0x1f ;  /* 0x0c401f0008097f89 */ /* 0x000e6400000e0000 */
[----:B-1----:R-:W-:-:S05]  /*61b0*/  FMNMX.FTZ R14, R8, R9, !PT ;  /* 0x00000009080e7209 */ /* 0x002fca0007810000 */
[----:B------:R-:W1:Y:S02]  /*61c0*/  SHFL.BFLY PT, R9, R14, 0x1, 0x1f ;  /* 0x0c201f000e097f89 */ /* 0x000e6400000e0000 */
[----:B-1----:R-:W-:-:S04]  /*61d0*/  FMNMX.FTZ R9, R14, R9, !PT ;  /* 0x000000090e097209 */ /* 0x002fc80007810000 */
[C---:B------:R-:W-:Y:S01]  /*61e0*/  FSETP.NEU.FTZ.AND P6, PT, R9.reuse, -INF , PT ;  /* 0xff8000000900780b */ /* 0x040fe20003fdd000 */
[----:B0-----:R-:W-:-:S05]  /*61f0*/  FMUL.FTZ R8, R9, R0 ;  /* 0x0000000009087220 */ /* 0x001fca0000410000 */
[----:B------:R-:W-:-:S05]  /*6200*/  FSEL R8, R8, RZ, P6 ;  /* 0x000000ff08087208 */ /* 0x000fca0003000000 */
[-CC-:B------:R-:W-:Y:S01]  /*6210*/  FFMA.FTZ R148, R25, R0.reuse, -R8.reuse ;  /* 0x0000000019947223 */ /* 0x180fe20000010808 */
[----:B------:R-:W-:Y:S01]  /*6220*/  FSEL R25, R42, -INF , !P4 ;  /* 0xff8000002a197808 */ /* 0x000fe20006000000 */
[-CC-:B------:R-:W-:Y:S01]  /*6230*/  FFMA.FTZ R150, R7, R0.reuse, -R8.reuse ;  /* 0x0000000007967223 */ /* 0x180fe20000010808 */
[----:B------:R-:W-:Y:S01]  /*6240*/  ISETP.GT.AND P4, PT, R12, RZ, P2 ;  /* 0x000000ff0c00720c */ /* 0x000fe20001784270 */
[-CC-:B------:R-:W-:Y:S01]  /*6250*/  FFMA.FTZ R144, R11, R0.reuse, -R8.reuse ;  /* 0x000000000b907223 */ /* 0x180fe20000010808 */
[----:B------:R-:W-:Y:S01]  /*6260*/  FSEL R7, R46, -INF , !P5 ;  /* 0xff8000002e077808 */ /* 0x000fe20006800000 */
[-CC-:B------:R-:W-:Y:S01]  /*6270*/  FFMA.FTZ R11, R33, R0.reuse, -R8.reuse ;  /* 0x00000000210b7223 */ /* 0x180fe20000010808 */
[----:B------:R-:W-:Y:S01]  /*6280*/  ISETP.LT.OR P4, PT, R10, 0x1, P4 ;  /* 0x000000010a00780c */ /* 0x000fe20002781670 */
[-CC-:B------:R-:W-:Y:S01]  /*6290*/  FFMA.FTZ R146, R13, R0.reuse, -R8.reuse ;  /* 0x000000000d927223 */ /* 0x180fe20000010808 */
[----:B------:R-:W-:Y:S01]  /*62a0*/  ISETP.GT.AND P5, PT, R12, 0x30, P2 ;  /* 0x000000300c00780c */ /* 0x000fe200017a4270 */
[-CC-:B------:R-:W-:Y:S01]  /*62b0*/  FFMA.FTZ R13, R37, R0.reuse, -R8.reuse ;  /* 0x00000000250d7223 */ /* 0x180fe20000010808 */
[----:B------:R-:W-:Y:S01]  /*62c0*/  FSEL R149, R26, -INF , !P4 ;  /* 0xff8000001a957808 */ /* 0x000fe20006000000 */
[-CC-:B------:R-:W-:Y:S01]  /*62d0*/  FFMA.FTZ R140, R15, R0.reuse, -R8.reuse ;  /* 0x000000000f8c7223 */ /* 0x180fe20000010808 */
[----:B------:R-:W-:Y:S01]  /*62e0*/  ISETP.LT.OR P4, PT, R10, 0x2a, P3 ;  /* 0x0000002a0a00780c */ /* 0x000fe20001f81670 */
[--C-:B------:R-:W-:Y:S01]  /*62f0*/  FFMA.FTZ R15, R41, R0, -R8.reuse ;  /* 0x00000000290f7223 */ /* 0x100fe20000010808 */
[----:B------:R-:W-:Y:S01]  /*6300*/  FMNMX.FTZ R14, R149, R2, !PT ;  /* 0x00000002950e7209 */ /* 0x000fe20007810000 */
[-CC-:B------:R-:W-:Y:S01]  /*6310*/  FFMA.FTZ R142, R21, R0.reuse, -R8.reuse ;  /* 0x00000000158e7223 */ /* 0x180fe20000010808 */
[----:B------:R-:W-:Y:S01]  /*6320*/  ISETP.GT.AND P3, PT, R12, 0x31, P2 ;  /* 0x000000310c00780c */ /* 0x000fe20001764270 */
[--C-:B------:R-:W-:Y:S01]  /*6330*/  FFMA.FTZ R21, R45, R0, -R8.reuse ;  /* 0x000000002d157223 */ /* 0x100fe20000010808 */
[----:B------:R-:W-:Y:S01]  /*6340*/  FMNMX.FTZ R14, R27, R14, !PT ;  /* 0x0000000e1b0e7209 */ /* 0x000fe20007810000 */
[-CC-:B------:R-:W-:Y:S01]  /*6350*/  FFMA.FTZ R45, R49, R0.reuse, -R8.reuse ;  /* 0x00000000312d7223 */ /* 0x180fe20000010808 */
[----:B------:R-:W-:Y:S01]  /*6360*/  FSEL R47, R47, -INF , !P4 ;  /* 0xff8000002f2f7808 */ /* 0x000fe20006000000 */
[--C-:B------:R-:W-:Y:S01]  /*6370*/  FFMA.FTZ R136, R121, R0, -R8.reuse ;  /* 0x0000000079887223 */ /* 0x100fe20000010808 */
[----:B------:R-:W-:Y:S01]  /*6380*/  FMNMX.FTZ R14, R141, R14, !PT ;  /* 0x0000000e8d0e7209 */ /* 0x000fe20007810000 */
        /* <DEDUP_REMOVED lines=9> */
[----:B------:R-:W-:Y:S01]  /*6420*/  ISETP.LT.OR P3, PT, R10, 0x32, P3 ;  /* 0x000000320a00780c */ /* 0x000fe20001f61670 */
[--C-:B------:R-:W-:Y:S01]  /*6430*/  FFMA.FTZ R53, R53, R0, -R8.reuse ;  /* 0x0000000035357223 */ /* 0x100fe20000010808 */
[----:B------:R-:W-:Y:S01]  /*6440*/  FMNMX.FTZ R14, R35, R14, !PT ;  /* 0x0000000e230e7209 */ /* 0x000fe20007810000 */
[-CC-:B------:R-:W-:Y:S01]  /*6450*/  FFMA.FTZ R57, R57, R0.reuse, -R8.reuse ;  /* 0x0000000039397223 */ /* 0x180fe20000010808 */
[----:B------:R-:W-:Y:S01]  /*6460*/  FSEL R151, R50, -INF , !P5 ;  /* 0xff80000032977808 */ /* 0x000fe20006800000 */
        /* <DEDUP_REMOVED lines=22> */
[----:B------:R-:W-:Y:S01]  /*65d0*/  FFMA.FTZ R122, R139, R0, -R8 ;  /* 0x000000008b7a7223 */ /* 0x000fe20000010808 */
[----:B------:R-:W-:Y:S01]  /*65e0*/  FSEL R33, R54, -INF , !P4 ;  /* 0xff80000036217808 */ /* 0x000fe20006000000 */
[----:B------:R-:W-:Y:S01]  /*65f0*/  MUFU.EX2 R145, R145 ;  /* 0x0000009100917308 */ /* 0x000fe20000000800 */
[----:B------:R-:W-:-:S02]  /*6600*/  FMNMX.FTZ R14, R151, R14, !PT ;  /* 0x0000000e970e7209 */ /* 0x000fc40007810000 */
[----:B------:R-:W-:Y:S02]  /*6610*/  ISETP.GT.AND P4, PT, R12, 0x41, P2 ;  /* 0x000000410c00780c */ /* 0x000fe40001784270 */
[----:B------:R-:W-:Y:S02]  /*6620*/  FMNMX.FTZ R14, R51, R14, !PT ;  /* 0x0000000e330e7209 */ /* 0x000fe40007810000 */
[----:B------:R-:W-:Y:S01]  /*6630*/  FSEL R55, R55, -INF , !P5 ;  /* 0xff80000037377808 */ /* 0x000fe20006800000 */
[----:B------:R-:W-:Y:S01]  /*6640*/  MUFU.EX2 R148, R148 ;  /* 0x0000009400947308 */ /* 0x000fe20000000800 */
[----:B------:R-:W-:Y:S02]  /*6650*/  ISETP.LT.OR P3, PT, R10, 0x41, P3 ;  /* 0x000000410a00780c */ /* 0x000fe40001f61670 */
[----:B------:R-:W-:Y:S02]  /*6660*/  FMNMX.FTZ R14, R33, R14, !PT ;  /* 0x0000000e210e7209 */ /* 0x000fe40007810000 */
[----:B------:R-:W-:-:S02]  /*6670*/  ISETP.GT.AND P5, PT, R12, 0x48, P2 ;  /* 0x000000480c00780c */ /* 0x000fc400017a4270 */
        /* <DEDUP_REMOVED lines=8> */
[----:B------:R-:W-:Y:S02]  /*6700*/  FMNMX.FTZ R14, R37, R14, !PT ;  /* 0x0000000e250e7209 */ /* 0x000fe40007810000 */
[----:B------:R-:W-:Y:S02]  /*6710*/  ISETP.GT.AND P4, PT, R12, 0x50, P2 ;  /* 0x000000500c00780c */ /* 0x000fe40001784270 */
[----:B------:R-:W-:Y:S01]  /*6720*/  ISETP.LT.OR P3, PT, R10, 0x4a, P3 ;  /* 0x0000004a0a00780c */ /* 0x000fe20001f61670 */
[----:B------:R-:W-:Y:S01]  /*6730*/  MUFU.EX2 R144, R144 ;  /* 0x0000009000907308 */ /* 0x000fe20000000800 */
[----:B------:R-:W-:Y:S02]  /*6740*/  FSEL R41, R62, -INF , !P5 ;  /* 0xff8000003e297808 */ /* 0x000fe40006800000 */
[----:B------:R-:W-:Y:S02]  /*6750*/  FMNMX.FTZ R14, R59, R14, !PT ;  /* 0x0000000e3b0e7209 */ /* 0x000fe40007810000 */
[----:B------:R-:W-:-:S02]  /*6760*/  ISETP.GT.AND P5, PT, R12, 0x51, P2 ;  /* 0x000000510c00780c */ /* 0x000fc400017a4270 */
[----:B------:R-:W-:Y:S01]  /*6770*/  FSEL R63, R63, -INF , !P3 ;  /* 0xff8000003f3f7808 */ /* 0x000fe20005800000 */
[----:B------:R-:W-:Y:S01]  /*6780*/  MUFU.EX2 R11, R11 ;  /* 0x0000000b000b7308 */ /* 0x000fe20000000800 */
[----:B------:R-:W-:Y:S02]  /*6790*/  ISETP.LT.OR P4, PT, R10, 0x51, P4 ;  /* 0x000000510a00780c */ /* 0x000fe40002781670 */
[----:B------:R-:W-:Y:S02]  /*67a0*/  FMNMX.FTZ R14, R41, R14, !PT ;  /* 0x0000000e290e7209 */ /* 0x000fe40007810000 */
[----:B------:R-:W-:Y:S02]  /*67b0*/  ISETP.GT.AND P3, PT, R12, 0x58, P2 ;  /* 0x000000580c00780c */ /* 0x000fe40001764270 */
[----:B------:R-:W-:Y:S01]  /*67c0*/  ISETP.LT.OR P5, PT, R10, 0x52, P5 ;  /* 0x000000520a00780c */ /* 0x000fe20002fa1670 */
[----:B------:R-:W-:Y:S01]  /*67d0*/  MUFU.EX2 R146, R146 ;  /* 0x0000009200927308 */ /* 0x000fe20000000800 */
[----:B------:R-:W-:-:S02]  /*67e0*/  FSEL R66, R66, -INF , !P4 ;  /* 0xff80000042427808 */ /* 0x000fc40006000000 */
[----:B------:R-:W-:Y:S02]  /*67f0*/  FMNMX.FTZ R49, R63, R14, !PT ;  /* 0x0000000e3f317209 */ /* 0x000fe40007810000 */
[----:B------:R-:W-:Y:S02]  /*6800*/  ISETP.GT.AND P4, PT, R12, 0x59, P2 ;  /* 0x000000590c00780c */ /* 0x000fe40001784270 */
        /* <DEDUP_REMOVED lines=40> */
[----:B------:R-:W-:Y:S01]  /*6a90*/  ISETP.LT.OR P5, PT, R10, 0x79, P5 ;  /* 0x000000790a00780c */ /* 0x000fe20002fa1670 */
[----:B------:R-:W-:Y:S01]  /*6aa0*/  MUFU.EX2 R53, R53 ;  /* 0x0000003500357308 */ /* 0x000fe20000000800 */
[----:B------:R-:W-:-:S02]  /*6ab0*/  FSEL R83, R83, -INF , !P4 ;  /* 0xff80000053537808 */ /* 0x000fc40006000000 */
[----:B------:R-:W-:Y:S02]  /*6ac0*/  FMNMX.FTZ R14, R125, R14, !PT ;  /* 0x0000000e7d0e7209 */ /* 0x000fe40007810000 */
[----:B------:R-:W-:Y:S02]  /*6ad0*/  ISETP.LT.OR P2, PT, R10, 0x7a, P2 ;  /* 0x0000007a0a00780c */ /* 0x000fe40001741670 */
[----:B------:R-:W-:Y:S01]  /*6ae0*/  FSEL R86, R86, -INF , !P5 ;  /* 0xff80000056567808 */ /* 0x000fe20006800000 */
[----:B------:R-:W-:Y:S01]  /*6af0*/  MUFU.EX2 R132, R132 ;  /* 0x0000008400847308 */ /* 0x000fe20000000800 */
[----:B------:R-:W-:Y:S02]  /*6b00*/  FMNMX.FTZ R49, R83, R14, !PT ;  /* 0x0000000e53317209 */ /* 0x000fe40007810000 */
[----:B------:R-:W-:Y:S02]  /*6b10*/  FSEL R87, R87, -INF , !P2 ;  /* 0xff80000057577808 */ /* 0x000fe40005000000 */
[----:B------:R-:W-:-:S02]  /*6b20*/  FMNMX.FTZ R10, R86, R49, !PT ;  /* 0x00000031560a7209 */ /* 0x000fc40007810000 */
[----:B------:R-:W-:Y:S01]  /*6b30*/  FSEL R12, R9, RZ, P6 ;  /* 0x000000ff090c7208 */ /* 0x000fe20003000000 */
[----:B------:R-:W-:Y:S01]  /*6b40*/  MUFU.EX2 R57, R57 ;  /* 0x0000003900397308 */ /* 0x000fe20000000800 */
[----:B------:R-:W-:-:S03]  /*6b50*/  FMNMX.FTZ R10, R87, R10, !PT ;  /* 0x0000000a570a7209 */ /* 0x000fc60007810000 */
[----:B------:R-:W-:Y:S01]  /*6b60*/  FADD.FTZ R127, -R12, R3 ;  /* 0x000000030c7f7221 */ /* 0x000fe20000010100 */
[-C--:B------:R-:W-:Y:S01]  /*6b70*/  FFMA.FTZ R3, R85, R0.reuse, -R8 ;  /* 0x0000000055037223 */ /* 0x080fe20000010808 */
[----:B------:R-:W0:Y:S02]  /*6b80*/  SHFL.BFLY PT, R49, R10, 0x2, 0x1f ;  /* 0x0c401f000a317f89 */ /* 0x000e2400000e0000 */
[----:B------:R-:W-:Y:S01]  /*6b90*/  FMUL.FTZ R8, R127, R0 ;  /* 0x000000007f087220 */ /* 0x000fe20000410000 */
[----:B------:R-:W-:Y:S08]  /*6ba0*/  MUFU.EX2 R134, R134 ;  /* 0x0000008600867308 */ /* 0x000ff00000000800 */
[----:B------:R-:W1:Y:S08]  /*6bb0*/  MUFU.EX2 R8, R8 ;  /* 0x0000000800087308 */ /* 0x000e700000000800 */
[----:B------:R-:W-:Y:S01]  /*6bc0*/  MUFU.EX2 R61, R61 ;  /* 0x0000003d003d7308 */ /* 0x000fe20000000800 */
[----:B0-----:R-:W-:-:S07]  /*6bd0*/  FMNMX.FTZ R49, R10, R49, !PT ;  /* 0x000000310a317209 */ /* 0x001fce0007810000 */
[----:B------:R-:W-:Y:S01]  /*6be0*/  MUFU.EX2 R128, R128 ;  /* 0x0000008000807308 */ /* 0x000fe20000000800 */
[-C--:B-1----:R-:W-:Y:S01]  /*6bf0*/  FMUL.FTZ R88, R88, R8.reuse ;  /* 0x0000000858587220 */ /* 0x082fe20000410000 */
[----:B------:R-:W0:Y:S01]  /*6c00*/  SHFL.BFLY PT, R10, R49, 0x1, 0x1f ;  /* 0x0c201f00310a7f89 */ /* 0x000e2200000e0000 */
[-C--:B------:R-:W-:Y:S01]  /*6c10*/  FMUL.FTZ R89, R89, R8.reuse ;  /* 0x0000000859597220 */ /* 0x080fe20000410000 */
[-C--:B------:R-:W-:Y:S01]  /*6c20*/  FMUL.FTZ R92, R92, R8.reuse ;  /* 0x000000085c5c7220 */ /* 0x080fe20000410000 */
[-C--:B------:R-:W-:Y:S01]  /*6c30*/  FMUL.FTZ R93, R93, R8.reuse ;  /* 0x000000085d5d7220 */ /* 0x080fe20000410000 */
[-C--:B------:R-:W-:Y:S01]  /*6c40*/  FMUL.FTZ R96, R96, R8.reuse ;  /* 0x0000000860607220 */ /* 0x080fe20000410000 */
[-C--:B------:R-:W-:Y:S01]  /*6c50*/  FMUL.FTZ R97, R97, R8.reuse ;  /* 0x0000000861617220 */ /* 0x080fe20000410000 */
[----:B------:R-:W-:Y:S01]  /*6c60*/  MUFU.EX2 R65, R65 ;  /* 0x0000004100417308 */ /* 0x000fe20000000800 */
[-C--:B------:R-:W-:Y:S01]  /*6c70*/  FMUL.FTZ R100, R100, R8.reuse ;  /* 0x0000000864647220 */ /* 0x080fe20000410000 */
[-C--:B------:R-:W-:Y:S01]  /*6c80*/  FMUL.FTZ R101, R101, R8.reuse ;  /* 0x0000000865657220 */ /* 0x080fe20000410000 */
        /* <DEDUP_REMOVED lines=8> */
[----:B------:R-:W-:-:S05]  /*6d10*/  FMUL.FTZ R117, R117, R8 ;  /* 0x0000000875757220 */ /* 0x000fca0000410000 */
[----:B------:R-:W-:Y:S01]  /*6d20*/  MUFU.EX2 R69, R69 ;  /* 0x0000004500457308 */ /* 0x000fe20000000800 */
[----:B0-----:R-:W-:-:S04]  /*6d30*/  FMNMX.FTZ R49, R49, R10, !PT ;  /* 0x0000000a31317209 */ /* 0x001fc80007810000 */
[C---:B------:R-:W-:Y:S01]  /*6d40*/  FSETP.NEU.FTZ.AND P2, PT, R49.reuse, -INF , PT ;  /* 0xff8000003100780b */ /* 0x040fe20003f5d000 */
[----:B------:R-:W-:Y:S02]  /*6d50*/  FMUL.FTZ R32, R49, R0 ;  /* 0x0000000031207220 */ /* 0x000fe40000410000 */
[----:B------:R-:W-:Y:S03]  /*6d60*/  MUFU.EX2 R124, R124 ;  /* 0x0000007c007c7308 */ /* 0x000fe60000000800 */
[----:B------:R-:W-:-:S05]  /*6d70*/  FSEL R32, R32, RZ, P2 ;  /* 0x000000ff20207208 */ /* 0x000fca0001000000 */
[----:B------:R-:W-:Y:S01]  /*6d80*/  MUFU.EX2 R73, R73 ;  /* 0x0000004900497308 */ /* 0x000fe20000000800 */
[-CC-:B------:R-:W-:Y:S01]  /*6d90*/  FFMA.FTZ R14, R143, R0.reuse, -R32.reuse ;  /* 0x000000008f0e7223 */ /* 0x180fe20000010820 */
[--C-:B------:R-:W-:Y:S01]  /*6da0*/  FFMA.FTZ R143, R7, R0, -R32.reuse ;  /* 0x00000000078f7223 */ /* 0x100fe20000010820 */
[----:B------:R-:W-:Y:S01]  /*6db0*/  FFMA.FTZ R7, R8, R6, R145 ;  /* 0x0000000608077223 */ /* 0x000fe20000010091 */
[-CC-:B------:R-:W-:Y:S01]  /*6dc0*/  FFMA.FTZ R12, R141, R0.reuse, -R32.reuse ;  /* 0x000000008d0c7223 */ /* 0x180fe20000010820 */
[-CC-:B------:R-:W-:Y:S01]  /*6dd0*/  FFMA.FTZ R141, R25, R0.reuse, -R32.reuse ;  /* 0x00000000198d7223 */ /* 0x180fe20000010820 */
[-CC-:B------:R-:W-:Y:S01]  /*6de0*/  FFMA.FTZ R149, R149, R0.reuse, -R32.reuse ;  /* 0x0000000095957223 */ /* 0x180fe20000010820 */
[----:B------:R-:W-:Y:S01]  /*6df0*/  FADD.FTZ R7, R148, R7 ;  /* 0x0000000794077221 */ /* 0x000fe20000010000 */
[-CC-:B------:R-:W-:Y:S01]  /*6e00*/  FFMA.FTZ R10, R27, R0.reuse, -R32.reuse ;  /* 0x000000001b0a7223 */ /* 0x180fe20000010820 */
[-CC-:B------:R-:W-:Y:S01]  /*6e10*/  FFMA.FTZ R27, R31, R0.reuse, -R32.reuse ;  /* 0x000000001f1b7223 */ /* 0x180fe20000010820 */
[----:B------:R-:W-:Y:S01]  /*6e20*/  MUFU.EX2 R12, R12 ;  /* 0x0000000c000c7308 */ /* 0x000fe20000000800 */
[----:B------:R-:W-:Y:S01]  /*6e30*/  FADD.FTZ R6, R150, R7 ;  /* 0x0000000796067221 */ /* 0x000fe20000010000 */
[----:B------:R-:W-:Y:S01]  /*6e40*/  FSEL R7, R49, RZ, P2 ;  /* 0x000000ff31077208 */ /* 0x000fe20001000000 */
[-CC-:B------:R-:W-:Y:S01]  /*6e50*/  FFMA.FTZ R31, R35, R0.reuse, -R32.reuse ;  /* 0x00000000231f7223 */ /* 0x180fe20000010820 */
[-C--:B------:R-:W-:Y:S01]  /*6e60*/  FFMA.FTZ R147, R147, R0.reuse, -R32 ;  /* 0x0000000093937223 */ /* 0x080fe20000010820 */
[----:B------:R-:W-:Y:S01]  /*6e70*/  FADD.FTZ R25, R29, R6 ;  /* 0x000000061d197221 */ /* 0x000fe20000010000 */
[-C--:B------:R-:W-:Y:S01]  /*6e80*/  FFMA.FTZ R20, R39, R0.reuse, -R32 ;  /* 0x0000000027147223 */ /* 0x080fe20000010820 */
[----:B------:R-:W-:Y:S01]  /*6e90*/  FADD.FTZ R7, -R7, R2 ;  /* 0x0000000207077221 */ /* 0x000fe20000010100 */
[----:B------:R-:W-:Y:S01]  /*6ea0*/  MUFU.EX2 R149, R149 ;  /* 0x0000009500957308 */ /* 0x000fe20000000800 */
[----:B------:R-:W-:Y:S01]  /*6eb0*/  FADD.FTZ R6, R144, R25 ;  /* 0x0000001990067221 */ /* 0x000fe20000010000 */
[-CC-:B------:R-:W-:Y:S01]  /*6ec0*/  FFMA.FTZ R24, R43, R0.reuse, -R32.reuse ;  /* 0x000000002b187223 */ /* 0x180fe20000010820 */
[-C--:B------:R-:W-:Y:S01]  /*6ed0*/  FMUL.FTZ R2, R7, R0.reuse ;  /* 0x0000000007027220 */ /* 0x080fe20000410000 */
[-C--:B------:R-:W-:Y:S01]  /*6ee0*/  FFMA.FTZ R26, R47, R0.reuse, -R32 ;  /* 0x000000002f1a7223 */ /* 0x080fe20000010820 */
[----:B------:R-:W-:Y:S01]  /*6ef0*/  FADD.FTZ R25, R11, R6 ;  /* 0x000000060b197221 */ /* 0x000fe20000010000 */
[-CC-:B------:R-:W-:Y:S01]  /*6f00*/  FFMA.FTZ R137, R151, R0.reuse, -R32.reuse ;  /* 0x0000000097897223 */ /* 0x180fe20000010820 */
[----:B------:R-:W-:Y:S01]  /*6f10*/  FFMA.FTZ R28, R51, R0, -R32 ;  /* 0x00000000331c7223 */ /* 0x000fe20000010820 */
[----:B------:R-:W-:Y:S01]  /*6f20*/  MUFU.EX2 R10, R10 ;  /* 0x0000000a000a7308 */ /* 0x000fe20000000800 */
[----:B------:R-:W-:Y:S01]  /*6f30*/  FADD.FTZ R6, R146, R25 ;  /* 0x0000001992067221 */ /* 0x000fe20000010000 */
[----:B------:R-:W-:-:S02]  /*6f40*/  IMAD.U32 R25, RZ, RZ, UR37 ;  /* 0x00000025ff197e24 */ /* 0x000fc4000f8e00ff */
[-CC-:B------:R-:W-:Y:S01]  /*6f50*/  FFMA.FTZ R139, R33, R0.reuse, -R32.reuse ;  /* 0x00000000218b7223 */ /* 0x180fe20000010820 */
[-C--:B------:R-:W-:Y:S01]  /*6f60*/  FFMA.FTZ R30, R55, R0.reuse, -R32 ;  /* 0x00000000371e7223 */ /* 0x080fe20000010820 */
[----:B------:R-:W-:Y:S01]  /*6f70*/  FADD.FTZ R7, R13, R6 ;  /* 0x000000060d077221 */ /* 0x000fe20000010000 */
[-CC-:B------:R-:W-:Y:S01]  /*6f80*/  FFMA.FTZ R133, R37, R0.reuse, -R32.reuse ;  /* 0x0000000025857223 */ /* 0x180fe20000010820 */
[----:B------:R-:W-:Y:S01]  /*6f90*/  @!P1 LEA R25, R25, UR45, 0x3 ;  /* 0x0000002d19199c11 */ /* 0x000fe2000f8e18ff */
[----:B------:R-:W0:Y:S01]  /*6fa0*/  MUFU.EX2 R2, R2 ;  /* 0x0000000200027308 */ /* 0x000e220000000800 */
[----:B------:R-:W-:Y:S01]  /*6fb0*/  FADD.FTZ R6, R140, R7 ;  /* 0x000000078c067221 */ /* 0x000fe20000010000 */
[----:B------:R-:W-:Y:S01]  /*6fc0*/  FFMA.FTZ R34, R59, R0, -R32 ;  /* 0x000000003b227223 */ /* 0x000fe20000010820 */
[----:B------:R-:W-:Y:S01]  /*6fd0*/  F2FP.BF16.F32.PACK_AB R144, R11, R144 ;  /* 0x000000900b90723e */ /* 0x000fe200000010ff */
[----:B------:R-:W-:Y:S02]  /*6fe0*/  @!P1 VIADD R25, R25, 0x16860 ;  /* 0x0001686019199836 */ /* 0x000fe40000000000 */
[----:B------:R-:W-:Y:S01]  /*6ff0*/  FADD.FTZ R7, R15, R6 ;  /* 0x000000060f077221 */ /* 0x000fe20000010000 */
[-CC-:B------:R-:W-:Y:S01]  /*7000*/  FFMA.FTZ R135, R41, R0.reuse, -R32.reuse ;  /* 0x0000000029877223 */ /* 0x180fe20000010820 */
[-CC-:B------:R-:W-:Y:S01]  /*7010*/  FFMA.FTZ R36, R63, R0.reuse, -R32.reuse ;  /* 0x000000003f247223 */ /* 0x180fe20000010820 */
[----:B------:R-:W1:Y:S01]  /*7020*/  MUFU.EX2 R27, R27 ;  /* 0x0000001b001b7308 */ /* 0x000e620000000800 */
[----:B------:R-:W-:Y:S01]  /*7030*/  FADD.FTZ R6, R142, R7 ;  /* 0x000000078e067221 */ /* 0x000fe20000010000 */
[----:B------:R-:W-:Y:S01]  /*7040*/  @!P1 PRMT R25, RZ, 0x654, R25 ;  /* 0x00000654ff199816 */ /* 0x000fe20000000019 */
[-CC-:B------:R-:W-:Y:S01]  /*7050*/  FFMA.FTZ R129, R66, R0.reuse, -R32.reuse ;  /* 0x0000000042817223 */ /* 0x180fe20000010820 */
[-C--:B------:R-:W-:Y:S01]  /*7060*/  FFMA.FTZ R38, R67, R0.reuse, -R32 ;  /* 0x0000000043267223 */ /* 0x080fe20000010820 */
[----:B------:R-:W-:Y:S01]  /*7070*/  FADD.FTZ R7, R21, R6 ;  /* 0x0000000615077221 */ /* 0x000fe20000010000 */
[----:B------:R2:W-:Y:S01]  /*7080*/  @!P1 SYNCS.ARRIVE.TRANS64.RED.A1T0 RZ, [R25+URZ], RZ ;  /* 0x000000ff19ff99a7 */ /* 0x0005e2000810043f */
[-CC-:B------:R-:W-:Y:S01]  /*7090*/  FFMA.FTZ R131, R121, R0.reuse, -R32.reuse ;  /* 0x0000000079837223 */ /* 0x180fe20000010820 */
[----:B------:R-:W3:Y:S01]  /*70a0*/  MUFU.EX2 R14, R14 ;  /* 0x0000000e000e7308 */ /* 0x000ee20000000800 */
[----:B0-----:R-:W-:Y:S01]  /*70b0*/  FFMA.FTZ R5, R2, R5, R149 ;  /* 0x0000000502057223 */ /* 0x001fe20000010095 */
[----:B------:R-:W-:Y:S01]  /*70c0*/  FADD.FTZ R6, R136, R7 ;  /* 0x0000000788067221 */ /* 0x000fe20000010000 */
[-CC-:B------:R-:W-:Y:S01]  /*70d0*/  FFMA.FTZ R75, R75, R0.reuse, -R32.reuse ;  /* 0x000000004b4b7223 */ /* 0x180fe20000010820 */
[-C--:B------:R-:W-:Y:S01]  /*70e0*/  FFMA.FTZ R123, R123, R0.reuse, -R32 ;  /* 0x000000007b7b7223 */ /* 0x080fe20000010820 */
[----:B------:R-:W-:Y:S01]  /*70f0*/  FADD.FTZ R5, R10, R5 ;  /* 0x000000050a057221 */ /* 0x000fe20000010000 */
[----:B------:R-:W-:Y:S01]  /*7100*/  FADD.FTZ R7, R45, R6 ;  /* 0x000000062d077221 */ /* 0x000fe20000010000 */
[-CC-:B------:R-:W-:Y:S01]  /*7110*/  FFMA.FTZ R79, R79, R0.reuse, -R32.reuse ;  /* 0x000000004f4f7223 */ /* 0x180fe20000010820 */
[----:B------:R-:W0:Y:S01]  /*7120*/  MUFU.EX2 R31, R31 ;  /* 0x0000001f001f7308 */ /* 0x000e220000000800 */
[----:B------:R-:W-:Y:S01]  /*7130*/  FADD.FTZ R6, R12, R5 ;  /* 0x000000050c067221 */ /* 0x000fe20000010000 */
[----:B------:R-:W-:Y:S01]  /*7140*/  FADD.FTZ R40, R138, R7 ;  /* 0x000000078a287221 */ /* 0x000fe20000010000 */
[-CC-:B------:R-:W-:Y:S01]  /*7150*/  FFMA.FTZ R5, R74, R0.reuse, -R32.reuse ;  /* 0x000000004a057223 */ /* 0x180fe20000010820 */
[-C--:B------:R-:W-:Y:S01]  /*7160*/  FFMA.FTZ R125, R125, R0.reuse, -R32 ;  /* 0x000000007d7d7223 */ /* 0x080fe20000010820 */
[----:B-1----:R-:W-:Y:S01]  /*7170*/  FADD.FTZ R7, R27, R6 ;  /* 0x000000061b077221 */ /* 0x002fe20000010000 */
[----:B--2---:R-:W-:Y:S01]  /*7180*/  FADD.FTZ R25, R53, R40 ;  /* 0x0000002835197221 */ /* 0x004fe20000010000 */
[-CC-:B------:R-:W-:Y:S01]  /*7190*/  FFMA.FTZ R40, R71, R0.reuse, -R32.reuse ;  /* 0x0000000047287223 */ /* 0x180fe20000010820 */
[----:B------:R-:W1:Y:S01]  /*71a0*/  MUFU.EX2 R147, R147 ;  /* 0x0000009300937308 */ /* 0x000e620000000800 */
[----:B---3--:R-:W-:Y:S01]  /*71b0*/  FADD.FTZ R6, R14, R7 ;  /* 0x000000070e067221 */ /* 0x008fe20000010000 */
[----:B------:R-:W-:Y:S01]  /*71c0*/  FADD.FTZ R42, R132, R25 ;  /* 0x00000019842a7221 */ /* 0x000fe20000010000 */
[-CC-:B------:R-:W-:Y:S01]  /*71d0*/  FFMA.FTZ R83, R83, R0.reuse, -R32.reuse ;  /* 0x0000000053537223 */ /* 0x180fe20000010820 */
[-CC-:B------:R-:W-:Y:S01]  /*71e0*/  FFMA.FTZ R86, R86, R0.reuse, -R32.reuse ;  /* 0x0000000056567223 */ /* 0x180fe20000010820 */
[----:B------:R-:W-:Y:S01]  /*71f0*/  FFMA.FTZ R32, R87, R0, -R32 ;  /* 0x0000000057207223 */ /* 0x000fe20000010820 */
[----:B------:R-:W-:Y:S01]  /*7200*/  FADD.FTZ R25, R57, R42 ;  /* 0x0000002a39197221 */ /* 0x000fe20000010000 */
[----:B------:R-:W-:Y:S01]  /*7210*/  ISETP.GT.AND P2, PT, R4, UR26, PT ;  /* 0x0000001a04007c0c */ /* 0x000fe2000bf44270 */
[----:B------:R-:W2:Y:S01]  /*7220*/  MUFU.EX2 R20, R20 ;  /* 0x0000001400147308 */ /* 0x000ea20000000800 */
[----:B0-----:R-:W-:Y:S01]  /*7230*/  FADD.FTZ R6, R31, R6 ;  /* 0x000000061f067221 */ /* 0x001fe20000010000 */
[----:B------:R-:W-:Y:S01]  /*7240*/  FADD.FTZ R42, R134, R25 ;  /* 0x00000019862a7221 */ /* 0x000fe20000010000 */
[----:B------:R-:W-:Y:S01]  /*7250*/  UMOV UR37, UR25 ;  /* 0x0000001900257c82 */ /* 0x000fe20008000000 */
[----:B------:R-:W-:Y:S01]  /*7260*/  F2FP.BF16.F32.PACK_AB R148, R148, R145 ;  /* 0x000000919494723e */ /* 0x000fe200000010ff */
[-C--:B------:R-:W-:Y:S01]  /*7270*/  FMUL.FTZ R90, R90, R2.reuse ;  /* 0x000000025a5a7220 */ /* 0x080fe20000410000 */
[----:B------:R-:W-:Y:S01]  /*7280*/  FADD.FTZ R25, R61, R42 ;  /* 0x0000002a3d197221 */ /* 0x000fe20000010000 */
[-C--:B------:R-:W-:Y:S01]  /*7290*/  FMUL.FTZ R91, R91, R2.reuse ;  /* 0x000000025b5b7220 */ /* 0x080fe20000410000 */
[----:B------:R-:W0:Y:S01]  /*72a0*/  MUFU.EX2 R141, R141 ;  /* 0x0000008d008d7308 */ /* 0x000e220000000800 */
[----:B-1----:R-:W-:Y:S01]  /*72b0*/  FADD.FTZ R7, R147, R6 ;  /* 0x0000000693077221 */ /* 0x002fe20000010000 */
[----:B------:R-:W-:Y:S01]  /*72c0*/  FADD.FTZ R42, R128, R25 ;  /* 0x00000019802a7221 */ /* 0x000fe20000010000 */
[-C--:B------:R-:W-:Y:S01]  /*72d0*/  FMUL.FTZ R94, R94, R2.reuse ;  /* 0x000000025e5e7220 */ /* 0x080fe20000410000 */
[-C--:B------:R-:W-:Y:S01]  /*72e0*/  FMUL.FTZ R95, R95, R2.reuse ;  /* 0x000000025f5f7220 */ /* 0x080fe20000410000 */
[-C--:B------:R-:W-:Y:S01]  /*72f0*/  FMUL.FTZ R98, R98, R2.reuse ;  /* 0x0000000262627220 */ /* 0x080fe20000410000 */
[----:B------:R-:W-:Y:S01]  /*7300*/  FADD.FTZ R25, R65, R42 ;  /* 0x0000002a41197221 */ /* 0x000fe20000010000 */
[-C--:B------:R-:W-:Y:S01]  /*7310*/  FMUL.FTZ R99, R99, R2.reuse ;  /* 0x0000000263637220 */ /* 0x080fe20000410000 */
[----:B------:R-:W1:Y:S01]  /*7320*/  MUFU.EX2 R24, R24 ;  /* 0x0000001800187308 */ /* 0x000e620000000800 */
[----:B--2---:R-:W-:Y:S01]  /*7330*/  FADD.FTZ R6, R20, R7 ;  /* 0x0000000714067221 */ /* 0x004fe20000010000 */
[----:B------:R-:W-:Y:S01]  /*7340*/  FADD.FTZ R42, R130, R25 ;  /* 0x00000019822a7221 */ /* 0x000fe20000010000 */
[-C--:B------:R-:W-:Y:S01]  /*7350*/  FMUL.FTZ R102, R102, R2.reuse ;  /* 0x0000000266667220 */ /* 0x080fe20000410000 */
[-C--:B------:R-:W-:Y:S01]  /*7360*/  FMUL.FTZ R103, R103, R2.reuse ;  /* 0x0000000267677220 */ /* 0x080fe20000410000 */
[-C--:B------:R-:W-:Y:S01]  /*7370*/  FMUL.FTZ R106, R106, R2.reuse ;  /* 0x000000026a6a7220 */ /* 0x080fe20000410000 */
[----:B------:R-:W-:Y:S01]  /*7380*/  FADD.FTZ R11, R69, R42 ;  /* 0x0000002a450b7221 */ /* 0x000fe20000010000 */
[-C--:B------:R-:W-:Y:S01]  /*7390*/  FMUL.FTZ R107, R107, R2.reuse ;  /* 0x000000026b6b7220 */ /* 0x080fe20000410000 */
[----:B------:R-:W2:Y:S01]  /*73a0*/  MUFU.EX2 R143, R143 ;  /* 0x0000008f008f7308 */ /* 0x000ea20000000800 */
[----:B0-----:R-:W-:Y:S01]  /*73b0*/  FADD.FTZ R7, R141, R6 ;  /* 0x000000068d077221 */ /* 0x001fe20000010000 */
[----:B------:R-:W-:Y:S01]  /*73c0*/  FADD.FTZ R42, R124, R11 ;  /* 0x0000000b7c2a7221 */ /* 0x000fe20000010000 */
[-C--:B------:R-:W-:Y:S01]  /*73d0*/  FMUL.FTZ R110, R110, R2.reuse ;  /* 0x000000026e6e7220 */ /* 0x080fe20000410000 */
[-C--:B------:R-:W-:Y:S01]  /*73e0*/  FMUL.FTZ R111, R111, R2.reuse ;  /* 0x000000026f6f7220 */ /* 0x080fe20000410000 */
[-C--:B------:R-:W-:Y:S01]  /*73f0*/  FMUL.FTZ R114, R114, R2.reuse ;  /* 0x0000000272727220 */ /* 0x080fe20000410000 */
[----:B------:R-:W-:Y:S01]  /*7400*/  FADD.FTZ R11, R73, R42 ;  /* 0x0000002a490b7221 */ /* 0x000fe20000010000 */
[-C--:B------:R-:W-:Y:S01]  /*7410*/  FMUL.FTZ R115, R115, R2.reuse ;  /* 0x0000000273737220 */ /* 0x080fe20000410000 */
[----:B------:R-:W0:Y:S01]  /*7420*/  MUFU.EX2 R26, R26 ;  /* 0x0000001a001a7308 */ /* 0x000e220000000800 */
[----:B-1----:R-:W-:Y:S01]  /*7430*/  FADD.FTZ R6, R24, R7 ;  /* 0x0000000718067221 */ /* 0x002fe20000010000 */
[-C--:B------:R-:W-:Y:S01]  /*7440*/  FMUL.FTZ R118, R118, R2.reuse ;  /* 0x0000000276767220 */ /* 0x080fe20000410000 */
[----:B------:R-:W-:Y:S01]  /*7450*/  FMUL.FTZ R119, R119, R2 ;  /* 0x0000000277777220 */ /* 0x000fe20000410000 */
[----:B------:R-:W-:Y:S01]  /*7460*/  F2FP.BF16.F32.PACK_AB R150, R29, R150 ;  /* 0x000000961d96723e */ /* 0x000fe200000010ff */
[----:B------:R-:W-:Y:S01]  /*7470*/  VIADD R4, R4, 0xffffffff ;  /* 0xffffffff04047836 */ /* 0x000fe20000000000 */
[----:B------:R-:W-:Y:S01]  /*7480*/  F2FP.BF16.F32.PACK_AB R146, R13, R146 ;  /* 0x000000920d92723e */ /* 0x000fe200000010ff */
[----:B------:R-:W-:Y:S01]  /*7490*/  IMAD.MOV.U32 R2, RZ, RZ, R49 ;  /* 0x000000ffff027224 */ /* 0x000fe200078e0031 */
[----:B------:R-:W1:Y:S01]  /*74a0*/  MUFU.EX2 R137, R137 ;  /* 0x0000008900897308 */ /* 0x000e620000000800 */
[----:B--2---:R-:W-:Y:S01]  /*74b0*/  FADD.FTZ R7, R143, R6 ;  /* 0x000000068f077221 */ /* 0x004fe20000010000 */
[----:B------:R-:W-:-:S02]  /*74c0*/  F2FP.BF16.F32.PACK_AB R140, R15, R140 ;  /* 0x0000008c0f8c723e */ /* 0x000fc400000010ff */
[----:B------:R-:W-:Y:S02]  /*74d0*/  F2FP.BF16.F32.PACK_AB R142, R21, R142 ;  /* 0x0000008e158e723e */ /* 0x000fe400000010ff */
[----:B------:R-:W-:Y:S02]  /*74e0*/  F2FP.BF16.F32.PACK_AB R136, R45, R136 ;  /* 0x000000882d88723e */ /* 0x000fe400000010ff */
[----:B------:R-:W2:Y:S01]  /*74f0*/  MUFU.EX2 R28, R28 ;  /* 0x0000001c001c7308 */ /* 0x000ea20000000800 */
[----:B0-----:R-:W-:Y:S01]  /*7500*/  FADD.FTZ R6, R26, R7 ;  /* 0x000000071a067221 */ /* 0x001fe20000010000 */
[----:B------:R-:W-:Y:S02]  /*7510*/  F2FP.BF16.F32.PACK_AB R138, R53, R138 ;  /* 0x0000008a358a723e */ /* 0x000fe400000010ff */
[----:B------:R-:W-:Y:S02]  /*7520*/  F2FP.BF16.F32.PACK_AB R132, R57, R132 ;  /* 0x000000843984723e */ /* 0x000fe400000010ff */
[----:B------:R-:W-:-:S02]  /*7530*/  F2FP.BF16.F32.PACK_AB R134, R61, R134 ;  /* 0x000000863d86723e */ /* 0x000fc400000010ff */
[----:B------:R-:W0:Y:S01]  /*7540*/  MUFU.EX2 R139, R139 ;  /* 0x0000008b008b7308 */ /* 0x000e220000000800 */
[----:B-1----:R-:W-:Y:S01]  /*7550*/  FADD.FTZ R7, R137, R6 ;  /* 0x0000000689077221 */ /* 0x002fe20000010000 */
[----:B------:R-:W-:Y:S02]  /*7560*/  F2FP.BF16.F32.PACK_AB R128, R65, R128 ;  /* 0x000000804180723e */ /* 0x000fe400000010ff */
[----:B------:R-:W-:Y:S02]  /*7570*/  F2FP.BF16.F32.PACK_AB R130, R69, R130 ;  /* 0x000000824582723e */ /* 0x000fe400000010ff */
[----:B------:R-:W-:Y:S02]  /*7580*/  F2FP.BF16.F32.PACK_AB R124, R73, R124 ;  /* 0x0000007c497c723e */ /* 0x000fe400000010ff */
        /* <DEDUP_REMOVED lines=12> */
[----:B------:R-:W-:-:S06]  /*7650*/  F2FP.BF16.F32.PACK_AB R137, R28, R137 ;  /* 0x000000891c89723e */ /* 0x000fcc00000010ff */
        /* <DEDUP_REMOVED lines=40> */
[----:B------:R2:W3:Y:S01]  /*78e0*/  MUFU.EX2 R121, R125 ;  /* 0x0000007d00797308 */ /* 0x0004e20000000800 */
[----:B0-----:R-:W-:-:S07]  /*78f0*/  FADD.FTZ R42, R123, R42 ;  /* 0x0000002a7b2a7221 */ /* 0x001fce0000010000 */
[----:B------:R-:W0:Y:S01]  /*7900*/  MUFU.EX2 R83, R83 ;  /* 0x0000005300537308 */ /* 0x000e220000000800 */
[C---:B-1----:R-:W-:Y:S01]  /*7910*/  FADD.FTZ R42, R79.reuse, R42 ;  /* 0x0000002a4f2a7221 */ /* 0x042fe20000010000 */
[----:B------:R-:W-:Y:S02]  /*7920*/  F2FP.BF16.F32.PACK_AB R127, R79, R123 ;  /* 0x0000007b4f7f723e */ /* 0x000fe400000010ff */
[----:B--2---:R-:W-:-:S04]  /*7930*/  F2FP.BF16.F32.PACK_AB R125, R75, R5 ;  /* 0x000000054b7d723e */ /* 0x004fc800000010ff */
[----:B------:R-:W1:Y:S01]  /*7940*/  MUFU.EX2 R3, R86 ;  /* 0x0000005600037308 */ /* 0x000e620000000800 */
[----:B---3--:R-:W-:-:S07]  /*7950*/  FADD.FTZ R42, R121, R42 ;  /* 0x0000002a792a7221 */ /* 0x008fce0000010000 */
[----:B------:R-:W2:Y:S01]  /*7960*/  MUFU.EX2 R32, R32 ;  /* 0x0000002000207308 */ /* 0x000ea20000000800 */
[C---:B0-----:R-:W-:Y:S01]  /*7970*/  FADD.FTZ R42, R83.reuse, R42 ;  /* 0x0000002a532a7221 */ /* 0x041fe20000010000 */
[----:B------:R-:W-:-:S03]  /*7980*/  F2FP.BF16.F32.PACK_AB R121, R83, R121 ;  /* 0x000000795379723e */ /* 0x000fc600000010ff */
[----:B-1----:R-:W-:Y:S01]  /*7990*/  FADD.FTZ R42, R3, R42 ;  /* 0x0000002a032a7221 */ /* 0x002fe20000010000 */
[----:B--2---:R-:W-:-:S03]  /*79a0*/  F2FP.BF16.F32.PACK_AB R123, R32, R3 ;  /* 0x00000003207b723e */ /* 0x004fc600000010ff */
[----:B------:R-:W-:Y:S01]  /*79b0*/  FADD.FTZ R5, R32, R42 ;  /* 0x0000002a20057221 */ /* 0x000fe20000010000 */
[----:B------:R-:W-:Y:S01]  /*79c0*/  IMAD.MOV.U32 R3, RZ, RZ, R9 ;  /* 0x000000ffff037224 */ /* 0x000fe200078e0009 */
[----:B------:R-:W-:Y:S06]  /*79d0*/  @P2 BRA `(.L_x_1072) ;  /* 0xffffffd000ac2947 */ /* 0x000fec000383ffff */
[----:B------:R-:W-:Y:S01]  /*79e0*/  IMAD.MOV.U32 R2, RZ, RZ, R49 ;  /* 0x000000ffff027224 */ /* 0x000fe200078e0031 */
[----:B------:R-:W-:Y:S01]  /*79f0*/  UMOV UR37, UR25 ;  /* 0x0000001900257c82 */ /* 0x000fe20008000000 */
[----:B------:R-:W-:Y:S01]  /*7a00*/  IMAD.MOV.U32 R3, RZ, RZ, R9 ;  /* 0x000000ffff037224 */ /* 0x000fe200078e0009 */
[----:B------:R-:W-:-:S06]  /*7a10*/  UMOV UR46, UR24 ;  /* 0x00000018002e7c82 */ /* 0x000fcc0008000000 */
.L_x_1055:
[----:B------:R-:W-:Y:S01]  /*7a20*/  ULDC UR6, c[0x0][0x448] ;  /* 0x0001120000067ab9 */ /* 0x000fe20000000800 */
[----:B------:R-:W-:Y:S01]  /*7a30*/  ULDC UR14, c[0x0][0x9e4] ;  /* 0x00027900000e7ab9 */ /* 0x000fe20000000800 */
[----:B------:R-:W-:Y:S02]  /*7a40*/  UISETP.NE.AND UP0, UPT, UR6, 0x1, UPT ;  /* 0x000000010600788c */ /* 0x000fe4000bf05270 */
[----:B------:R-:W-:Y:S02]  /*7a50*/  UISETP.GE.AND UP1, UPT, UR14, 0x1, UPT ;  /* 0x000000010e00788c */ /* 0x000fe4000bf26270 */
[----:B------:R-:W-:Y:S02]  /*7a60*/  UIADD3 UR10, UR41, 0xbf, URZ ;  /* 0x000000bf290a7890 */ /* 0x000fe4000fffe03f */
[----:B------:R-:W-:Y:S02]  /*7a70*/  UIADD3 UR11, UR42, 0x1, -UR38 ;  /* 0x000000012a0b7890 */ /* 0x000fe4000fffe826 */
[----:B------:R-:W-:-:S03]  /*7a80*/  PLOP3.LUT P6, PT, PT, PT, UP1, 0x80, 0x0 ;  /* 0x000000000000781c */ /* 0x000fc60003fcf018 */
[----:B------:R-:W-:Y:S01]  /*7a90*/  @UP0 ULDC UR6, c[0x0][0x44c] ;  /* 0x0001130000060ab9 */ /* 0x000fe20000000800 */
[----:B------:R-:W-:Y:S01]  /*7aa0*/  @UP0 ULDC UR15, c[0x0][0x450] ;  /* 0x00011400000f0ab9 */ /* 0x000fe20000000800 */
[----:B------:R-:W-:-:S04]  /*7ab0*/  UIMAD.WIDE.U32 UR6, UR10, UR6, URZ ;  /* 0x000000060a0672a5 */ /* 0x000fc8000f8e003f */
[----:B------:R-:W-:-:S04]  /*7ac0*/  @UP0 USHF.R.U32.HI UR10, URZ, UR15, UR7 ;  /* 0x0000000f3f0a0299 */ /* 0x000fc80008011607 */
[----:B------:R-:W-:-:S04]  /*7ad0*/  UIADD3 UR10, UR11, UR10, URZ ;  /* 0x0000000a0b0a7290 */ /* 0x000fc8000fffe03f */
        /* <DEDUP_REMOVED lines=12> */
.L_x_1074:
[----:B------:R-:W-:-:S11]  /*7ba0*/  UISETP.NE.AND UP1, UPT, UR14, 0x1, UPT ;  /* 0x000000010e00788c */ /* 0x000fd6000bf25270 */
[----:B------:R-:W-:Y:S02]  /*7bb0*/  @UP1 ULDC.64 UR18, c[0x0][0x9e8] ;  /* 0x00027a0000121ab9 */ /* 0x000fe40000000a00 */
[----:B------:R-:W-:-:S04]  /*7bc0*/  UIMAD.WIDE.U32 UR6, UR10, UR18, URZ ;  /* 0x000000120a0672a5 */ /* 0x000fc8000f8e003f */
[----:B------:R-:W-:-:S12]  /*7bd0*/  @UP1 USHF.R.U32.HI UR10, URZ, UR19, UR7 ;  /* 0x000000133f0a1299 */ /* 0x000fd80008011607 */
.L_x_1075:
[----:B------:R-:W-:-:S04]  /*7be0*/  UIMAD UR10, UR10, UR14, URZ ;  /* 0x0000000e0a0a72a4 */ /* 0x000fc8000f8e023f */
[----:B------:R-:W-:-:S04]  /*7bf0*/  UISETP.LT.AND UP1, UPT, UR21, UR10, UPT ;  /* 0x0000000a1500728c */ /* 0x000fc8000bf21270 */
[----:B------:R-:W-:-:S12]  /*7c00*/  USEL UR21, UR21, UR10, !UP1 ;  /* 0x0000000a15157287 */ /* 0x000fd8000c800000 */
.L_x_1073:
[----:B------:R-:W-:-:S04]  /*7c10*/  UIADD3 UR21, UR21, 0x7f, URZ ;  /* 0x0000007f15157890 */ /* 0x000fc8000fffe03f */
[----:B------:R-:W-:-:S04]  /*7c20*/  USHF.R.S32.HI UR6, URZ, 0x1f, UR21 ;  /* 0x0000001f3f067899 */ /* 0x000fc80008011415 */
[----:B------:R-:W-:-:S04]  /*7c30*/  ULEA.HI UR6, UR6, UR21, URZ, 0x7 ;  /* 0x0000001506067291 */ /* 0x000fc8000f8f383f */
[----:B------:R-:W-:-:S04]  /*7c40*/  USHF.R.S32.HI UR6, URZ, 0x7, UR6 ;  /* 0x000000073f067899 */ /* 0x000fc80008011406 */
[----:B------:R-:W-:-:S04]  /*7c50*/  UISETP.LT.AND UP1, UPT, UR43, UR6, UPT ;  /* 0x000000062b00728c */ /* 0x000fc8000bf21270 */
[----:B------:R-:W-:-:S06]  /*7c60*/  USEL UR21, UR43, UR6, !UP1 ;  /* 0x000000062b157287 */ /* 0x000fcc000c800000 */
[----:B------:R-:W-:-:S13]  /*7c70*/  ISETP.GE.AND P2, PT, R4, UR21, PT ;  /* 0x0000001504007c0c */ /* 0x000fda000bf46270 */
[----:B------:R-:W-:Y:S05]  /*7c80*/  @!P2 BRA `(.L_x_1076) ;  /* 0x0000001c002ca947 */ /* 0x000fea0003800000 */
[----:B------:R-:W-:Y:S01]  /*7c90*/  IMAD.MOV.U32 R7, RZ, RZ, R2 ;  /* 0x000000ffff077224 */ /* 0x000fe200078e0002 */
[----:B------:R-:W-:Y:S01]  /*7ca0*/  UMOV UR23, UR46 ;  /* 0x0000002e00177c82 */ /* 0x000fe20008000000 */
[----:B------:R-:W-:Y:S01]  /*7cb0*/  IMAD.MOV.U32 R8, RZ, RZ, R3 ;  /* 0x000000ffff087224 */ /* 0x000fe200078e0003 */
[----:B------:R-:W-:-:S06]  /*7cc0*/  UMOV UR22, UR37 ;  /* 0x0000002500167c82 */ /* 0x000fcc0008000000 */
.L_x_1085:
        /* <DEDUP_REMOVED lines=9> */
.L_x_1078:
[----:B------:R-:W-:Y:S01]  /*7d60*/  ULEA UR6, UR37, UR45, 0x3 ;  /* 0x0000002d25067291 */ /* 0x000fe2000f8e183f */
[----:B------:R-:W-:-:S05]  /*7d70*/  IMAD.U32 R0, RZ, RZ, UR46 ;  /* 0x0000002eff007e24 */ /* 0x000fca000f8e00ff */
[----:B------:R-:W-:-:S04]  /*7d80*/  SHF.L.U32 R0, R0, 0x1f, RZ ;  /* 0x0000001f00007819 */ /* 0x000fc800000006ff */
[----:B------:R0:W1:Y:S01]  /*7d90*/  SYNCS.PHASECHK.TRANS64.TRYWAIT P2, [UR6+0x16830], R0 ;  /* 0x01683000ff0075a7 */ /* 0x0000620008040146 */
[----:B------:R-:W-:Y:S05]  /*7da0*/  @!P0 BRA `(.L_x_1079) ;  /* 0x0000000000048947 */ /* 0x000fea0003800000 */
[----:B------:R-:W-:Y:S01]  /*7db0*/  BPT.TRAP 0x1 ;  /* 0x000000040000795c */ /* 0x000fe20000300000 */
.L_x_1079:
[----:B-1----:R-:W-:Y:S05]  /*7dc0*/  @P2 BRA `(.L_x_1077) ;  /* 0x0000000000082947 */ /* 0x002fea0003800000 */
[----:B------:R-:W1:Y:S02]  /*7dd0*/  SYNCS.PHASECHK.TRANS64.TRYWAIT P2, [UR6+0x16830], R0 ;  /* 0x01683000ff0075a7 */ /* 0x000e640008040146 */
[----:B-1----:R-:W-:Y:S05]  /*7de0*/  @!P2 BRA `(.L_x_1080) ;  /* 0x000000c40050a947 */ /* 0x002fea0003800000 */
.L_x_1077:
        /* <DEDUP_REMOVED lines=25> */
.L_x_1082:
[----:B------:R-:W-:Y:S01]  /*7f80*/  ULEA UR6, UR22, UR45, 0x3 ;  /* 0x0000002d16067291 */ /* 0x000fe2000f8e183f */
[----:B------:R-:W-:-:S05]  /*7f90*/  IMAD.U32 R0, RZ, RZ, UR23 ;  /* 0x00000017ff007e24 */ /* 0x000fca000f8e00ff */
[----:B------:R-:W-:-:S04]  /*7fa0*/  SHF.L.U32 R0, R0, 0x1f, RZ ;  /* 0x0000001f00007819 */ /* 0x000fc800000006ff */
[----:B------:R0:W1:Y:S01]  /*7fb0*/  SYNCS.PHASECHK.TRANS64.TRYWAIT P2, [UR6+0x16850], R0 ;  /* 0x01685000ff0075a7 */ /* 0x0000620008040146 */
[----:B------:R-:W-:Y:S05]  /*7fc0*/  @!P0 BRA `(.L_x_1083) ;  /* 0x0000000000048947 */ /* 0x000fea0003800000 */
[----:B------:R-:W-:Y:S01]  /*7fd0*/  BPT.TRAP 0x1 ;  /* 0x000000040000795c */ /* 0x000fe20000300000 */
.L_x_1083:
[----:B-1----:R-:W-:Y:S05]  /*7fe0*/  @P2 BRA `(.L_x_1081) ;  /* 0x0000000000082947 */ /* 0x002fea0003800000 */
[----:B------:R-:W1:Y:S02]  /*7ff0*/  SYNCS.PHASECHK.TRANS64.TRYWAIT P2, [UR6+0x16850], R0 ;  /* 0x01685000ff0075a7 */ /* 0x000e640008040146 */
[----:B-1----:R-:W-:Y:S05]  /*8000*/  @!P2 BRA `(.L_x_1084) ;  /* 0x000000c000e0a947 */ /* 0x002fea0003800000 */
.L_x_1081:
[----:B------:R-:W-:Y:S01]  /*8010*/  UIADD3 UR6, UR45, 0x400, URZ ;  /* 0x000004002d067890 */ /* 0x000fe2000fffe03f */
[----:B------:R-:W-:Y:S01]  /*8020*/  WARPGROUP.ARRIVE ;  /* 0x00000000000079c5 */ /* 0x000fe20000000000 */
[----:B------:R-:W-:Y:S01]  /*8030*/  UMOV UR7, 0x40000040 ;  /* 0x4000004000077882 */ /* 0x000fe20000000000 */
[----:B01----:R-:W-:Y:S01]  /*8040*/  FMNMX.FTZ R0, R24, R8, !PT ;  /* 0x0000000818007209 */ /* 0x003fe20007810000 */
[----:B------:R-:W-:Y:S01]  /*8050*/  USHF.R.U32.HI UR6, URZ, 0x4, UR6 ;  /* 0x000000043f067899 */ /* 0x000fe20008011606 */
[----:B------:R-:W-:Y:S02]  /*8060*/  UMOV UR23, UR46 ;  /* 0x0000002e00177c82 */ /* 0x000fe40008000000 */
[----:B------:R-:W-:Y:S01]  /*8070*/  FMNMX.FTZ R3, R25, R0, !PT ;  /* 0x0000000019037209 */ /* 0x000fe20007810000 */
[----:B------:R-:W-:-:S03]  /*8080*/  ULOP3.LUT UR6, UR6, 0x3fff, URZ, 0xc0, !UPT ;  /* 0x00003fff06067892 */ /* 0x000fc6000f8ec03f */
        /* <DEDUP_REMOVED lines=39> */
[----:B------:R-:W-:Y:S02]  /*8300*/  FMNMX.FTZ R2, R85, R0, !PT ;  /* 0x0000000055027209 */ /* 0x000fe40007810000 */
[----:B------:R-:W0:Y:S03]  /*8310*/  LDC R0, c[0x0][0x988] ;  /* 0x00026200ff007b82 */ /* 0x000e260000000800 */
[----:B------:R-:W1:Y:S02]  /*8320*/  SHFL.BFLY PT, R3, R2, 0x2, 0x1f ;  /* 0x0c401f0002037f89 */ /* 0x000e6400000e0000 */
[----:B-1----:R-:W-:Y:S02]  /*8330*/  FMNMX.FTZ R10, R2, R3, !PT ;  /* 0x00000003020a7209 */ /* 0x002fe40007810000 */
[----:B------:R-:W-:-:S03]  /*8340*/  FMNMX.FTZ R2, R26, R7, !PT ;  /* 0x000000071a027209 */ /* 0x000fc60007810000 */
[----:B------:R-:W1:Y:S01]  /*8350*/  SHFL.BFLY PT, R3, R10, 0x1, 0x1f ;  /* 0x0c201f000a037f89 */ /* 0x000e6200000e0000 */
[----:B------:R-:W-:-:S04]  /*8360*/  FMNMX.FTZ R21, R27, R2, !PT ;  /* 0x000000021b157209 */ /* 0x000fc80007810000 */
[----:B------:R-:W-:Y:S01]  /*8370*/  FMNMX.FTZ R2, R30, R21, !PT ;  /* 0x000000151e027209 */ /* 0x000fe20007810000 */
[----:B------:R-:W-:Y:S02]  /*8380*/  WARPGROUP.DEPBAR.LE gsb0, 0x0 ;  /* 0x00008000000079c5 */ /* 0x000fe40000010000 */
[----:B------:R-:W-:Y:S01]  /*8390*/  WARPGROUP.ARRIVE ;  /* 0x00000000000079c5 */ /* 0x000fe20000000000 */
[----:B-1----:R-:W-:-:S05]  /*83a0*/  FMNMX.FTZ R3, R10, R3, !PT ;  /* 0x000000030a037209 */ /* 0x002fca0007810000 */
[----:B------:R-:W-:Y:S01]  /*83b0*/  HGMMA.64x64x16.F32.BF16 R88, R140, gdesc[UR4].tnspB, R88, gsb0 ;  /* 0x40e000048c587df0 */ /* 0x000fe20008001858 */
[----:B------:R-:W-:Y:S01]  /*83c0*/  UIADD3 UR6, UR10, 0x180, URZ ;  /* 0x000001800a067890 */ /* 0x000fe2000fffe03f */
[CC--:B0-----:R-:W-:Y:S01]  /*83d0*/  FMUL.FTZ R11, R3.reuse, R0.reuse ;  /* 0x00000000030b7220 */ /* 0x0c1fe20000410000 */
[----:B------:R-:W-:Y:S01]  /*83e0*/  UMOV UR7, 0x40000040 ;  /* 0x4000004000077882 */ /* 0x000fe20000000000 */
[----:B------:R-:W-:Y:S02]  /*83f0*/  FADD.FTZ R9, -R3, R8 ;  /* 0x0000000803097221 */ /* 0x000fe40000010100 */
[--C-:B------:R-:W-:Y:S01]  /*8400*/  FFMA.FTZ R13, R25, R0, -R11.reuse ;  /* 0x00000000190d7223 */ /* 0x100fe2000001080b */
[----:B------:R-:W-:Y:S01]  /*8410*/  FMNMX.FTZ R25, R31, R2, !PT ;  /* 0x000000021f197209 */ /* 0x000fe20007810000 */
[-CC-:B------:R-:W-:Y:S01]  /*8420*/  FFMA.FTZ R15, R29, R0.reuse, -R11.reuse ;  /* 0x000000001d0f7223 */ /* 0x180fe2000001080b */
[-CC-:B------:R-:W-:Y:S01]  /*8430*/  FFMA.FTZ R29, R37, R0.reuse, -R11.reuse ;  /* 0x00000000251d7223 */ /* 0x180fe2000001080b */
[-CC-:B------:R-:W-:Y:S01]  /*8440*/  FFMA.FTZ R33, R33, R0.reuse, -R11.reuse ;  /* 0x0000000021217223 */ /* 0x180fe2000001080b */
[----:B------:R-:W-:Y:S01]  /*8450*/  FMNMX.FTZ R2, R34, R25, !PT ;  /* 0x0000001922027209 */ /* 0x000fe20007810000 */
[-CC-:B------:R-:W-:Y:S01]  /*8460*/  FFMA.FTZ R49, R49, R0.reuse, -R11.reuse ;  /* 0x0000000031317223 */ /* 0x180fe2000001080b */
[--C-:B------:R-:W-:Y:S01]  /*8470*/  FFMA.FTZ R12, R61, R0, -R11.reuse ;  /* 0x000000003d0c7223 */ /* 0x100fe2000001080b */
[----:B------:R0:W-:Y:S01]  /*8480*/  MUFU.EX2 R21, R33 ;  /* 0x0000002100157308 */ /* 0x0001e20000000800 */
        /* <DEDUP_REMOVED lines=9> */
[-CC-:B0-----:R-:W-:Y:S01]  /*8520*/  FFMA.FTZ R33, R41, R0.reuse, -R11.reuse ;  /* 0x0000000029217223 */ /* 0x181fe2000001080b */
[-CC-:B------:R-:W-:Y:S01]  /*8530*/  FFMA.FTZ R8, R64, R0.reuse, -R11.reuse ;  /* 0x0000000040087223 */ /* 0x180fe2000001080b */
[-CC-:B------:R-:W-:Y:S01]  /*8540*/  FFMA.FTZ R10, R68, R0.reuse, -R11.reuse ;  /* 0x00000000440a7223 */ /* 0x180fe2000001080b */
[----:B------:R-:W-:Y:S01]  /*8550*/  FMNMX.FTZ R2, R42, R25, !PT ;  /* 0x000000192a027209 */ /* 0x000fe20007810000 */
[-CC-:B------:R-:W-:Y:S01]  /*8560*/  FFMA.FTZ R14, R76, R0.reuse, -R11.reuse ;  /* 0x000000004c0e7223 */ /* 0x180fe2000001080b */
[-CC-:B------:R-:W-:Y:S01]  /*8570*/  FFMA.FTZ R20, R80, R0.reuse, -R11.reuse ;  /* 0x0000000050147223 */ /* 0x180fe2000001080b */
[--C-:B------:R-:W-:Y:S01]  /*8580*/  FFMA.FTZ R84, R84, R0, -R11.reuse ;  /* 0x0000000054547223 */ /* 0x100fe2000001080b */
[----:B------:R-:W-:Y:S01]  /*8590*/  FMNMX.FTZ R25, R43, R2, !PT ;  /* 0x000000022b197209 */ /* 0x000fe20007810000 */
[-C--:B------:R-:W-:Y:S01]  /*85a0*/  FFMA.FTZ R85, R85, R0.reuse, -R11 ;  /* 0x0000000055557223 */ /* 0x080fe2000001080b */
[----:B------:R-:W-:Y:S01]  /*85b0*/  FMUL.FTZ R9, R9, R0 ;  /* 0x0000000009097220 */ /* 0x000fe20000410000 */
[----:B------:R-:W-:Y:S01]  /*85c0*/  MUFU.EX2 R148, R148 ;  /* 0x0000009400947308 */ /* 0x000fe20000000800 */
[----:B------:R-:W-:-:S04]  /*85d0*/  FMNMX.FTZ R2, R46, R25, !PT ;  /* 0x000000192e027209 */ /* 0x000fc80007810000 */
[----:B------:R-:W-:-:S03]  /*85e0*/  FMNMX.FTZ R25, R47, R2, !PT ;  /* 0x000000022f197209 */ /* 0x000fc60007810000 */
[----:B------:R-:W0:Y:S01]  /*85f0*/  MUFU.EX2 R9, R9 ;  /* 0x0000000900097308 */ /* 0x000e220000000800 */
[----:B------:R-:W-:-:S04]  /*8600*/  FMNMX.FTZ R2, R50, R25, !PT ;  /* 0x0000001932027209 */ /* 0x000fc80007810000 */
[----:B------:R-:W-:-:S03]  /*8610*/  FMNMX.FTZ R25, R51, R2, !PT ;  /* 0x0000000233197209 */ /* 0x000fc60007810000 */
[----:B------:R-:W1:Y:S01]  /*8620*/  MUFU.EX2 R13, R13 ;  /* 0x0000000d000d7308 */ /* 0x000e620000000800 */
[----:B------:R-:W-:-:S04]  /*8630*/  FMNMX.FTZ R2, R54, R25, !PT ;  /* 0x0000001936027209 */ /* 0x000fc80007810000 */
[----:B------:R-:W-:-:S03]  /*8640*/  FMNMX.FTZ R37, R55, R2, !PT ;  /* 0x0000000237257209 */ /* 0x000fc60007810000 */
[----:B------:R2:W-:Y:S01]  /*8650*/  MUFU.EX2 R25, R45 ;  /* 0x0000002d00197308 */ /* 0x0005e20000000800 */
[----:B------:R-:W-:Y:S01]  /*8660*/  FMNMX.FTZ R2, R58, R37, !PT ;  /* 0x000000253a027209 */ /* 0x000fe20007810000 */
[----:B0-----:R-:W-:-:S03]  /*8670*/  FFMA.FTZ R6, R9, R6, R148 ;  /* 0x0000000609067223 */ /* 0x001fc60000010094 */
[----:B------:R-:W-:-:S03]  /*8680*/  FMNMX.FTZ R37, R59, R2, !PT ;  /* 0x000000023b257209 */ /* 0x000fc60007810000 */
[----:B------:R-:W-:Y:S01]  /*8690*/  MUFU.EX2 R150, R150 ;  /* 0x0000009600967308 */ /* 0x000fe20000000800 */
[----:B------:R-:W-:Y:S01]  /*86a0*/  FMNMX.FTZ R2, R62, R37, !PT ;  /* 0x000000253e027209 */ /* 0x000fe20007810000 */
[-CC-:B--2---:R-:W-:Y:S01]  /*86b0*/  FFMA.FTZ R45, R53, R0.reuse, -R11.reuse ;  /* 0x00000000352d7223 */ /* 0x184fe2000001080b */
[-CC-:B------:R-:W-:Y:S01]  /*86c0*/  FFMA.FTZ R53, R65, R0.reuse, -R11.reuse ;  /* 0x0000000041357223 */ /* 0x180fe2000001080b */
[----:B------:R-:W-:Y:S01]  /*86d0*/  FFMA.FTZ R65, R77, R0, -R11 ;  /* 0x000000004d417223 */ /* 0x000fe2000001080b */
[----:B------:R-:W-:Y:S02]  /*86e0*/  FMNMX.FTZ R41, R63, R2, !PT ;  /* 0x000000023f297209 */ /* 0x000fe40007810000 */
[----:B-1----:R-:W-:Y:S01]  /*86f0*/  F2FP.BF16.F32.PACK_AB R148, R13, R148 ;  /* 0x000000940d94723e */ /* 0x002fe200000010ff */
[----:B------:R0:W-:Y:S01]  /*8700*/  MUFU.EX2 R37, R49 ;  /* 0x0000003100257308 */ /* 0x0001e20000000800 */
[----:B------:R-:W-:Y:S01]  /*8710*/  FMNMX.FTZ R2, R66, R41, !PT ;  /* 0x0000002942027209 */ /* 0x000fe20007810000 */
[----:B------:R-:W-:-:S02]  /*8720*/  WARPGROUP.DEPBAR.LE gsb0, 0x0 ;  /* 0x00008000000079c5 */ /* 0x000fc40000010000 */
[----:B------:R-:W-:Y:S01]  /*8730*/  WARPGROUP.ARRIVE ;  /* 0x00000000000079c5 */ /* 0x000fe20000000000 */
[----:B------:R-:W-:Y:S01]  /*8740*/  FMNMX.FTZ R41, R67, R2, !PT ;  /* 0x0000000243297209 */ /* 0x000fe20007810000 */
[-CC-:B------:R-:W-:Y:S01]  /*8750*/  FFMA.FTZ R142, R44, R0.reuse, -R11.reuse ;  /* 0x000000002c8e7223 */ /* 0x180fe2000001080b */
[----:B------:R-:W-:-:S03]  /*8760*/  FFMA.FTZ R140, R40, R0, -R11 ;  /* 0x00000000288c7223 */ /* 0x000fc6000001080b */
[----:B------:R-:W1:Y:S01]  /*8770*/  S2R R44, SR_TID.X ;  /* 0x00000000002c7919 */ /* 0x000e620000002100 */
[----:B------:R-:W-:Y:S01]  /*8780*/  FMNMX.FTZ R2, R70, R41, !PT ;  /* 0x0000002946027209 */ /* 0x000fe20007810000 */
[----:B------:R-:W-:Y:S01]  /*8790*/  HGMMA.64x64x16.F32.BF16 R88, R136, gdesc[UR4].tnspB, R88, gsb0 ;  /* 0x40e0000488587df0 */ /* 0x000fe20008001858 */
[----:B------:R-:W-:Y:S01]  /*87a0*/  UIADD3 UR6, UR10, 0x200, URZ ;  /* 0x000002000a067890 */ /* 0x000fe2000fffe03f */
[----:B------:R-:W-:Y:S01]  /*87b0*/  MUFU.EX2 R15, R15 ;  /* 0x0000000f000f7308 */ /* 0x000fe20000000800 */
[----:B------:R-:W-:Y:S01]  /*87c0*/  UMOV UR7, 0x40000040 ;  /* 0x4000004000077882 */ /* 0x000fe20000000000 */
[----:B------:R-:W-:-:S04]  /*87d0*/  FMNMX.FTZ R41, R71, R2, !PT ;  /* 0x0000000247297209 */ /* 0x000fc80007810000 */
[----:B------:R-:W-:Y:S02]  /*87e0*/  FMNMX.FTZ R2, R74, R41, !PT ;  /* 0x000000294a027209 */ /* 0x000fe40007810000 */
[----:B------:R-:W-:Y:S02]  /*87f0*/  MUFU.EX2 R144, R144 ;  /* 0x0000009000907308 */ /* 0x000fe40000000800 */
[----:B------:R-:W-:-:S04]  /*8800*/  FMNMX.FTZ R41, R75, R2, !PT ;  /* 0x000000024b297209 */ /* 0x000fc80007810000 */
[----:B------:R-:W-:Y:S02]  /*8810*/  FMNMX.FTZ R2, R78, R41, !PT ;  /* 0x000000294e027209 */ /* 0x000fe40007810000 */
[----:B------:R2:W-:Y:S02]  /*8820*/  MUFU.EX2 R41, R57 ;  /* 0x0000003900297308 */ /* 0x0005e40000000800 */
[----:B0-----:R-:W-:-:S04]  /*8830*/  FMNMX.FTZ R49, R79, R2, !PT ;  /* 0x000000024f317209 */ /* 0x001fc80007810000 */
[----:B------:R-:W-:Y:S02]  /*8840*/  FMNMX.FTZ R2, R82, R49, !PT ;  /* 0x0000003152027209 */ /* 0x000fe40007810000 */
[----:B------:R-:W-:Y:S01]  /*8850*/  MUFU.EX2 R146, R146 ;  /* 0x0000009200927308 */ /* 0x000fe20000000800 */
[--C-:B--2---:R-:W-:Y:S01]  /*8860*/  FFMA.FTZ R57, R69, R0, -R11.reuse ;  /* 0x0000000045397223 */ /* 0x104fe2000001080b */
[----:B------:R-:W-:Y:S01]  /*8870*/  FMNMX.FTZ R49, R83, R2, !PT ;  /* 0x0000000253317209 */ /* 0x000fe20007810000 */
[----:B------:R-:W-:Y:S01]  /*8880*/  FFMA.FTZ R69, R81, R0, -R11 ;  /* 0x0000000051457223 */ /* 0x000fe2000001080b */
[----:B-1----:R-:W-:Y:S02]  /*8890*/  ISETP.GE.U32.AND P2, PT, R44, 0x180, PT ;  /* 0x000001802c00780c */ /* 0x002fe40003f46070 */
[----:B------:R-:W-:Y:S02]  /*88a0*/  FMNMX.FTZ R2, R86, R49, !PT ;  /* 0x0000003156027209 */ /* 0x000fe40007810000 */
[----:B------:R0:W-:Y:S02]  /*88b0*/  MUFU.EX2 R49, R12 ;  /* 0x0000000c00317308 */ /* 0x0001e40000000800 */
[----:B------:R-:W-:-:S05]  /*88c0*/  FMNMX.FTZ R2, R87, R2, !PT ;  /* 0x0000000257027209 */ /* 0x000fca0007810000 */
[----:B------:R-:W1:Y:S01]  /*88d0*/  SHFL.BFLY PT, R61, R2, 0x2, 0x1f ;  /* 0x0c401f00023d7f89 */ /* 0x000e6200000e0000 */
[----:B------:R-:W-:Y:S01]  /*88e0*/  MUFU.EX2 R29, R29 ;  /* 0x0000001d001d7308 */ /* 0x000fe20000000800 */
[----:B0-----:R-:W-:-:S07]  /*88f0*/  FFMA.FTZ R12, R72, R0, -R11 ;  /* 0x00000000480c7223 */ /* 0x001fce000001080b */
[----:B------:R-:W-:Y:S08]  /*8900*/  MUFU.EX2 R140, R140 ;  /* 0x0000008c008c7308 */ /* 0x000ff00000000800 */
[----:B------:R-:W-:Y:S01]  /*8910*/  MUFU.EX2 R33, R33 ;  /* 0x0000002100217308 */ /* 0x000fe20000000800 */
[----:B-1----:R-:W-:Y:S01]  /*8920*/  FMNMX.FTZ R24, R2, R61, !PT ;  /* 0x0000003d02187209 */ /* 0x002fe20007810000 */
[----:B------:R-:W-:-:S06]  /*8930*/  FFMA.FTZ R61, R73, R0, -R11 ;  /* 0x00000000493d7223 */ /* 0x000fcc000001080b */
[----:B------:R-:W-:Y:S01]  /*8940*/  MUFU.EX2 R142, R142 ;  /* 0x0000008e008e7308 */ /* 0x000fe20000000800 */
[----:B------:R-:W0:Y:S07]  /*8950*/  SHFL.BFLY PT, R73, R24, 0x1, 0x1f ;  /* 0x0c201f0018497f89 */ /* 0x000e2e00000e0000 */
[----:B------:R-:W-:Y:S01]  /*8960*/  MUFU.EX2 R45, R45 ;  /* 0x0000002d002d7308 */ /* 0x000fe20000000800 */
[----:B------:R-:W-:Y:S02]  /*8970*/  WARPGROUP.DEPBAR.LE gsb0, 0x0 ;  /* 0x00008000000079c5 */ /* 0x000fe40000010000 */
[----:B------:R-:W-:Y:S01]  /*8980*/  WARPGROUP.ARRIVE ;  /* 0x00000000000079c5 */ /* 0x000fe20000000000 */
[-CC-:B------:R-:W-:Y:S01]  /*8990*/  FFMA.FTZ R136, R48, R0.reuse, -R11.reuse ;  /* 0x0000000030887223 */ /* 0x180fe2000001080b */
[----:B------:R-:W-:-:S03]  /*89a0*/  FFMA.FTZ R138, R52, R0, -R11 ;  /* 0x00000000348a7223 */ /* 0x000fc6000001080b */
[----:B------:R-:W-:Y:S01]  /*89b0*/  MUFU.EX2 R8, R8 ;  /* 0x0000000800087308 */ /* 0x000fe20000000800 */
[----:B------:R-:W-:Y:S01]  /*89c0*/  HGMMA.64x64x16.F32.BF16 R88, R132, gdesc[UR4].tnspB, R88, gsb0 ;  /* 0x40e0000484587df0 */ /* 0x000fe20008001858 */
[----:B------:R-:W-:Y:S01]  /*89d0*/  UIADD3 UR6, UR10, 0x280, URZ ;  /* 0x000002800a067890 */ /* 0x000fe2000fffe03f */
[----:B------:R-:W-:-:S05]  /*89e0*/  UMOV UR7, 0x40000040 ;  /* 0x4000004000077882 */ /* 0x000fca0000000000 */
[----:B------:R-:W-:Y:S01]  /*89f0*/  MUFU.EX2 R136, R136 ;  /* 0x0000008800887308 */ /* 0x000fe20000000800 */
[----:B0-----:R-:W-:-:S07]  /*8a00*/  FMNMX.FTZ R2, R24, R73, !PT ;  /* 0x0000004918027209 */ /* 0x001fce0007810000 */
        /* <DEDUP_REMOVED lines=9> */
[----:B------:R-:W-:-:S02]  /*8aa0*/  WARPGROUP.DEPBAR.LE gsb0, 0x0 ;  /* 0x00008000000079c5 */ /* 0x000fc40000010000 */
[----:B------:R-:W-:Y:S01]  /*8ab0*/  WARPGROUP.ARRIVE ;  /* 0x00000000000079c5 */ /* 0x000fe20000000000 */
[-CC-:B------:R-:W-:Y:S01]  /*8ac0*/  FFMA.FTZ R132, R56, R0.reuse, -R11.reuse ;  /* 0x0000000038847223 */ /* 0x180fe2000001080b */
[-C--:B------:R-:W-:Y:S01]  /*8ad0*/  FFMA.FTZ R134, R60, R0.reuse, -R11 ;  /* 0x000000003c867223 */ /* 0x080fe2000001080b */
[C---:B------:R-:W-:Y:S02]  /*8ae0*/  FADD.FTZ R11, -R2.reuse, R7 ;  /* 0x00000007020b7221 */ /* 0x040fe40000010100 */
[----:B------:R-:W-:Y:S01]  /*8af0*/  MUFU.EX2 R69, R69 ;  /* 0x0000004500457308 */ /* 0x000fe20000000800 */
[----:B------:R-:W-:Y:S01]  /*8b00*/  HGMMA.64x64x16.F32.BF16 R88, R128, gdesc[UR4].tnspB, R88, gsb0 ;  /* 0x40e0000480587df0 */ /* 0x000fe20008001858 */
[----:B------:R-:W-:Y:S01]  /*8b10*/  UIADD3 UR6, UR10, 0x300, URZ ;  /* 0x000003000a067890 */ /* 0x000fe2000fffe03f */
[-C--:B------:R-:W-:Y:S01]  /*8b20*/  FMUL.FTZ R28, R11, R0.reuse ;  /* 0x000000000b1c7220 */ /* 0x080fe20000410000 */
[----:B------:R-:W-:Y:S01]  /*8b30*/  UMOV UR7, 0x40000040 ;  /* 0x4000004000077882 */ /* 0x000fe20000000000 */
[----:B------:R-:W-:-:S03]  /*8b40*/  FMUL.FTZ R11, R2, R0 ;  /* 0x00000000020b7220 */ /* 0x000fc60000410000 */
[----:B------:R-:W-:Y:S01]  /*8b50*/  MUFU.EX2 R132, R132 ;  /* 0x0000008400847308 */ /* 0x000fe20000000800 */
[-CC-:B------:R-:W-:Y:S01]  /*8b60*/  FFMA.FTZ R149, R26, R0.reuse, -R11.reuse ;  /* 0x000000001a957223 */ /* 0x180fe2000001080b */
[-CC-:B------:R-:W-:Y:S01]  /*8b70*/  FFMA.FTZ R26, R27, R0.reuse, -R11.reuse ;  /* 0x000000001b1a7223 */ /* 0x180fe2000001080b */
[----:B------:R-:W-:Y:S02]  /*8b80*/  IMAD.U32 R27, RZ, RZ, UR37 ;  /* 0x00000025ff1b7e24 */ /* 0x000fe4000f8e00ff */
[-CC-:B------:R-:W-:Y:S01]  /*8b90*/  FFMA.FTZ R151, R30, R0.reuse, -R11.reuse ;  /* 0x000000001e977223 */ /* 0x180fe2000001080b */
[-CC-:B------:R-:W-:Y:S01]  /*8ba0*/  FFMA.FTZ R30, R31, R0.reuse, -R11.reuse ;  /* 0x000000001f1e7223 */ /* 0x180fe2000001080b */
[----:B------:R-:W-:Y:S02]  /*8bb0*/  VIADD R31, R22, 0x9 ;  /* 0x00000009161f7836 */ /* 0x000fe40000000000 */
[-CC-:B------:R-:W-:Y:S01]  /*8bc0*/  FFMA.FTZ R145, R34, R0.reuse, -R11.reuse ;  /* 0x0000000022917223 */ /* 0x180fe2000001080b */
[----:B------:R-:W-:Y:S01]  /*8bd0*/  MUFU.EX2 R28, R28 ;  /* 0x0000001c001c7308 */ /* 0x000fe20000000800 */
[----:B------:R-:W-:Y:S01]  /*8be0*/  @!P1 LEA R27, R27, UR45, 0x3 ;  /* 0x0000002d1b1b9c11 */ /* 0x000fe2000f8e18ff */
[-CC-:B------:R-:W-:Y:S01]  /*8bf0*/  FFMA.FTZ R32, R35, R0.reuse, -R11.reuse ;  /* 0x0000000023207223 */ /* 0x180fe2000001080b */
[----:B------:R-:W-:Y:S01]  /*8c00*/  SEL R31, R31, 0x9, !P2 ;  /* 0x000000091f1f7807 */ /* 0x000fe20005000000 */
[-CC-:B------:R-:W-:Y:S01]  /*8c10*/  FFMA.FTZ R147, R38, R0.reuse, -R11.reuse ;  /* 0x0000000026937223 */ /* 0x180fe2000001080b */
[----:B------:R-:W-:Y:S01]  /*8c20*/  FFMA.FTZ R143, R46, R0, -R11 ;  /* 0x000000002e8f7223 */ /* 0x000fe2000001080b */
[----:B------:R-:W-:-:S02]  /*8c30*/  @!P1 VIADD R27, R27, 0x16840 ;  /* 0x000168401b1b9836 */ /* 0x000fc40000000000 */
[-CC-:B------:R-:W-:Y:S01]  /*8c40*/  FFMA.FTZ R34, R39, R0.reuse, -R11.reuse ;  /* 0x0000000027227223 */ /* 0x180fe2000001080b */
[----:B------:R-:W0:Y:S01]  /*8c50*/  MUFU.EX2 R149, R149 ;  /* 0x0000009500957308 */ /* 0x000e220000000800 */
[-CC-:B------:R-:W-:Y:S01]  /*8c60*/  FFMA.FTZ R141, R42, R0.reuse, -R11.reuse ;  /* 0x000000002a8d7223 */ /* 0x180fe2000001080b */
[-C--:B------:R-:W-:Y:S01]  /*8c70*/  FFMA.FTZ R36, R43, R0.reuse, -R11 ;  /* 0x000000002b247223 */ /* 0x080fe2000001080b */
[----:B------:R-:W-:Y:S01]  /*8c80*/  @!P1 PRMT R27, RZ, 0x654, R27 ;  /* 0x00000654ff1b9816 */ /* 0x000fe2000000001b */
[-CC-:B------:R-:W-:Y:S01]  /*8c90*/  FFMA.FTZ R137, R50, R0.reuse, -R11.reuse ;  /* 0x0000000032897223 */ /* 0x180fe2000001080b */
[-CC-:B------:R-:W-:Y:S01]  /*8ca0*/  FFMA.FTZ R38, R47, R0.reuse, -R11.reuse ;  /* 0x000000002f267223 */ /* 0x180fe2000001080b */
[-CC-:B------:R-:W-:Y:S01]  /*8cb0*/  FFMA.FTZ R40, R51, R0.reuse, -R11.reuse ;  /* 0x0000000033287223 */ /* 0x180fe2000001080b */
[-CC-:B------:R-:W-:Y:S01]  /*8cc0*/  FFMA.FTZ R139, R54, R0.reuse, -R11.reuse ;  /* 0x00000000368b7223 */ /* 0x180fe2000001080b */
[----:B------:R-:W1:Y:S01]  /*8cd0*/  MUFU.EX2 R26, R26 ;  /* 0x0000001a001a7308 */ /* 0x000e620000000800 */
[-CC-:B------:R-:W-:Y:S01]  /*8ce0*/  FFMA.FTZ R42, R55, R0.reuse, -R11.reuse ;  /* 0x00000000372a7223 */ /* 0x180fe2000001080b */
[-CC-:B------:R-:W-:Y:S01]  /*8cf0*/  FFMA.FTZ R133, R58, R0.reuse, -R11.reuse ;  /* 0x000000003a857223 */ /* 0x180fe2000001080b */
[-CC-:B------:R-:W-:Y:S01]  /*8d00*/  FFMA.FTZ R44, R59, R0.reuse, -R11.reuse ;  /* 0x000000003b2c7223 */ /* 0x180fe2000001080b */
[-CC-:B------:R-:W-:Y:S01]  /*8d10*/  FFMA.FTZ R135, R62, R0.reuse, -R11.reuse ;  /* 0x000000003e877223 */ /* 0x180fe2000001080b */
[-CC-:B------:R-:W-:Y:S01]  /*8d20*/  FFMA.FTZ R75, R75, R0.reuse, -R11.reuse ;  /* 0x000000004b4b7223 */ /* 0x180fe2000001080b */
[-CC-:B------:R-:W-:Y:S01]  /*8d30*/  FFMA.FTZ R79, R79, R0.reuse, -R11.reuse ;  /* 0x000000004f4f7223 */ /* 0x180fe2000001080b */
[-C--:B------:R-:W-:Y:S01]  /*8d40*/  FFMA.FTZ R82, R82, R0.reuse, -R11 ;  /* 0x0000000052527223 */ /* 0x080fe2000001080b */
[----:B------:R-:W2:Y:S01]  /*8d50*/  MUFU.EX2 R151, R151 ;  /* 0x0000009700977308 */ /* 0x000ea20000000800 */
[----:B0-----:R-:W-:Y:S01]  /*8d60*/  FFMA.FTZ R5, R28, R5, R149 ;  /* 0x000000051c057223 */ /* 0x001fe20000010095 */
[-CC-:B------:R-:W-:Y:S01]  /*8d70*/  FFMA.FTZ R83, R83, R0.reuse, -R11.reuse ;  /* 0x0000000053537223 */ /* 0x180fe2000001080b */
[----:B------:R-:W-:Y:S01]  /*8d80*/  FFMA.FTZ R86, R86, R0, -R11 ;  /* 0x0000000056567223 */ /* 0x000fe2000001080b */
[----:B------:R-:W-:Y:S01]  /*8d90*/  IMAD.U32 R35, RZ, RZ, UR22 ;  /* 0x00000016ff237e24 */ /* 0x000fe2000f8e00ff */
[C---:B------:R-:W-:Y:S01]  /*8da0*/  ISETP.GT.AND P2, PT, R4.reuse, UR21, PT ;  /* 0x0000001504007c0c */ /* 0x040fe2000bf44270 */
[----:B------:R-:W-:Y:S01]  /*8db0*/  UMOV UR22, UR37 ;  /* 0x0000002500167c82 */ /* 0x000fe20008000000 */
[----:B------:R-:W-:Y:S01]  /*8dc0*/  VIADD R4, R4, 0xffffffff ;  /* 0xffffffff04047836 */ /* 0x000fe20000000000 */
[----:B------:R-:W0:Y:S01]  /*8dd0*/  MUFU.EX2 R30, R30 ;  /* 0x0000001e001e7308 */ /* 0x000e220000000800 */
[C---:B-1----:R-:W-:Y:S01]  /*8de0*/  FADD.FTZ R46, R26.reuse, R5 ;  /* 0x000000051a2e7221 */ /* 0x042fe20000010000 */
[----:B------:R-:W-:-:S02]  /*8df0*/  F2FP.BF16.F32.PACK_AB R149, R26, R149 ;  /* 0x000000951a95723e */ /* 0x000fc400000010ff */
[----:B------:R-:W-:-:S04]  /*8e00*/  @!P1 LEA R35, R35, UR45, 0x3 ;  /* 0x0000002d23239c11 */ /* 0x000fc8000f8e18ff */
[----:B------:R-:W1:Y:S01]  /*8e10*/  MUFU.EX2 R145, R145 ;  /* 0x0000009100917308 */ /* 0x000e620000000800 */
[----:B--2---:R-:W-:-:S07]  /*8e20*/  FADD.FTZ R5, R151, R46 ;  /* 0x0000002e97057221 */ /* 0x004fce0000010000 */
[----:B------:R-:W2:Y:S01]  /*8e30*/  MUFU.EX2 R32, R32 ;  /* 0x0000002000207308 */ /* 0x000ea20000000800 */
[C---:B0-----:R-:W-:Y:S01]  /*8e40*/  FADD.FTZ R46, R30.reuse, R5 ;  /* 0x000000051e2e7221 */ /* 0x041fe20000010000 */
[----:B------:R-:W-:-:S06]  /*8e50*/  F2FP.BF16.F32.PACK_AB R151, R30, R151 ;  /* 0x000000971e97723e */ /* 0x000fcc00000010ff */
[----:B------:R-:W0:Y:S01]  /*8e60*/  MUFU.EX2 R147, R147 ;  /* 0x0000009300937308 */ /* 0x000e220000000800 */
[----:B-1----:R-:W-:Y:S01]  /*8e70*/  FADD.FTZ R5, R145, R46 ;  /* 0x0000002e91057221 */ /* 0x002fe20000010000 */
[----:B------:R-:W-:Y:S01]  /*8e80*/  FFMA.FTZ R46, R67, R0, -R11 ;  /* 0x00000000432e7223 */ /* 0x000fe2000001080b */
[----:B------:R-:W-:Y:S02]  /*8e90*/  WARPGROUP.DEPBAR.LE gsb0, 0x0 ;  /* 0x00008000000079c5 */ /* 0x000fe40000010000 */
[----:B------:R-:W-:-:S03]  /*8ea0*/  WARPGROUP.ARRIVE ;  /* 0x00000000000079c5 */ /* 0x000fc60000000000 */
[----:B------:R-:W1:Y:S01]  /*8eb0*/  MUFU.EX2 R34, R34 ;  /* 0x0000002200227308 */ /* 0x000e620000000800 */
[----:B--2---:R-:W-:Y:S01]  /*8ec0*/  FADD.FTZ R50, R32, R5 ;  /* 0x0000000520327221 */ /* 0x004fe20000010000 */
[-CC-:B------:R-:W-:Y:S01]  /*8ed0*/  FFMA.FTZ R129, R66, R0.reuse, -R11.reuse ;  /* 0x0000000042817223 */ /* 0x180fe2000001080b */
[----:B------:R-:W-:Y:S01]  /*8ee0*/  F2FP.BF16.F32.PACK_AB R145, R32, R145 ;  /* 0x000000912091723e */ /* 0x000fe200000010ff */
[----:B------:R-:W-:Y:S01]  /*8ef0*/  FFMA.FTZ R131, R70, R0, -R11 ;  /* 0x0000000046837223 */ /* 0x000fe2000001080b */
[----:B------:R-:W-:Y:S01]  /*8f00*/  HGMMA.64x64x16.F32.BF16 R88, R124, gdesc[UR4].tnspB, R88, gsb0 ;  /* 0x40e000047c587df0 */ /* 0x000fe20008001858 */
[----:B------:R-:W-:Y:S01]  /*8f10*/  UIADD3 UR6, UR10, 0x380, URZ ;  /* 0x000003800a067890 */ /* 0x000fe2000fffe03f */
[----:B0-----:R-:W-:Y:S01]  /*8f20*/  FADD.FTZ R5, R147, R50 ;  /* 0x0000003293057221 */ /* 0x001fe20000010000 */
[----:B------:R-:W-:Y:S01]  /*8f30*/  UMOV UR7, 0x40000040 ;  /* 0x4000004000077882 */ /* 0x000fe20000000000 */
[----:B------:R-:W0:Y:S01]  /*8f40*/  MUFU.EX2 R141, R141 ;  /* 0x0000008d008d7308 */ /* 0x000e220000000800 */
[----:B------:R-:W-:-:S02]  /*8f50*/  F2FP.BF16.F32.PACK_AB R128, R53, R8 ;  /* 0x000000083580723e */ /* 0x000fc400000010ff */
[----:B------:R-:W-:-:S05]  /*8f60*/  F2FP.BF16.F32.PACK_AB R130, R57, R10 ;  /* 0x0000000a3982723e */ /* 0x000fca00000010ff */
[----:B------:R-:W2:Y:S01]  /*8f70*/  MUFU.EX2 R36, R36 ;  /* 0x0000002400247308 */ /* 0x000ea20000000800 */
[C---:B-1----:R-:W-:Y:S01]  /*8f80*/  FADD.FTZ R50, R34.reuse, R5 ;  /* 0x0000000522327221 */ /* 0x042fe20000010000 */
[----:B------:R-:W-:-:S06]  /*8f90*/  F2FP.BF16.F32.PACK_AB R147, R34, R147 ;  /* 0x000000932293723e */ /* 0x000fcc00000010ff */
[----:B------:R-:W1:Y:S01]  /*8fa0*/  MUFU.EX2 R143, R143 ;  /* 0x0000008f008f7308 */ /* 0x000e620000000800 */
[----:B0-----:R-:W-:-:S07]  /*8fb0*/  FADD.FTZ R5, R141, R50 ;  /* 0x000000328d057221 */ /* 0x001fce0000010000 */
[----:B------:R-:W0:Y:S01]  /*8fc0*/  MUFU.EX2 R38, R38 ;  /* 0x0000002600267308 */ /* 0x000e220000000800 */
[C---:B--2---:R-:W-:Y:S01]  /*8fd0*/  FADD.FTZ R50, R36.reuse, R5 ;  /* 0x0000000524327221 */ /* 0x044fe20000010000 */
[----:B------:R-:W-:-:S06]  /*8fe0*/  F2FP.BF16.F32.PACK_AB R141, R36, R141 ;  /* 0x0000008d248d723e */ /* 0x000fcc00000010ff */
[----:B------:R-:W2:Y:S01]  /*8ff0*/  MUFU.EX2 R137, R137 ;  /* 0x0000008900897308 */ /* 0x000ea20000000800 */
[----:B-1----:R-:W-:-:S07]  /*9000*/  FADD.FTZ R5, R143, R50 ;  /* 0x000000328f057221 */ /* 0x002fce0000010000 */
[----:B------:R-:W1:Y:S01]  /*9010*/  MUFU.EX2 R40, R40 ;  /* 0x0000002800287308 */ /* 0x000e620000000800 */
[C---:B0-----:R-:W-:Y:S01]  /*9020*/  FADD.FTZ R50, R38.reuse, R5 ;  /* 0x0000000526327221 */ /* 0x041fe20000010000 */
[----:B------:R-:W-:-:S06]  /*9030*/  F2FP.BF16.F32.PACK_AB R143, R38, R143 ;  /* 0x0000008f268f723e */ /* 0x000fcc00000010ff */
[----:B------:R-:W0:Y:S01]  /*9040*/  MUFU.EX2 R139, R139 ;  /* 0x0000008b008b7308 */ /* 0x000e220000000800 */
[----:B--2---:R-:W-:-:S07]  /*9050*/  FADD.FTZ R5, R137, R50 ;  /* 0x0000003289057221 */ /* 0x004fce0000010000 */
[----:B------:R-:W2:Y:S01]  /*9060*/  MUFU.EX2 R42, R42 ;  /* 0x0000002a002a7308 */ /* 0x000ea20000000800 */
[C---:B-1----:R-:W-:Y:S01]  /*9070*/  FADD.FTZ R50, R40.reuse, R5 ;  /* 0x0000000528327221 */ /* 0x042fe20000010000 */
[----:B------:R-:W-:-:S06]  /*9080*/  F2FP.BF16.F32.PACK_AB R137, R40, R137 ;  /* 0x000000892889723e */ /* 0x000fcc00000010ff */
[----:B------:R-:W1:Y:S01]  /*9090*/  MUFU.EX2 R133, R133 ;  /* 0x0000008500857308 */ /* 0x000e620000000800 */
[----:B0-----:R-:W-:-:S07]  /*90a0*/  FADD.FTZ R5, R139, R50 ;  /* 0x000000328b057221 */ /* 0x001fce0000010000 */
[----:B------:R-:W0:Y:S01]  /*90b0*/  MUFU.EX2 R44, R44 ;  /* 0x0000002c002c7308 */ /* 0x000e220000000800 */
[----:B--2---:R-:W-:Y:S01]  /*90c0*/  FADD.FTZ R30, R42, R5 ;  /* 0x000000052a1e7221 */ /* 0x004fe20000010000 */
[----:B------:R-:W-:Y:S02]  /*90d0*/  WARPGROUP.DEPBAR.LE gsb0, 0x0 ;  /* 0x00008000000079c5 */ /* 0x000fe40000010000 */
[----:B------:R-:W-:Y:S01]  /*90e0*/  WARPGROUP.ARRIVE ;  /* 0x00000000000079c5 */ /* 0x000fe20000000000 */
[-CC-:B------:R-:W-:Y:S01]  /*90f0*/  FFMA.FTZ R125, R74, R0.reuse, -R11.reuse ;  /* 0x000000004a7d7223 */ /* 0x180fe2000001080b */
[----:B------:R-:W-:Y:S01]  /*9100*/  FFMA.FTZ R127, R78, R0, -R11 ;  /* 0x000000004e7f7223 */ /* 0x000fe2000001080b */
[----:B------:R-:W-:Y:S01]  /*9110*/  F2FP.BF16.F32.PACK_AB R139, R42, R139 ;  /* 0x0000008b2a8b723e */ /* 0x000fe200000010ff */
[----:B------:R-:W-:Y:S01]  /*9120*/  MUFU.EX2 R134, R134 ;  /* 0x0000008600867308 */ /* 0x000fe20000000800 */
[----:B-1----:R-:W-:Y:S01]  /*9130*/  FADD.FTZ R5, R133, R30 ;  /* 0x0000001e85057221 */ /* 0x002fe20000010000 */
[----:B------:R-:W-:Y:S01]  /*9140*/  HGMMA.64x64x16.F32.BF16 R88, R120, gdesc[UR4].tnspB, R88, gsb0 ;  /* 0x40e0000478587df0 */ /* 0x000fe20008001858 */
[----:B------:R-:W-:-:S02]  /*9150*/  F2FP.BF16.F32.PACK_AB R124, R61, R12 ;  /* 0x0000000c3d7c723e */ /* 0x000fc400000010ff */
[----:B------:R-:W-:-:S03]  /*9160*/  F2FP.BF16.F32.PACK_AB R126, R65, R14 ;  /* 0x0000000e417e723e */ /* 0x000fc600000010ff */
[----:B------:R-:W1:Y:S01]  /*9170*/  MUFU.EX2 R135, R135 ;  /* 0x0000008700877308 */ /* 0x000e620000000800 */
[C---:B0-----:R-:W-:Y:S01]  /*9180*/  FADD.FTZ R30, R44.reuse, R5 ;  /* 0x000000052c1e7221 */ /* 0x041fe20000010000 */
[----:B------:R-:W-:-:S06]  /*9190*/  F2FP.BF16.F32.PACK_AB R133, R44, R133 ;  /* 0x000000852c85723e */ /* 0x000fcc00000010ff */
[----:B------:R-:W-:Y:S08]  /*91a0*/  MUFU.EX2 R129, R129 ;  /* 0x0000008100817308 */ /* 0x000ff00000000800 */
[----:B------:R-:W-:Y:S01]  /*91b0*/  MUFU.EX2 R46, R46 ;  /* 0x0000002e002e7308 */ /* 0x000fe20000000800 */
[----:B-1----:R-:W-:-:S07]  /*91c0*/  FADD.FTZ R5, R135, R30 ;  /* 0x0000001e87057221 */ /* 0x002fce0000010000 */
[----:B------:R-:W-:Y:S08]  /*91d0*/  MUFU.EX2 R131, R131 ;  /* 0x0000008300837308 */ /* 0x000ff00000000800 */
[----:B------:R-:W-:Y:S08]  /*91e0*/  MUFU.EX2 R125, R125 ;  /* 0x0000007d007d7308 */ /* 0x000ff00000000800 */
[----:B------:R-:W-:Y:S08]  /*91f0*/  MUFU.EX2 R26, R75 ;  /* 0x0000004b001a7308 */ /* 0x000ff00000000800 */
[----:B------:R-:W-:Y:S08]  /*9200*/  MUFU.EX2 R127, R127 ;  /* 0x0000007f007f7308 */ /* 0x000ff00000000800 */
[----:B------:R-:W-:Y:S08]  /*9210*/  MUFU.EX2 R79, R79 ;  /* 0x0000004f004f7308 */ /* 0x000ff00000000800 */
[----:B------:R-:W-:Y:S01]  /*9220*/  MUFU.EX2 R83, R83 ;  /* 0x0000005300537308 */ /* 0x000fe20000000800 */
[----:B------:R-:W-:-:S02]  /*9230*/  WARPGROUP.DEPBAR.LE gsb0, 0x0 ;  /* 0x00008000000079c5 */ /* 0x000fc40000010000 */
[----:B------:R0:W-:Y:S06]  /*9240*/  BAR.ARV R31, 0x100 ;  /* 0x0004001f0000751d */ /* 0x0001ec0000002000 */
[----:B------:R1:W-:Y:S01]  /*9250*/  @!P1 SYNCS.ARRIVE.TRANS64.RED.A1T0 RZ, [R27+URZ], RZ ;  /* 0x000000ff1bff99a7 */ /* 0x0003e2000810043f */
[----:B------:R-:W-:Y:S01]  /*9260*/  MUFU.EX2 R121, R82 ;  /* 0x0000005200797308 */ /* 0x000fe20000000800 */
[----:B0-----:R-:W-:Y:S01]  /*9270*/  @!P1 VIADD R31, R35, 0x16860 ;  /* 0x00016860231f9836 */ /* 0x001fe20000000000 */
[----:B------:R-:W-:Y:S01]  /*9280*/  F2FP.BF16.F32.PACK_AB R120, R69, R20 ;  /* 0x000000144578723e */ /* 0x000fe200000010ff */
[-C--:B------:R-:W-:Y:S01]  /*9290*/  FMUL.FTZ R88, R88, R9.reuse ;  /* 0x0000000958587220 */ /* 0x080fe20000410000 */
[-C--:B------:R-:W-:Y:S01]  /*92a0*/  FMUL.FTZ R89, R89, R9.reuse ;  /* 0x0000000959597220 */ /* 0x080fe20000410000 */
[-C--:B------:R-:W-:Y:S01]  /*92b0*/  FMUL.FTZ R92, R92, R9.reuse ;  /* 0x000000095c5c7220 */ /* 0x080fe20000410000 */
[----:B------:R-:W-:Y:S01]  /*92c0*/  @!P1 PRMT R31, RZ, 0x654, R31 ;  /* 0x00000654ff1f9816 */ /* 0x000fe2000000001f */
[----:B-1----:R-:W-:Y:S01]  /*92d0*/  FADD.FTZ R27, R13, R6 ;  /* 0x000000060d1b7221 */ /* 0x002fe20000010000 */
[----:B------:R-:W-:Y:S01]  /*92e0*/  FFMA.FTZ R6, R63, R0, -R11 ;  /* 0x000000003f067223 */ /* 0x000fe2000001080b */
[----:B------:R-:W-:Y:S01]  /*92f0*/  MUFU.EX2 R24, R84 ;  /* 0x0000005400187308 */ /* 0x000fe20000000800 */
[----:B------:R0:W-:Y:S01]  /*9300*/  @!P1 SYNCS.ARRIVE.TRANS64.RED.A1T0 RZ, [R31+URZ], RZ ;  /* 0x000000ff1fff99a7 */ /* 0x0001e2000810043f */
[----:B------:R-:W-:Y:S01]  /*9310*/  FADD.FTZ R48, R150, R27 ;  /* 0x0000001b96307221 */ /* 0x000fe20000010000 */
[----:B------:R-:W-:Y:S01]  /*9320*/  F2FP.BF16.F32.PACK_AB R150, R15, R150 ;  /* 0x000000960f96723e */ /* 0x000fe200000010ff */
[-C--:B------:R-:W-:Y:S01]  /*9330*/  FMUL.FTZ R93, R93, R9.reuse ;  /* 0x000000095d5d7220 */ /* 0x080fe20000410000 */
[-C--:B------:R-:W-:Y:S01]  /*9340*/  FMUL.FTZ R96, R96, R9.reuse ;  /* 0x0000000960607220 */ /* 0x080fe20000410000 */
[----:B------:R-:W-:Y:S01]  /*9350*/  FADD.FTZ R27, R15, R48 ;  /* 0x000000300f1b7221 */ /* 0x000fe20000010000 */
[-C--:B------:R-:W-:Y:S01]  /*9360*/  FMUL.FTZ R97, R97, R9.reuse ;  /* 0x0000000961617220 */ /* 0x080fe20000410000 */
[----:B------:R-:W1:Y:S01]  /*9370*/  MUFU.EX2 R6, R6 ;  /* 0x0000000600067308 */ /* 0x000e620000000800 */
[-C--:B------:R-:W-:Y:S01]  /*9380*/  FMUL.FTZ R100, R100, R9.reuse ;  /* 0x0000000964647220 */ /* 0x080fe20000410000 */
[----:B------:R-:W-:Y:S01]  /*9390*/  FADD.FTZ R48, R144, R27 ;  /* 0x0000001b90307221 */ /* 0x000fe20000010000 */
[----:B------:R-:W-:Y:S01]  /*93a0*/  F2FP.BF16.F32.PACK_AB R144, R21, R144 ;  /* 0x000000901590723e */ /* 0x000fe200000010ff */
[-C--:B------:R-:W-:Y:S01]  /*93b0*/  FMUL.FTZ R101, R101, R9.reuse ;  /* 0x0000000965657220 */ /* 0x080fe20000410000 */
[-C--:B------:R-:W-:Y:S01]  /*93c0*/  FMUL.FTZ R104, R104, R9.reuse ;  /* 0x0000000968687220 */ /* 0x080fe20000410000 */
[----:B------:R-:W-:Y:S01]  /*93d0*/  FADD.FTZ R27, R21, R48 ;  /* 0x00000030151b7221 */ /* 0x000fe20000010000 */
[-CC-:B------:R-:W-:Y:S01]  /*93e0*/  FFMA.FTZ R48, R71, R0.reuse, -R11.reuse ;  /* 0x0000000047307223 */ /* 0x180fe2000001080b */
[----:B------:R-:W-:Y:S01]  /*93f0*/  FFMA.FTZ R11, R87, R0, -R11 ;  /* 0x00000000570b7223 */ /* 0x000fe2000001080b */
[----:B------:R-:W-:Y:S01]  /*9400*/  MUFU.EX2 R123, R86 ;  /* 0x00000056007b7308 */ /* 0x000fe20000000800 */
        /* <DEDUP_REMOVED lines=9> */
[C---:B-1----:R-:W-:Y:S01]  /*94a0*/  FADD.FTZ R30, R6.reuse, R5 ;  /* 0x00000005061e7221 */ /* 0x042fe20000010000 */
[----:B------:R-:W-:Y:S01]  /*94b0*/  F2FP.BF16.F32.PACK_AB R135, R6, R135 ;  /* 0x000000870687723e */ /* 0x000fe200000010ff */
[-C--:B------:R-:W-:Y:S01]  /*94c0*/  FMUL.FTZ R113, R113, R9.reuse ;  /* 0x0000000971717220 */ /* 0x080fe20000410000 */
[----:B------:R-:W-:Y:S01]  /*94d0*/  FADD.FTZ R27, R33, R52 ;  /* 0x00000034211b7221 */ /* 0x000fe20000010000 */
[----:B------:R-:W-:Y:S01]  /*94e0*/  FADD.FTZ R5, R129, R30 ;  /* 0x0000001e81057221 */ /* 0x000fe20000010000 */
[----:B------:R-:W-:Y:S01]  /*94f0*/  F2FP.BF16.F32.PACK_AB R140, R33, R140 ;  /* 0x0000008c218c723e */ /* 0x000fe200000010ff */
[----:B------:R-:W1:Y:S01]  /*9500*/  MUFU.EX2 R7, R85 ;  /* 0x0000005500077308 */ /* 0x000e620000000800 */
[----:B------:R-:W-:Y:S01]  /*9510*/  FADD.FTZ R52, R142, R27 ;  /* 0x0000001b8e347221 */ /* 0x000fe20000010000 */
[----:B------:R-:W-:Y:S01]  /*9520*/  FADD.FTZ R30, R46, R5 ;  /* 0x000000052e1e7221 */ /* 0x000fe20000010000 */
[C---:B------:R-:W-:Y:S01]  /*9530*/  F2FP.BF16.F32.PACK_AB R142, R25.reuse, R142 ;  /* 0x0000008e198e723e */ /* 0x040fe200000010ff */
[----:B------:R-:W-:Y:S01]  /*9540*/  FMUL.FTZ R116, R116, R9 ;  /* 0x0000000974747220 */ /* 0x000fe20000410000 */
[----:B------:R-:W-:Y:S01]  /*9550*/  FADD.FTZ R27, R25, R52 ;  /* 0x00000034191b7221 */ /* 0x000fe20000010000 */
[----:B------:R-:W-:Y:S01]  /*9560*/  FADD.FTZ R5, R131, R30 ;  /* 0x0000001e83057221 */ /* 0x000fe20000010000 */
[----:B------:R-:W-:Y:S01]  /*9570*/  F2FP.BF16.F32.PACK_AB R129, R46, R129 ;  /* 0x000000812e81723e */ /* 0x000fe200000010ff */
[----:B------:R-:W-:Y:S01]  /*9580*/  FMUL.FTZ R117, R117, R9 ;  /* 0x0000000975757220 */ /* 0x000fe20000410000 */
[----:B------:R-:W-:Y:S01]  /*9590*/  FADD.FTZ R52, R136, R27 ;  /* 0x0000001b88347221 */ /* 0x000fe20000010000 */
[----:B--2---:R-:W-:Y:S01]  /*95a0*/  FADD.FTZ R30, R48, R5 ;  /* 0x00000005301e7221 */ /* 0x004fe20000010000 */
[C---:B------:R-:W-:Y:S01]  /*95b0*/  F2FP.BF16.F32.PACK_AB R136, R37.reuse, R136 ;  /* 0x000000882588723e */ /* 0x040fe200000010ff */
[-C--:B------:R-:W-:Y:S01]  /*95c0*/  FMUL.FTZ R90, R90, R28.reuse ;  /* 0x0000001c5a5a7220 */ /* 0x080fe20000410000 */
[----:B------:R-:W-:Y:S01]  /*95d0*/  FADD.FTZ R13, R37, R52 ;  /* 0x00000034250d7221 */ /* 0x000fe20000010000 */
[----:B------:R-:W-:Y:S01]  /*95e0*/  FADD.FTZ R5, R125, R30 ;  /* 0x0000001e7d057221 */ /* 0x000fe20000010000 */
[----:B------:R-:W-:Y:S01]  /*95f0*/  F2FP.BF16.F32.PACK_AB R131, R48, R131 ;  /* 0x000000833083723e */ /* 0x000fe200000010ff */
[----:B------:R-:W-:Y:S01]  /*9600*/  FMUL.FTZ R91, R91, R28 ;  /* 0x0000001c5b5b7220 */ /* 0x000fe20000410000 */
[----:B------:R-:W-:Y:S01]  /*9610*/  FADD.FTZ R52, R138, R13 ;  /* 0x0000000d8a347221 */ /* 0x000fe20000010000 */
[----:B------:R-:W-:Y:S01]  /*9620*/  FADD.FTZ R6, R26, R5 ;  /* 0x000000051a067221 */ /* 0x000fe20000010000 */
[----:B-1----:R-:W-:Y:S01]  /*9630*/  F2FP.BF16.F32.PACK_AB R122, R7, R24 ;  /* 0x00000018077a723e */ /* 0x002fe200000010ff */
[----:B------:R-:W-:Y:S01]  /*9640*/  FMUL.FTZ R94, R94, R28 ;  /* 0x0000001c5e5e7220 */ /* 0x000fe20000410000 */
[----:B------:R-:W-:Y:S01]  /*9650*/  FADD.FTZ R13, R45, R52 ;  /* 0x000000342d0d7221 */ /* 0x000fe20000010000 */
[----:B------:R-:W-:Y:S01]  /*9660*/  FADD.FTZ R6, R127, R6 ;  /* 0x000000067f067221 */ /* 0x000fe20000010000 */
[----:B------:R-:W-:Y:S01]  /*9670*/  F2FP.BF16.F32.PACK_AB R138, R45, R138 ;  /* 0x0000008a2d8a723e */ /* 0x000fe200000010ff */
[----:B------:R-:W-:Y:S01]  /*9680*/  FMUL.FTZ R95, R95, R28 ;  /* 0x0000001c5f5f7220 */ /* 0x000fe20000410000 */
[----:B------:R-:W-:Y:S01]  /*9690*/  FADD.FTZ R32, R132, R13 ;  /* 0x0000000d84207221 */ /* 0x000fe20000010000 */
[----:B------:R-:W-:Y:S01]  /*96a0*/  FADD.FTZ R6, R79, R6 ;  /* 0x000000064f067221 */ /* 0x000fe20000010000 */
        /* <DEDUP_REMOVED lines=11> */
[----:B------:R-:W-:Y:S01]  /*9760*/  F2FP.BF16.F32.PACK_AB R127, R79, R127 ;  /* 0x0000007f4f7f723e */ /* 0x000fe200000010ff */
[-C--:B------:R-:W-:Y:S01]  /*9770*/  FMUL.FTZ R103, R103, R28.reuse ;  /* 0x0000001c67677220 */ /* 0x080fe20000410000 */
[----:B------:R-:W-:Y:S01]  /*9780*/  F2FP.BF16.F32.PACK_AB R121, R83, R121 ;  /* 0x000000795379723e */ /* 0x000fe200000010ff */
[----:B------:R-:W-:Y:S01]  /*9790*/  FADD.FTZ R32, R8, R13 ;  /* 0x0000000d08207221 */ /* 0x000fe20000010000 */
[-C--:B------:R-:W-:Y:S01]  /*97a0*/  FMUL.FTZ R106, R106, R28.reuse ;  /* 0x0000001c6a6a7220 */ /* 0x080fe20000410000 */
[-C--:B------:R-:W-:Y:S01]  /*97b0*/  FMUL.FTZ R107, R107, R28.reuse ;  /* 0x0000001c6b6b7220 */ /* 0x080fe20000410000 */
[-C--:B------:R-:W-:Y:S01]  /*97c0*/  FMUL.FTZ R110, R110, R28.reuse ;  /* 0x0000001c6e6e7220 */ /* 0x080fe20000410000 */
[----:B------:R-:W-:Y:S01]  /*97d0*/  FADD.FTZ R13, R53, R32 ;  /* 0x00000020350d7221 */ /* 0x000fe20000010000 */
[-C--:B------:R-:W-:Y:S01]  /*97e0*/  FMUL.FTZ R111, R111, R28.reuse ;  /* 0x0000001c6f6f7220 */ /* 0x080fe20000410000 */
[-C--:B------:R-:W-:Y:S01]  /*97f0*/  FMUL.FTZ R114, R114, R28.reuse ;  /* 0x0000001c72727220 */ /* 0x080fe20000410000 */
[-C--:B------:R-:W-:Y:S01]  /*9800*/  FMUL.FTZ R115, R115, R28.reuse ;  /* 0x0000001c73737220 */ /* 0x080fe20000410000 */
[----:B------:R-:W-:Y:S01]  /*9810*/  FADD.FTZ R32, R10, R13 ;  /* 0x0000000d0a207221 */ /* 0x000fe20000010000 */
[-C--:B------:R-:W-:Y:S01]  /*9820*/  FMUL.FTZ R118, R118, R28.reuse ;  /* 0x0000001c76767220 */ /* 0x080fe20000410000 */
[----:B------:R-:W1:Y:S01]  /*9830*/  MUFU.EX2 R10, R11 ;  /* 0x0000000b000a7308 */ /* 0x000e620000000800 */
[----:B------:R-:W-:Y:S01]  /*9840*/  FMUL.FTZ R119, R119, R28 ;  /* 0x0000001c77777220 */ /* 0x000fe20000410000 */
[----:B------:R-:W-:-:S04]  /*9850*/  FADD.FTZ R13, R57, R32 ;  /* 0x00000020390d7221 */ /* 0x000fc80000010000 */
[----:B------:R-:W-:-:S04]  /*9860*/  FADD.FTZ R32, R12, R13 ;  /* 0x0000000d0c207221 */ /* 0x000fc80000010000 */
[----:B------:R-:W-:-:S04]  /*9870*/  FADD.FTZ R13, R61, R32 ;  /* 0x000000203d0d7221 */ /* 0x000fc80000010000 */
[----:B------:R-:W-:-:S04]  /*9880*/  FADD.FTZ R8, R14, R13 ;  /* 0x0000000d0e087221 */ /* 0x000fc80000010000 */
[----:B------:R-:W-:-:S04]  /*9890*/  FADD.FTZ R5, R65, R8 ;  /* 0x0000000841057221 */ /* 0x000fc80000010000 */
[----:B------:R-:W-:-:S04]  /*98a0*/  FADD.FTZ R8, R20, R5 ;  /* 0x0000000514087221 */ /* 0x000fc80000010000 */
[----:B------:R-:W-:-:S04]  /*98b0*/  FADD.FTZ R5, R69, R8 ;  /* 0x0000000845057221 */ /* 0x000fc80000010000 */
[----:B------:R-:W-:Y:S01]  /*98c0*/  FADD.FTZ R8, R24, R5 ;  /* 0x0000000518087221 */ /* 0x000fe20000010000 */
[----:B------:R-:W-:Y:S01]  /*98d0*/  FADD.FTZ R5, R123, R6 ;  /* 0x000000067b057221 */ /* 0x000fe20000010000 */
[C---:B-1----:R-:W-:Y:S02]  /*98e0*/  F2FP.BF16.F32.PACK_AB R123, R10.reuse, R123 ;  /* 0x0000007b0a7b723e */ /* 0x042fe400000010ff */
[----:B------:R-:W-:Y:S01]  /*98f0*/  FADD.FTZ R6, R7, R8 ;  /* 0x0000000807067221 */ /* 0x000fe20000010000 */
[----:B------:R-:W-:Y:S01]  /*9900*/  FADD.FTZ R5, R10, R5 ;  /* 0x000000050a057221 */ /* 0x000fe20000010000 */
[----:B------:R-:W-:Y:S02]  /*9910*/  IMAD.MOV.U32 R7, RZ, RZ, R2 ;  /* 0x000000ffff077224 */ /* 0x000fe400078e0002 */
[----:B------:R-:W-:Y:S01]  /*9920*/  IMAD.MOV.U32 R8, RZ, RZ, R3 ;  /* 0x000000ffff087224 */ /* 0x000fe200078e0003 */
[----:B0-----:R-:W-:Y:S06]  /*9930*/  @P2 BRA `(.L_x_1085) ;  /* 0xffffffe000e42947 */ /* 0x001fec000383ffff */
.L_x_1076:
        /* <DEDUP_REMOVED lines=8> */
[----:B------:R-:W-:-:S05]  /*99c0*/  ULDC UR22, c[0x0][0x9e0] ;  /* 0x0002780000167ab9 */ /* 0x000fca0000000800 */
.L_x_1103:
        /* <DEDUP_REMOVED lines=9> */
.L_x_1088:
[----:B------:R-:W-:Y:S01]  /*9a60*/  ULEA UR6, UR37, UR45, 0x3 ;  /* 0x0000002d25067291 */ /* 0x000fe2000f8e183f */
[----:B------:R-:W-:-:S05]  /*9a70*/  IMAD.U32 R0, RZ, RZ, UR46 ;  /* 0x0000002eff007e24 */ /* 0x000fca000f8e00ff */
[----:B------:R-:W-:-:S04]  /*9a80*/  SHF.L.U32 R0, R0, 0x1f, RZ ;  /* 0x0000001f00007819 */ /* 0x000fc800000006ff */
[----:B------:R0:W1:Y:S01]  /*9a90*/  SYNCS.PHASECHK.TRANS64.TRYWAIT P2, [UR6+0x16830], R0 ;  /* 0x01683000ff0075a7 */ /* 0x0000620008040146 */
[----:B------:R-:W-:Y:S05]  /*9aa0*/  @!P0 BRA `(.L_x_1089) ;  /* 0x0000000000048947 */ /* 0x000fea0003800000 */
[----:B------:R-:W-:Y:S01]  /*9ab0*/  BPT.TRAP 0x1 ;  /* 0x000000040000795c */ /* 0x000fe20000300000 */
.L_x_1089:
[----:B-1----:R-:W-:Y:S05]  /*9ac0*/  @P2 BRA `(.L_x_1087) ;  /* 0x0000000000082947 */ /* 0x002fea0003800000 */
[----:B------:R-:W1:Y:S02]  /*9ad0*/  SYNCS.PHASECHK.TRANS64.TRYWAIT P2, [UR6+0x16830], R0 ;  /* 0x01683000ff0075a7 */ /* 0x000e640008040146 */
[----:B-1----:R-:W-:Y:S05]  /*9ae0*/  @!P2 BRA `(.L_x_1090) ;  /* 0x000000a80040a947 */ /* 0x002fea0003800000 */
.L_x_1087:
        /* <DEDUP_REMOVED lines=25> */
.L_x_1092:
[----:B------:R-:W-:Y:S01]  /*9c80*/  ULEA UR6, UR24, UR45, 0x3 ;  /* 0x0000002d18067291 */ /* 0x000fe2000f8e183f */
[----:B------:R-:W-:-:S05]  /*9c90*/  IMAD.U32 R0, RZ, RZ, UR25 ;  /* 0x00000019ff007e24 */ /* 0x000fca000f8e00ff */
[----:B------:R-:W-:-:S04]  /*9ca0*/  SHF.L.U32 R0, R0, 0x1f, RZ ;  /* 0x0000001f00007819 */ /* 0x000fc800000006ff */
[----:B------:R0:W1:Y:S01]  /*9cb0*/  SYNCS.PHASECHK.TRANS64.TRYWAIT P2, [UR6+0x16850], R0 ;  /* 0x01685000ff0075a7 */ /* 0x0000620008040146 */
[----:B------:R-:W-:Y:S05]  /*9cc0*/  @!P0 BRA `(.L_x_1093) ;  /* 0x0000000000048947 */ /* 0x000fea0003800000 */
[----:B------:R-:W-:Y:S01]  /*9cd0*/  BPT.TRAP 0x1 ;  /* 0x000000040000795c */ /* 0x000fe20000300000 */
.L_x_1093:
[----:B-1----:R-:W-:Y:S05]  /*9ce0*/  @P2 BRA `(.L_x_1091) ;  /* 0x0000000000082947 */ /* 0x002fea0003800000 */
[----:B------:R-:W1:Y:S02]  /*9cf0*/  SYNCS.PHASECHK.TRANS64.TRYWAIT P2, [UR6+0x16850], R0 ;  /* 0x01685000ff0075a7 */ /* 0x000e640008040146 */
[----:B-1----:R-:W-:Y:S05]  /*9d00*/  @!P2 BRA `(.L_x_1094) ;  /* 0x000000a400d0a947 */ /* 0x002fea0003800000 */
.L_x_1091:
[----:B------:R-:W-:Y:S01]  /*9d10*/  UIADD3 UR6, UR45, 0x400, URZ ;  /* 0x000004002d067890 */ /* 0x000fe2000fffe03f */
[----:B------:R-:W-:Y:S01]  /*9d20*/  WARPGROUP.ARRIVE ;  /* 0x00000000000079c5 */ /* 0x000fe20000000000 */
[----:B------:R-:W-:-:S05]  /*9d30*/  UMOV UR7, 0x40000040 ;  /* 0x4000004000077882 */ /* 0x000fca0000000000 */
[----:B------:R-:W2:Y:S01]  /*9d40*/  S2R R2, SR_TID.X ;  /* 0x0000000000027919 */ /* 0x000ea20000002100 */
[----:B------:R-:W-:Y:S01]  /*9d50*/  USHF.R.U32.HI UR6, URZ, 0x4, UR6 ;  /* 0x000000043f067899 */ /* 0x000fe20008011606 */
[----:B------:R-:W-:Y:S01]  /*9d60*/  PLOP3.LUT P2, PT, PT, PT, UP0, 0x80, 0x0 ;  /* 0x000000000000781c */ /* 0x000fe20003f4f008 */
[----:B------:R-:W-:Y:S02]  /*9d70*/  VIADD R14, R17, UR41 ;  /* 0x00000029110e7c36 */ /* 0x000fe40008000000 */
[----:B------:R-:W-:Y:S01]  /*9d80*/  ULOP3.LUT UR6, UR6, 0x3fff, URZ, 0xc0, !UPT ;  /* 0x00003fff06067892 */ /* 0x000fe2000f8ec03f */
[----:B-1----:R-:W-:-:S03]  /*9d90*/  IMAD.U32 R3, RZ, RZ, UR37 ;  /* 0x00000025ff037e24 */ /* 0x002fc6000f8e00ff */
        /* <DEDUP_REMOVED lines=43> */
[----:B------:R-:W-:-:S04]  /*a050*/  @UP0 ULDC UR6, c[0x0][0x450] ;  /* 0x0001140000060ab9 */ /* 0x000fc80000000800 */
[----:B------:R-:W-:Y:S01]  /*a060*/  @P2 SHF.R.U32.HI R14, RZ, UR6, R0 ;  /* 0x00000006ff0e2c19 */ /* 0x000fe20008011600 */
[----:B------:R-:W-:Y:S01]  /*a070*/  IMAD.SHL.U32 R0, R4, 0x80, RZ ;  /* 0x0000008004007824 */ /* 0x000fe200078e00ff */
[----:B--2---:R-:W-:Y:S01]  /*a080*/  ISETP.GE.U32.AND P2, PT, R2, 0x180, PT ;  /* 0x000001800200780c */ /* 0x004fe20003f46070 */
[----:B------:R-:W-:Y:S01]  /*a090*/  VIADD R2, R22, 0x9 ;  /* 0x0000000916027836 */ /* 0x000fe20000000000 */
[----:B------:R-:W-:Y:S01]  /*a0a0*/  ULOP3.LUT UR6, URZ, UR23, URZ, 0x33, !UPT ;  /* 0x000000173f067292 */ /* 0x000fe2000f8e333f */
[----:B------:R-:W0:Y:S01]  /*a0b0*/  SHFL.IDX PT, R9, R14, RZ, 0x1c1f ;  /* 0x001c1fff0e097589 */ /* 0x000e2200000e0000 */
[----:B------:R-:W-:Y:S02]  /*a0c0*/  IADD3 R3, -R0, 0x1, RZ ;  /* 0x0000000100037810 */ /* 0x000fe40007ffe1ff */
[----:B------:R-:W-:Y:S01]  /*a0d0*/  SEL R11, R2, 0x9, !P2 ;  /* 0x00000009020b7807 */ /* 0x000fe20005000000 */
[----:B------:R-:W-:Y:S02]  /*a0e0*/  IMAD.U32 R2, RZ, RZ, UR38 ;  /* 0x00000026ff027e24 */ /* 0x000fe4000f8e00ff */
[----:B------:R-:W-:-:S05]  /*a0f0*/  IMAD R3, R16, -0x2, R3 ;  /* 0xfffffffe10037824 */ /* 0x000fca00078e0203 */
[----:B------:R-:W-:-:S05]  /*a100*/  IADD3 R3, -R2, UR42, R3 ;  /* 0x0000002a02037c10 */ /* 0x000fca000fffe103 */
[----:B------:R-:W-:-:S04]  /*a110*/  VIADD R12, R3, UR6 ;  /* 0x00000006030c7c36 */ /* 0x000fc80008000000 */
[----:B0-----:R-:W-:Y:S01]  /*a120*/  IMAD.IADD R2, R12, 0x1, R9 ;  /* 0x000000010c027824 */ /* 0x001fe200078e0209 */
[----:B------:R-:W-:Y:S02]  /*a130*/  WARPGROUP.DEPBAR.LE gsb0, 0x0 ;  /* 0x00008000000079c5 */ /* 0x000fe40000010000 */
[----:B------:R0:W-:Y:S06]  /*a140*/  BAR.ARV R11, 0x100 ;  /* 0x0004000b0000751d */ /* 0x0001ec0000002000 */
[----:B------:R1:W-:Y:S02]  /*a150*/  @!P1 SYNCS.ARRIVE.TRANS64.RED.A1T0 RZ, [R10+URZ], RZ ;  /* 0x000000ff0aff99a7 */ /* 0x0003e4000810043f */
[----:B-1----:R-:W-:-:S04]  /*a160*/  VIADD R10, R3, UR22 ;  /* 0x00000016030a7c36 */ /* 0x002fc80008000000 */
[----:B------:R-:W-:Y:S01]  /*a170*/  IMAD.IADD R3, R10, 0x1, R9 ;  /* 0x000000010a037824 */ /* 0x000fe200078e0209 */
[----:B0-----:R-:W-:Y:S06]  /*a180*/  @!P6 BRA `(.L_x_1095) ;  /* 0x00000000005ce947 */ /* 0x001fec0003800000 */
        /* <DEDUP_REMOVED lines=13> */
.L_x_1097:
[----:B------:R-:W-:-:S05]  /*a260*/  IMAD.U32 R120, RZ, RZ, UR21 ;  /* 0x00000015ff787e24 */ /* 0x000fca000f8e00ff */
[----:B------:R-:W-:-:S13]  /*a270*/  ISETP.NE.AND P2, PT, R120, 0x1, PT ;  /* 0x000000017800780c */ /* 0x000fda0003f45270 */
[----:B------:R-:W0:Y:S02]  /*a280*/  @P2 LDC.64 R20, c[0x0][0x9e8] ;  /* 0x00027a00ff142b82 */ /* 0x000e240000000a00 */
[----:B0-----:R-:W-:-:S05]  /*a290*/  @P2 IMAD.HI.U32 R20, R9, R20, RZ ;  /* 0x0000001409142227 */ /* 0x001fca00078e00ff */
[----:B------:R-:W-:-:S07]  /*a2a0*/  @P2 SHF.R.U32.HI R9, RZ, R21, R20 ;  /* 0x00000015ff092219 */ /* 0x000fce0000011614 */
.L_x_1098:
[----:B------:R-:W-:Y:S05]  /*a2b0*/  BSYNC B0 ;  /* 0x0000000000007941 */ /* 0x000fea0003800000 */
.L_x_1096:
[----:B------:R-:W-:-:S04]  /*a2c0*/  IMAD R9, R9, R120, -R0 ;  /* 0x0000007809097224 */ /* 0x000fc800078e0a00 */
[----:B------:R-:W-:-:S05]  /*a2d0*/  IMAD R9, R16, -0x2, R9 ;  /* 0xfffffffe10097824 */ /* 0x000fca00078e0209 */
[----:B------:R-:W-:Y:S02]  /*a2e0*/  VIADDMNMX R3, R9, R120, R3, PT ;  /* 0x0000007809037246 */ /* 0x000fe40003800103 */
[----:B------:R-:W-:-:S07]  /*a2f0*/  VIMNMX R2, R2, R9, !PT ;  /* 0x0000000902027248 */ /* 0x000fce0007fe0100 */
.L_x_1095:
        /* <DEDUP_REMOVED lines=9> */
[C---:B------:R-:W-:Y:S02]  /*a390*/  ISETP.GT.AND P4, PT, R2.reuse, 0x9, P2 ;  /* 0x000000090200780c */ /* 0x040fe40001784270 */
[----:B------:R-:W-:Y:S02]  /*a3a0*/  ISETP.GT.AND P5, PT, R2, 0x10, P2 ;  /* 0x000000100200780c */ /* 0x000fe400017a4270 */
[----:B------:R-:W-:-:S02]  /*a3b0*/  ISETP.LT.OR P3, PT, R3, 0x9, P3 ;  /* 0x000000090300780c */ /* 0x000fc40001f61670 */
[C---:B------:R-:W-:Y:S01]  /*a3c0*/  ISETP.LT.OR P4, PT, R3.reuse, 0xa, P4 ;  /* 0x0000000a0300780c */ /* 0x040fe20002781670 */
[--C-:B0-----:R-:W-:Y:S01]  /*a3d0*/  IMAD.IADD R10, R10, 0x1, R141.reuse ;  /* 0x000000010a0a7824 */ /* 0x101fe200078e028d */
[----:B------:R-:W-:Y:S01]  /*a3e0*/  ISETP.LT.OR P5, PT, R3, 0x11, P5 ;  /* 0x000000110300780c */ /* 0x000fe20002fa1670 */
[----:B------:R-:W-:Y:S01]  /*a3f0*/  IMAD.IADD R12, R12, 0x1, R141 ;  /* 0x000000010c0c7824 */ /* 0x000fe200078e028d */
[----:B------:R-:W-:Y:S02]  /*a400*/  FSEL R9, R28, -INF , !P3 ;  /* 0xff8000001c097808 */ /* 0x000fe40005800000 */
[----:B------:R-:W-:Y:S02]  /*a410*/  FSEL R29, R29, -INF , !P4 ;  /* 0xff8000001d1d7808 */ /* 0x000fe40006000000 */
[----:B------:R-:W-:Y:S02]  /*a420*/  FSEL R11, R32, -INF , !P5 ;  /* 0xff800000200b7808 */ /* 0x000fe40006800000 */
[----:B------:R-:W-:-:S02]  /*a430*/  ISETP.GT.AND P3, PT, R2, 0x11, P2 ;  /* 0x000000110200780c */ /* 0x000fc40001764270 */
[C---:B------:R-:W-:Y:S02]  /*a440*/  ISETP.GT.AND P4, PT, R2.reuse, 0x18, P2 ;  /* 0x000000180200780c */ /* 0x040fe40001784270 */
[----:B------:R-:W-:Y:S02]  /*a450*/  ISETP.GT.AND P5, PT, R2, 0x19, P2 ;  /* 0x000000190200780c */ /* 0x000fe400017a4270 */
[C---:B------:R-:W-:Y:S02]  /*a460*/  ISETP.LT.OR P3, PT, R3.reuse, 0x12, P3 ;  /* 0x000000120300780c */ /* 0x040fe40001f61670 */
[C---:B------:R-:W-:Y:S02]  /*a470*/  ISETP.LT.OR P4, PT, R3.reuse, 0x19, P4 ;  /* 0x000000190300780c */ /* 0x040fe40002781670 */
[----:B------:R-:W-:Y:S02]  /*a480*/  ISETP.LT.OR P5, PT, R3, 0x1a, P5 ;  /* 0x0000001a0300780c */ /* 0x000fe40002fa1670 */
[----:B------:R-:W-:-:S02]  /*a490*/  FSEL R33, R33, -INF , !P3 ;  /* 0xff80000021217808 */ /* 0x000fc40005800000 */
[----:B------:R-:W-:Y:S02]  /*a4a0*/  FSEL R13, R36, -INF , !P4 ;  /* 0xff800000240d7808 */ /* 0x000fe40006000000 */
[----:B------:R-:W-:Y:S02]  /*a4b0*/  FSEL R37, R37, -INF , !P5 ;  /* 0xff80000025257808 */ /* 0x000fe40006800000 */
[C---:B------:R-:W-:Y:S02]  /*a4c0*/  ISETP.GT.AND P3, PT, R2.reuse, 0x20, P2 ;  /* 0x000000200200780c */ /* 0x040fe40001764270 */
[C---:B------:R-:W-:Y:S02]  /*a4d0*/  ISETP.GT.AND P4, PT, R2.reuse, 0x21, P2 ;  /* 0x000000210200780c */ /* 0x040fe40001784270 */
[----:B------:R-:W-:Y:S02]  /*a4e0*/  ISETP.GT.AND P5, PT, R2, 0x28, P2 ;  /* 0x000000280200780c */ /* 0x000fe400017a4270 */
[----:B------:R-:W-:-:S02]  /*a4f0*/  ISETP.LT.OR P3, PT, R3, 0x21, P3 ;  /* 0x000000210300780c */ /* 0x000fc40001f61670 */
[C---:B------:R-:W-:Y:S02]  /*a500*/  ISETP.LT.OR P4, PT, R3.reuse, 0x22, P4 ;  /* 0x000000220300780c */ /* 0x040fe40002781670 */
[----:B------:R-:W-:Y:S02]  /*a510*/  ISETP.LT.OR P5, PT, R3, 0x29, P5 ;  /* 0x000000290300780c */ /* 0x000fe40002fa1670 */
        /* <DEDUP_REMOVED lines=65> */
[----:B------:R-:W-:Y:S01]  /*a930*/  FSEL R85, R85, -INF , !P5 ;  /* 0xff80000055557808 */ /* 0x000fe20006800000 */
[----:B------:R-:W-:Y:S06]  /*a940*/  @!P6 BRA `(.L_x_1099) ;  /* 0x00000000005ce947 */ /* 0x000fec0003800000 */
        /* <DEDUP_REMOVED lines=13> */
.L_x_1101:
[----:B------:R-:W-:-:S05]  /*aa20*/  IMAD.U32 R14, RZ, RZ, UR21 ;  /* 0x00000015ff0e7e24 */ /* 0x000fca000f8e00ff */
[----:B------:R-:W-:-:S13]  /*aa30*/  ISETP.NE.AND P3, PT, R14, 0x1, PT ;  /* 0x000000010e00780c */ /* 0x000fda0003f65270 */
[----:B------:R-:W0:Y:S02]  /*aa40*/  @P3 LDC.64 R2, c[0x0][0x9e8] ;  /* 0x00027a00ff023b82 */ /* 0x000e240000000a00 */
[----:B0-----:R-:W-:-:S05]  /*aa50*/  @P3 IMAD.HI.U32 R2, R141, R2, RZ ;  /* 0x000000028d023227 */ /* 0x001fca00078e00ff */
[----:B------:R-:W-:-:S07]  /*aa60*/  @P3 SHF.R.U32.HI R141, RZ, R3, R2 ;  /* 0x00000003ff8d3219 */ /* 0x000fce0000011602 */
.L_x_1102:
[----:B------:R-:W-:Y:S05]  /*aa70*/  BSYNC B0 ;  /* 0x0000000000007941 */ /* 0x000fea0003800000 */
.L_x_1100:
[----:B------:R-:W-:-:S04]  /*aa80*/  IMAD R141, R141, R14, -R0 ;  /* 0x0000000e8d8d7224 */ /* 0x000fc800078e0a00 */
[----:B------:R-:W-:-:S05]  /*aa90*/  IMAD R141, R16, -0x2, R141 ;  /* 0xfffffffe108d7824 */ /* 0x000fca00078e028d */
[----:B------:R-:W-:Y:S02]  /*aaa0*/  VIADDMNMX R10, R141, R14, R10, PT ;  /* 0x0000000e8d0a7246 */ /* 0x000fe4000380010a */
[----:B------:R-:W-:-:S07]  /*aab0*/  VIMNMX R12, R12, R141, !PT ;  /* 0x0000008d0c0c7248 */ /* 0x000fce0007fe0100 */
.L_x_1099:
[----:B------:R-:W-:Y:S01]  /*aac0*/  FMNMX.FTZ R0, R24, R7, !PT ;  /* 0x0000000718007209 */ /* 0x000fe20007810000 */
[----:B------:R-:W-:Y:S01]  /*aad0*/  UMOV UR25, UR46 ;  /* 0x0000002e00197c82 */ /* 0x000fe20008000000 */
        /* <DEDUP_REMOVED lines=24> */
[C---:B------:R-:W-:Y:S02]  /*ac60*/  ISETP.GT.AND P3, PT, R12.reuse, 0x9, P2 ;  /* 0x000000090c00780c */ /* 0x040fe40001764270 */
[----:B------:R-:W-:Y:S02]  /*ac70*/  FMNMX.FTZ R0, R49, R0, !PT ;  /* 0x0000000031007209 */ /* 0x000fe40007810000 */
[----:B------:R-:W-:Y:S02]  /*ac80*/  FSEL R43, R43, -INF , !P4 ;  /* 0xff8000002b2b7808 */ /* 0x000fe40006000000 */
[----:B------:R-:W-:Y:S02]  /*ac90*/  FMNMX.FTZ R0, R123, R0, !PT ;  /* 0x000000007b007209 */ /* 0x000fe40007810000 */
[----:B------:R-:W-:-:S02]  /*aca0*/  ISETP.GT.AND P4, PT, R12, RZ, P2 ;  /* 0x000000ff0c00720c */ /* 0x000fc40001784270 */
[----:B------:R-:W-:Y:S02]  /*acb0*/  FMNMX.FTZ R0, R53, R0, !PT ;  /* 0x0000000035007209 */ /* 0x000fe40007810000 */
[C---:B------:R-:W-:Y:S02]  /*acc0*/  ISETP.LT.OR P5, PT, R10.reuse, 0x2, P5 ;  /* 0x000000020a00780c */ /* 0x040fe40002fa1670 */
        /* <DEDUP_REMOVED lines=13> */
[----:B------:R-:W-:Y:S02]  /*ada0*/  FSEL R149, R26, -INF , !P4 ;  /* 0xff8000001a957808 */ /* 0x000fe40006000000 */
        /* <DEDUP_REMOVED lines=15> */
[----:B------:R-:W-:Y:S02]  /*aea0*/  ISETP.LT.OR P4, PT, R10, 0x31, P4 ;  /* 0x000000310a00780c */ /* 0x000fe40002781670 */
[----:B------:R-:W-:Y:S02]  /*aeb0*/  FMNMX.FTZ R2, R85, R0, !PT ;  /* 0x0000000055027209 */ /* 0x000fe40007810000 */
[----:B------:R-:W0:Y:S01]  /*aec0*/  LDC R0, c[0x0][0x988] ;  /* 0x00026200ff007b82 */ /* 0x000e220000000800 */
[----:B------:R-:W-:Y:S02]  /*aed0*/  FSEL R151, R50, -INF , !P4 ;  /* 0xff80000032977808 */ /* 0x000fe40006000000 */
[----:B------:R-:W1:Y:S01]  /*aee0*/  SHFL.BFLY PT, R3, R2, 0x2, 0x1f ;  /* 0x0c401f0002037f89 */ /* 0x000e6200000e0000 */
[----:B------:R-:W-:-:S04]  /*aef0*/  ISETP.GT.AND P4, PT, R12, 0x38, P2 ;  /* 0x000000380c00780c */ /* 0x000fc80001784270 */
[----:B------:R-:W-:Y:S02]  /*af00*/  ISETP.LT.OR P4, PT, R10, 0x39, P4 ;  /* 0x000000390a00780c */ /* 0x000fe40002781670 */
[----:B-1----:R-:W-:Y:S02]  /*af10*/  FMNMX.FTZ R14, R2, R3, !PT ;  /* 0x00000003020e7209 */ /* 0x002fe40007810000 */
[----:B------:R-:W-:-:S03]  /*af20*/  FMNMX.FTZ R2, R149, R8, !PT ;  /* 0x0000000895027209 */ /* 0x000fc60007810000 */
[----:B------:R-:W1:Y:S01]  /*af30*/  SHFL.BFLY PT, R3, R14, 0x1, 0x1f ;  /* 0x0c201f000e037f89 */ /* 0x000e6200000e0000 */
[----:B------:R-:W-:-:S04]  /*af40*/  FMNMX.FTZ R2, R27, R2, !PT ;  /* 0x000000021b027209 */ /* 0x000fc80007810000 */
[----:B------:R-:W-:-:S04]  /*af50*/  FMNMX.FTZ R2, R141, R2, !PT ;  /* 0x000000028d027209 */ /* 0x000fc80007810000 */
[----:B------:R-:W-:-:S04]  /*af60*/  FMNMX.FTZ R2, R31, R2, !PT ;  /* 0x000000021f027209 */ /* 0x000fc80007810000 */
[----:B------:R-:W-:-:S04]  /*af70*/  FMNMX.FTZ R2, R143, R2, !PT ;  /* 0x000000028f027209 */ /* 0x000fc80007810000 */
[----:B------:R-:W-:-:S04]  /*af80*/  FMNMX.FTZ R2, R35, R2, !PT ;  /* 0x0000000223027209 */ /* 0x000fc80007810000 */
[----:B------:R-:W-:Y:S02]  /*af90*/  FMNMX.FTZ R2, R145, R2, !PT ;  /* 0x0000000291027209 */ /* 0x000fe40007810000 */
[----:B-1----:R-:W-:Y:S02]  /*afa0*/  FMNMX.FTZ R3, R14, R3, !PT ;  /* 0x000000030e037209 */ /* 0x002fe40007810000 */
[----:B------:R-:W-:Y:S02]  /*afb0*/  FMNMX.FTZ R2, R39, R2, !PT ;  /* 0x0000000227027209 */ /* 0x000fe40007810000 */
[C---:B------:R-:W-:Y:S01]  /*afc0*/  FSETP.NEU.FTZ.AND P5, PT, R3.reuse, -INF , PT ;  /* 0xff8000000300780b */ /* 0x040fe20003fbd000 */
[----:B0-----:R-:W-:-:S05]  /*afd0*/  FMUL.FTZ R14, R3, R0 ;  /* 0x00000000030e7220 */ /* 0x001fca0000410000 */
[----:B------:R-:W-:-:S05]  /*afe0*/  FSEL R14, R14, RZ, P5 ;  /* 0x000000ff0e0e7208 */ /* 0x000fca0002800000 */
[-CC-:B------:R-:W-:Y:S01]  /*aff0*/  FFMA.FTZ R148, R25, R0.reuse, -R14.reuse ;  /* 0x0000000019947223 */ /* 0x180fe2000001080e */
[----:B------:R-:W-:Y:S01]  /*b000*/  FSEL R25, R42, -INF , !P3 ;  /* 0xff8000002a197808 */ /* 0x000fe20005800000 */
        /* <DEDUP_REMOVED lines=16> */
[-CC-:B------:R-:W-:Y:S01]  /*b110*/  FFMA.FTZ R15, R41, R0.reuse, -R14.reuse ;  /* 0x00000000290f7223 */ /* 0x180fe2000001080e */
[----:B------:R-:W-:Y:S01]  /*b120*/  FSEL R33, R54, -INF , !P4 ;  /* 0xff80000036217808 */ /* 0x000fe20006000000 */
        /* <DEDUP_REMOVED lines=9> */
[C---:B------:R-:W-:Y:S01]  /*b1c0*/  ISETP.GT.AND P4, PT, R12.reuse, 0x40, P2 ;  /* 0x000000400c00780c */ /* 0x040fe20001784270 */
[----:B------:R-:W-:Y:S01]  /*b1d0*/  MUFU.EX2 R148, R148 ;  /* 0x0000009400947308 */ /* 0x000fe20000000800 */
[----:B------:R-:W-:Y:S01]  /*b1e0*/  FSEL R51, R51, -INF , !P3 ;  /* 0xff80000033337808 */ /* 0x000fe20005800000 */
[-CC-:B------:R-:W-:Y:S01]  /*b1f0*/  FFMA.FTZ R29, R29, R0.reuse, -R14.reuse ;  /* 0x000000001d1d7223 */ /* 0x180fe2000001080e */
[----:B------:R-:W-:Y:S01]  /*b200*/  ISETP.GT.AND P3, PT, R12, 0x39, P2 ;  /* 0x000000390c00780c */ /* 0x000fe20001764270 */
[--C-:B------:R-:W-:Y:S01]  /*b210*/  FFMA.FTZ R128, R129, R0, -R14.reuse ;  /* 0x0000000081807223 */ /* 0x100fe2000001080e */
[----:B------:R-:W-:Y:S01]  /*b220*/  FMNMX.FTZ R2, R151, R2, !PT ;  /* 0x0000000297027209 */ /* 0x000fe20007810000 */
[-CC-:B------:R-:W-:Y:S01]  /*b230*/  FFMA.FTZ R130, R131, R0.reuse, -R14.reuse ;  /* 0x0000000083827223 */ /* 0x180fe2000001080e */
[C---:B------:R-:W-:Y:S01]  /*b240*/  ISETP.LT.OR P3, PT, R10.reuse, 0x3a, P3 ;  /* 0x0000003a0a00780c */ /* 0x040fe20001f61670 */
[----:B------:R-:W-:Y:S01]  /*b250*/  MUFU.EX2 R147, R147 ;  /* 0x0000009300937308 */ /* 0x000fe20000000800 */
[----:B------:R-:W-:Y:S01]  /*b260*/  ISETP.LT.OR P4, PT, R10, 0x41, P4 ;  /* 0x000000410a00780c */ /* 0x000fe20002781670 */
[-CC-:B------:R-:W-:Y:S01]  /*b270*/  FFMA.FTZ R124, R133, R0.reuse, -R14.reuse ;  /* 0x00000000857c7223 */ /* 0x180fe2000001080e */
[----:B------:R-:W-:Y:S01]  /*b280*/  FSEL R55, R55, -INF , !P3 ;  /* 0xff80000037377808 */ /* 0x000fe20005800000 */
[-CC-:B------:R-:W-:Y:S01]  /*b290*/  FFMA.FTZ R126, R135, R0.reuse, -R14.reuse ;  /* 0x00000000877e7223 */ /* 0x180fe2000001080e */
[----:B------:R-:W-:Y:S01]  /*b2a0*/  ISETP.GT.AND P3, PT, R12, 0x41, P2 ;  /* 0x000000410c00780c */ /* 0x000fe20001764270 */
[--C-:B------:R-:W-:Y:S01]  /*b2b0*/  FFMA.FTZ R120, R137, R0, -R14.reuse ;  /* 0x0000000089787223 */ /* 0x100fe2000001080e */
[----:B------:R-:W-:Y:S01]  /*b2c0*/  FMNMX.FTZ R2, R51, R2, !PT ;  /* 0x0000000233027209 */ /* 0x000fe20007810000 */
[----:B------:R-:W-:Y:S01]  /*b2d0*/  MUFU.EX2 R150, R150 ;  /* 0x0000009600967308 */ /* 0x000fe20000000800 */
[----:B------:R-:W-:Y:S01]  /*b2e0*/  FSEL R37, R58, -INF , !P4 ;  /* 0xff8000003a257808 */ /* 0x000fe20006000000 */
[----:B------:R-:W-:Y:S01]  /*b2f0*/  FFMA.FTZ R122, R139, R0, -R14 ;  /* 0x000000008b7a7223 */ /* 0x000fe2000001080e */
[----:B------:R-:W-:-:S02]  /*b300*/  ISETP.GT.AND P4, PT, R12, 0x48, P2 ;  /* 0x000000480c00780c */ /* 0x000fc40001784270 */
[C---:B------:R-:W-:Y:S02]  /*b310*/  ISETP.LT.OR P3, PT, R10.reuse, 0x42, P3 ;  /* 0x000000420a00780c */ /* 0x040fe40001f61670 */
[----:B------:R-:W-:Y:S01]  /*b320*/  FMNMX.FTZ R2, R33, R2, !PT ;  /* 0x0000000221027209 */ /* 0x000fe20007810000 */
[----:B------:R-:W-:Y:S01]  /*b330*/  MUFU.EX2 R29, R29 ;  /* 0x0000001d001d7308 */ /* 0x000fe20000000800 */
[----:B------:R-:W-:Y:S02]  /*b340*/  ISETP.LT.OR P4, PT, R10, 0x49, P4 ;  /* 0x000000490a00780c */ /* 0x000fe40002781670 */
[----:B------:R-:W-:Y:S02]  /*b350*/  FSEL R59, R59, -INF , !P3 ;  /* 0xff8000003b3b7808 */ /* 0x000fe40005800000 */
[----:B------:R-:W-:Y:S02]  /*b360*/  ISETP.GT.AND P3, PT, R12, 0x49, P2 ;  /* 0x000000490c00780c */ /* 0x000fe40001764270 */
[----:B------:R-:W-:Y:S01]  /*b370*/  FMNMX.FTZ R2, R55, R2, !PT ;  /* 0x0000000237027209 */ /* 0x000fe20007810000 */
[----:B------:R-:W-:Y:S01]  /*b380*/  MUFU.EX2 R144, R144 ;  /* 0x0000009000907308 */ /* 0x000fe20000000800 */
[----:B------:R-:W-:-:S02]  /*b390*/  FSEL R62, R62, -INF , !P4 ;  /* 0xff8000003e3e7808 */ /* 0x000fc40006000000 */
[----:B------:R-:W-:Y:S02]  /*b3a0*/  ISETP.GT.AND P4, PT, R12, 0x50, P2 ;  /* 0x000000500c00780c */ /* 0x000fe40001784270 */
[C---:B------:R-:W-:Y:S02]  /*b3b0*/  ISETP.LT.OR P3, PT, R10.reuse, 0x4a, P3 ;  /* 0x0000004a0a00780c */ /* 0x040fe40001f61670 */
[----:B------:R-:W-:Y:S01]  /*b3c0*/  FMNMX.FTZ R2, R37, R2, !PT ;  /* 0x0000000225027209 */ /* 0x000fe20007810000 */
[----:B------:R-:W-:Y:S01]  /*b3d0*/  MUFU.EX2 R11, R11 ;  /* 0x0000000b000b7308 */ /* 0x000fe20000000800 */
[----:B------:R-:W-:Y:S02]  /*b3e0*/  ISETP.LT.OR P4, PT, R10, 0x51, P4 ;  /* 0x000000510a00780c */ /* 0x000fe40002781670 */
[----:B------:R-:W-:Y:S02]  /*b3f0*/  FSEL R63, R63, -INF , !P3 ;  /* 0xff8000003f3f7808 */ /* 0x000fe40005800000 */
[----:B------:R-:W-:-:S02]  /*b400*/  ISETP.GT.AND P3, PT, R12, 0x51, P2 ;  /* 0x000000510c00780c */ /* 0x000fc40001764270 */
[----:B------:R-:W-:Y:S01]  /*b410*/  FMNMX.FTZ R45, R59, R2, !PT ;  /* 0x000000023b2d7209 */ /* 0x000fe20007810000 */
[----:B------:R-:W-:Y:S01]  /*b420*/  MUFU.EX2 R146, R146 ;  /* 0x0000009200927308 */ /* 0x000fe20000000800 */
[----:B------:R-:W-:Y:S02]  /*b430*/  FSEL R41, R66, -INF , !P4 ;  /* 0xff80000042297808 */ /* 0x000fe40006000000 */
[----:B------:R-:W-:Y:S02]  /*b440*/  ISETP.GT.AND P4, PT, R12, 0x58, P2 ;  /* 0x000000580c00780c */ /* 0x000fe40001784270 */
[----:B------:R-:W-:Y:S02]  /*b450*/  ISETP.LT.OR P3, PT, R10, 0x52, P3 ;  /* 0x000000520a00780c */ /* 0x000fe40001f61670 */
[----:B------:R-:W-:Y:S01]  /*b460*/  FMNMX.FTZ R2, R62, R45, !PT ;  /* 0x0000002d3e027209 */ /* 0x000fe20007810000 */
[----:B------:R-:W-:Y:S01]  /*b470*/  FFMA.FTZ R45, R49, R0, -R14 ;  /* 0x00000000312d7223 */ /* 0x000fe2000001080e */
[----:B------:R-:W-:Y:S01]  /*b480*/  ISETP.LT.OR P4, PT, R10, 0x59, P4 ;  /* 0x000000590a00780c */ /* 0x000fe20002781670 */
[----:B------:R-:W-:Y:S01]  /*b490*/  MUFU.EX2 R13, R13 ;  /* 0x0000000d000d7308 */ /* 0x000fe20000000800 */
[----:B------:R-:W-:-:S02]  /*b4a0*/  FSEL R67, R67, -INF , !P3 ;  /* 0xff80000043437808 */ /* 0x000fc40005800000 */
[----:B------:R-:W-:Y:S02]  /*b4b0*/  FMNMX.FTZ R2, R63, R2, !PT ;  /* 0x000000023f027209 */ /* 0x000fe40007810000 */
[----:B------:R-:W-:Y:S02]  /*b4c0*/  ISETP.GT.AND P3, PT, R12, 0x59, P2 ;  /* 0x000000590c00780c */ /* 0x000fe40001764270 */
[----:B------:R-:W-:Y:S01]  /*b4d0*/  FSEL R70, R70, -INF , !P4 ;  /* 0xff80000046467808 */ /* 0x000fe20006000000 */
[----:B------:R-:W-:Y:S01]  /*b4e0*/  MUFU.EX2 R140, R140 ;  /* 0x0000008c008c7308 */ /* 0x000fe20000000800 */
[----:B------:R-:W-:Y:S02]  /*b4f0*/  FMNMX.FTZ R2, R41, R2, !PT ;  /* 0x0000000229027209 */ /* 0x000fe40007810000 */
[----:B------:R-:W-:Y:S02]  /*b500*/  ISETP.GT.AND P4, PT, R12, 0x60, P2 ;  /* 0x000000600c00780c */ /* 0x000fe40001784270 */
[----:B------:R-:W-:-:S02]  /*b510*/  ISETP.LT.OR P3, PT, R10, 0x5a, P3 ;  /* 0x0000005a0a00780c */ /* 0x000fc40001f61670 */
[----:B------:R-:W-:Y:S01]  /*b520*/  FMNMX.FTZ R49, R67, R2, !PT ;  /* 0x0000000243317209 */ /* 0x000fe20007810000 */
[----:B------:R-:W-:Y:S01]  /*b530*/  MUFU.EX2 R15, R15 ;  /* 0x0000000f000f7308 */ /* 0x000fe20000000800 */
[----:B------:R-:W-:Y:S02]  /*b540*/  ISETP.LT.OR P4, PT, R10, 0x61, P4 ;  /* 0x000000610a00780c */ /* 0x000fe40002781670 */
[----:B------:R-:W-:Y:S02]  /*b550*/  FSEL R71, R71, -INF , !P3 ;  /* 0xff80000047477808 */ /* 0x000fe40005800000 */
[----:B------:R-:W-:Y:S02]  /*b560*/  ISETP.GT.AND P3, PT, R12, 0x61, P2 ;  /* 0x000000610c00780c */ /* 0x000fe40001764270 */
[----:B------:R-:W-:Y:S01]  /*b570*/  FMNMX.FTZ R2, R70, R49, !PT ;  /* 0x0000003146027209 */ /* 0x000fe20007810000 */
[-CC-:B------:R-:W-:Y:S01]  /*b580*/  FFMA.FTZ R49, R53, R0.reuse, -R14.reuse ;  /* 0x0000000035317223 */ /* 0x180fe2000001080e */
[----:B------:R-:W-:Y:S01]  /*b590*/  FSEL R121, R74, -INF , !P4 ;  /* 0xff8000004a797808 */ /* 0x000fe20006000000 */
[----:B------:R-:W-:Y:S01]  /*b5a0*/  FFMA.FTZ R53, R57, R0, -R14 ;  /* 0x0000000039357223 */ /* 0x000fe2000001080e */
[----:B------:R-:W-:Y:S01]  /*b5b0*/  ISETP.GT.AND P4, PT, R12, 0x68, P2 ;  /* 0x000000680c00780c */ /* 0x000fe20001784270 */
[----:B------:R-:W-:Y:S01]  /*b5c0*/  MUFU.EX2 R142, R142 ;  /* 0x0000008e008e7308 */ /* 0x000fe20000000800 */
[----:B------:R-:W-:-:S02]  /*b5d0*/  ISETP.LT.OR P3, PT, R10, 0x62, P3 ;  /* 0x000000620a00780c */ /* 0x000fc40001f61670 */
[----:B------:R-:W-:Y:S02]  /*b5e0*/  FMNMX.FTZ R2, R71, R2, !PT ;  /* 0x0000000247027209 */ /* 0x000fe40007810000 */
[----:B------:R-:W-:Y:S02]  /*b5f0*/  ISETP.LT.OR P4, PT, R10, 0x69, P4 ;  /* 0x000000690a00780c */ /* 0x000fe40002781670 */
[----:B------:R-:W-:Y:S01]  /*b600*/  FSEL R75, R75, -INF , !P3 ;  /* 0xff8000004b4b7808 */ /* 0x000fe20005800000 */
[----:B------:R-:W-:Y:S01]  /*b610*/  MUFU.EX2 R21, R21 ;  /* 0x0000001500157308 */ /* 0x000fe20000000800 */
[----:B------:R-:W-:Y:S02]  /*b620*/  ISETP.GT.AND P3, PT, R12, 0x69, P2 ;  /* 0x000000690c00780c */ /* 0x000fe40001764270 */
[----:B------:R-:W-:Y:S02]  /*b630*/  FMNMX.FTZ R2, R121, R2, !PT ;  /* 0x0000000279027209 */ /* 0x000fe40007810000 */
[----:B------:R-:W-:-:S02]  /*b640*/  FSEL R123, R78, -INF , !P4 ;  /* 0xff8000004e7b7808 */ /* 0x000fc40006000000 */
[----:B------:R-:W-:Y:S01]  /*b650*/  ISETP.GT.AND P4, PT, R12, 0x70, P2 ;  /* 0x000000700c00780c */ /* 0x000fe20001784270 */
[----:B------:R-:W-:Y:S01]  /*b660*/  MUFU.EX2 R136, R136 ;  /* 0x0000008800887308 */ /* 0x000fe20000000800 */
[C---:B------:R-:W-:Y:S02]  /*b670*/  ISETP.LT.OR P3, PT, R10.reuse, 0x6a, P3 ;  /* 0x0000006a0a00780c */ /* 0x040fe40001f61670 */
[----:B------:R-:W-:Y:S02]  /*b680*/  FMNMX.FTZ R2, R75, R2, !PT ;  /* 0x000000024b027209 */ /* 0x000fe40007810000 */
[----:B------:R-:W-:Y:S02]  /*b690*/  ISETP.LT.OR P4, PT, R10, 0x71, P4 ;  /* 0x000000710a00780c */ /* 0x000fe40002781670 */
[----:B------:R-:W-:Y:S01]  /*b6a0*/  FSEL R79, R79, -INF , !P3 ;  /* 0xff8000004f4f7808 */ /* 0x000fe20005800000 */
[----:B------:R-:W-:Y:S01]  /*b6b0*/  MUFU.EX2 R45, R45 ;  /* 0x0000002d002d7308 */ /* 0x000fe20000000800 */
[----:B------:R-:W-:-:S02]  /*b6c0*/  ISETP.GT.AND P3, PT, R12, 0x71, P2 ;  /* 0x000000710c00780c */ /* 0x000fc40001764270 */
[----:B------:R-:W-:Y:S02]  /*b6d0*/  FMNMX.FTZ R2, R123, R2, !PT ;  /* 0x000000027b027209 */ /* 0x000fe40007810000 */
[----:B------:R-:W-:Y:S02]  /*b6e0*/  FSEL R125, R82, -INF , !P4 ;  /* 0xff800000527d7808 */ /* 0x000fe40006000000 */
[----:B------:R-:W-:Y:S01]  /*b6f0*/  ISETP.GT.AND P4, PT, R12, 0x78, P2 ;  /* 0x000000780c00780c */ /* 0x000fe20001784270 */
[----:B------:R-:W-:Y:S01]  /*b700*/  MUFU.EX2 R138, R138 ;  /* 0x0000008a008a7308 */ /* 0x000fe20000000800 */
[----:B------:R-:W-:Y:S02]  /*b710*/  ISETP.LT.OR P3, PT, R10, 0x72, P3 ;  /* 0x000000720a00780c */ /* 0x000fe40001f61670 */
[----:B------:R-:W-:Y:S02]  /*b720*/  FMNMX.FTZ R2, R79, R2, !PT ;  /* 0x000000024f027209 */ /* 0x000fe40007810000 */
[----:B------:R-:W-:-:S02]  /*b730*/  ISETP.GT.AND P2, PT, R12, 0x79, P2 ;  /* 0x000000790c00780c */ /* 0x000fc40001744270 */
[C---:B------:R-:W-:Y:S01]  /*b740*/  ISETP.LT.OR P4, PT, R10.reuse, 0x79, P4 ;  /* 0x000000790a00780c */ /* 0x040fe20002781670 */
[----:B------:R-:W-:Y:S01]  /*b750*/  MUFU.EX2 R49, R49 ;  /* 0x0000003100317308 */ /* 0x000fe20000000800 */
[----:B------:R-:W-:Y:S02]  /*b760*/  FSEL R83, R83, -INF , !P3 ;  /* 0xff80000053537808 */ /* 0x000fe40005800000 */
[----:B------:R-:W-:Y:S02]  /*b770*/  FMNMX.FTZ R2, R125, R2, !PT ;  /* 0x000000027d027209 */ /* 0x000fe40007810000 */
[----:B------:R-:W-:Y:S02]  /*b780*/  ISETP.LT.OR P2, PT, R10, 0x7a, P2 ;  /* 0x0000007a0a00780c */ /* 0x000fe40001741670 */
[----:B------:R-:W-:Y:S01]  /*b790*/  FSEL R86, R86, -INF , !P4 ;  /* 0xff80000056567808 */ /* 0x000fe20006000000 */
[----:B------:R-:W-:Y:S01]  /*b7a0*/  MUFU.EX2 R132, R132 ;  /* 0x0000008400847308 */ /* 0x000fe20000000800 */
[----:B------:R-:W-:-:S02]  /*b7b0*/  FMNMX.FTZ R57, R83, R2, !PT ;  /* 0x0000000253397209 */ /* 0x000fc40007810000 */
[----:B------:R-:W-:Y:S02]  /*b7c0*/  FSEL R87, R87, -INF , !P2 ;  /* 0xff80000057577808 */ /* 0x000fe40005000000 */
[----:B------:R-:W-:Y:S01]  /*b7d0*/  FMNMX.FTZ R2, R86, R57, !PT ;  /* 0x0000003956027209 */ /* 0x000fe20007810000 */
[-CC-:B------:R-:W-:Y:S01]  /*b7e0*/  FFMA.FTZ R57, R61, R0.reuse, -R14.reuse ;  /* 0x000000003d397223 */ /* 0x180fe2000001080e */
[-CC-:B------:R-:W-:Y:S01]  /*b7f0*/  FFMA.FTZ R61, R65, R0.reuse, -R14.reuse ;  /* 0x00000000413d7223 */ /* 0x180fe2000001080e */
[----:B------:R-:W-:Y:S01]  /*b800*/  FSEL R10, R3, RZ, P5 ;  /* 0x000000ff030a7208 */ /* 0x000fe20002800000 */
[--C-:B------:R-:W-:Y:S01]  /*b810*/  FFMA.FTZ R65, R69, R0, -R14.reuse ;  /* 0x0000000045417223 */ /* 0x100fe2000001080e */
[----:B------:R-:W-:Y:S01]  /*b820*/  FMNMX.FTZ R2, R87, R2, !PT ;  /* 0x0000000257027209 */ /* 0x000fe20007810000 */
[-CC-:B------:R-:W-:Y:S01]  /*b830*/  FFMA.FTZ R69, R73, R0.reuse, -R14.reuse ;  /* 0x0000000049457223 */ /* 0x180fe2000001080e */
[-CC-:B------:R-:W-:Y:S01]  /*b840*/  FFMA.FTZ R73, R77, R0.reuse, -R14.reuse ;  /* 0x000000004d497223 */ /* 0x180fe2000001080e */
[-CC-:B------:R-:W-:Y:S01]  /*b850*/  FFMA.FTZ R77, R81, R0.reuse, -R14.reuse ;  /* 0x00000000514d7223 */ /* 0x180fe2000001080e */
[----:B------:R-:W-:Y:S01]  /*b860*/  FADD.FTZ R81, -R10, R7 ;  /* 0x000000070a517221 */ /* 0x000fe20000010100 */
[----:B------:R-:W0:Y:S01]  /*b870*/  SHFL.BFLY PT, R127, R2, 0x2, 0x1f ;  /* 0x0c401f00027f7f89 */ /* 0x000e2200000e0000 */
[-C--:B------:R-:W-:Y:S01]  /*b880*/  FFMA.FTZ R7, R85, R0.reuse, -R14 ;  /* 0x0000000055077223 */ /* 0x080fe2000001080e */
[----:B------:R-:W-:Y:S01]  /*b890*/  MUFU.EX2 R53, R53 ;  /* 0x0000003500357308 */ /* 0x000fe20000000800 */
[----:B------:R-:W-:-:S07]  /*b8a0*/  FMUL.FTZ R10, R81, R0 ;  /* 0x00000000510a7220 */ /* 0x000fce0000410000 */
[----:B------:R-:W1:Y:S08]  /*b8b0*/  MUFU.EX2 R10, R10 ;  /* 0x0000000a000a7308 */ /* 0x000e700000000800 */
[----:B------:R-:W-:Y:S01]  /*b8c0*/  MUFU.EX2 R134, R134 ;  /* 0x0000008600867308 */ /* 0x000fe20000000800 */
[----:B0-----:R-:W-:-:S07]  /*b8d0*/  FMNMX.FTZ R127, R2, R127, !PT ;  /* 0x0000007f027f7209 */ /* 0x001fce0007810000 */
[----:B------:R-:W-:Y:S01]  /*b8e0*/  MUFU.EX2 R57, R57 ;  /* 0x0000003900397308 */ /* 0x000fe20000000800 */
[-C--:B-1----:R-:W-:Y:S01]  /*b8f0*/  FMUL.FTZ R88, R88, R10.reuse ;  /* 0x0000000a58587220 */ /* 0x082fe20000410000 */
[-C--:B------:R-:W-:Y:S01]  /*b900*/  FMUL.FTZ R89, R89, R10.reuse ;  /* 0x0000000a59597220 */ /* 0x080fe20000410000 */
[----:B------:R-:W0:Y:S01]  /*b910*/  SHFL.BFLY PT, R2, R127, 0x1, 0x1f ;  /* 0x0c201f007f027f89 */ /* 0x000e2200000e0000 */
        /* <DEDUP_REMOVED lines=126> */
[-C--:B------:R-:W-:Y:S01]  /*c100*/  FMUL.FTZ R115, R115, R8.reuse ;  /* 0x0000000873737220 */ /* 0x080fe20000410000 */
[-C--:B------:R-:W-:Y:S01]  /*c110*/  FMUL.FTZ R118, R118, R8.reuse ;  /* 0x0000000876767220 */ /* 0x080fe20000410000 */
[----:B------:R-:W0:Y:S01]  /*c120*/  MUFU.EX2 R28, R28 ;  /* 0x0000001c001c7308 */ /* 0x000e220000000800 */
[----:B-1----:R-:W-:Y:S01]  /*c130*/  FADD.FTZ R6, R26, R9 ;  /* 0x000000091a067221 */ /* 0x002fe20000010000 */
[----:B------:R-:W-:Y:S01]  /*c140*/  FMUL.FTZ R119, R119, R8 ;  /* 0x0000000877777220 */ /* 0x000fe20000410000 */
[----:B------:R-:W-:Y:S01]  /*c150*/  F2FP.BF16.F32.PACK_AB R150, R29, R150 ;  /* 0x000000961d96723e */ /* 0x000fe200000010ff */
[----:B------:R-:W-:Y:S01]  /*c160*/  VIADD R4, R4, 0xffffffff ;  /* 0xffffffff04047836 */ /* 0x000fe20000000000 */
[----:B------:R-:W-:Y:S01]  /*c170*/  F2FP.BF16.F32.PACK_AB R146, R13, R146 ;  /* 0x000000920d92723e */ /* 0x000fe200000010ff */
[----:B------:R-:W-:Y:S01]  /*c180*/  IMAD.MOV.U32 R8, RZ, RZ, R2 ;  /* 0x000000ffff087224 */ /* 0x000fe200078e0002 */
[----:B------:R-:W-:Y:S01]  /*c190*/  F2FP.BF16.F32.PACK_AB R140, R15, R140 ;  /* 0x0000008c0f8c723e */ /* 0x000fe200000010ff */
        /* <DEDUP_REMOVED lines=21> */
[C---:B0-----:R-:W-:Y:S01]  /*c2f0*/  FADD.FTZ R11, R69.reuse, R44 ;  /* 0x0000002c450b7221 */ /* 0x041fe20000010000 */
[----:B------:R-:W-:Y:S02]  /*c300*/  F2FP.BF16.F32.PACK_AB R124, R69, R124 ;  /* 0x0000007c457c723e */ /* 0x000fe400000010ff */
[----:B------:R-:W-:Y:S02]  /*c310*/  F2FP.BF16.F32.PACK_AB R143, R28, R143 ;  /* 0x0000008f1c8f723e */ /* 0x000fe400000010ff */
[----:B------:R-:W-:-:S02]  /*c320*/  F2FP.BF16.F32.PACK_AB R137, R30, R137 ;  /* 0x000000891e89723e */ /* 0x000fc400000010ff */
        /* <DEDUP_REMOVED lines=44> */
[----:B------:R0:W3:Y:S01]  /*c5f0*/  MUFU.EX2 R121, R125 ;  /* 0x0000007d00797308 */ /* 0x0000e20000000800 */
[----:B-1----:R-:W-:-:S07]  /*c600*/  FADD.FTZ R44, R123, R44 ;  /* 0x0000002c7b2c7221 */ /* 0x002fce0000010000 */
[----:B------:R-:W1:Y:S01]  /*c610*/  MUFU.EX2 R83, R83 ;  /* 0x0000005300537308 */ /* 0x000e620000000800 */
[C---:B--2---:R-:W-:Y:S01]  /*c620*/  FADD.FTZ R44, R79.reuse, R44 ;  /* 0x0000002c4f2c7221 */ /* 0x044fe20000010000 */
[----:B------:R-:W-:Y:S02]  /*c630*/  F2FP.BF16.F32.PACK_AB R127, R79, R123 ;  /* 0x0000007b4f7f723e */ /* 0x000fe400000010ff */
[----:B0-----:R-:W-:-:S04]  /*c640*/  F2FP.BF16.F32.PACK_AB R125, R75, R5 ;  /* 0x000000054b7d723e */ /* 0x001fc800000010ff */
[----:B------:R-:W0:Y:S01]  /*c650*/  MUFU.EX2 R7, R86 ;  /* 0x0000005600077308 */ /* 0x000e220000000800 */
[----:B---3--:R-:W-:-:S07]  /*c660*/  FADD.FTZ R44, R121, R44 ;  /* 0x0000002c792c7221 */ /* 0x008fce0000010000 */
[----:B------:R-:W2:Y:S01]  /*c670*/  MUFU.EX2 R34, R34 ;  /* 0x0000002200227308 */ /* 0x000ea20000000800 */
[C---:B-1----:R-:W-:Y:S01]  /*c680*/  FADD.FTZ R44, R83.reuse, R44 ;  /* 0x0000002c532c7221 */ /* 0x042fe20000010000 */
[----:B------:R-:W-:-:S03]  /*c690*/  F2FP.BF16.F32.PACK_AB R121, R83, R121 ;  /* 0x000000795379723e */ /* 0x000fc600000010ff */
[----:B0-----:R-:W-:Y:S01]  /*c6a0*/  FADD.FTZ R44, R7, R44 ;  /* 0x0000002c072c7221 */ /* 0x001fe20000010000 */
[----:B--2---:R-:W-:-:S03]  /*c6b0*/  F2FP.BF16.F32.PACK_AB R123, R34, R7 ;  /* 0x00000007227b723e */ /* 0x004fc600000010ff */
[----:B------:R-:W-:Y:S01]  /*c6c0*/  FADD.FTZ R5, R34, R44 ;  /* 0x0000002c22057221 */ /* 0x000fe20000010000 */
[----:B------:R-:W-:Y:S01]  /*c6d0*/  IMAD.MOV.U32 R7, RZ, RZ, R3 ;  /* 0x000000ffff077224 */ /* 0x000fe200078e0003 */
[----:B------:R-:W-:Y:S06]  /*c6e0*/  @P2 BRA `(.L_x_1103) ;  /* 0xffffffd000b82947 */ /* 0x000fec000383ffff */
.L_x_1086:
[----:B------:R-:W-:Y:S06]  /*c6f0*/  BAR.ARV 0x8, 0x200 ;  /* 0x0208000000007b1d */ /* 0x000fec0000002000 */
[----:B------:R-:W-:Y:S05]  /*c700*/  @!P0 BRA `(.L_x_1104) ;  /* 0x0000000000048947 */ /* 0x000fea0003800000 */
[----:B------:R-:W-:Y:S01]  /*c710*/  BPT.TRAP 0x1 ;  /* 0x000000040000795c */ /* 0x000fe20000300000 */
.L_x_1104:
[----:B------:R-:W-:Y:S01]  /*c720*/  ULEA UR5, UR37, UR45, 0x3 ;  /* 0x0000002d25057291 */ /* 0x000fe2000f8e183f */
[----:B------:R-:W-:-:S05]  /*c730*/  IMAD.U32 R4, RZ, RZ, UR46 ;  /* 0x0000002eff047e24 */ /* 0x000fca000f8e00ff */
[----:B------:R-:W-:-:S04]  /*c740*/  SHF.L.U32 R4, R4, 0x1f, RZ ;  /* 0x0000001f04047819 */ /* 0x000fc800000006ff */
[----:B------:R0:W1:Y:S01]  /*c750*/  SYNCS.PHASECHK.TRANS64.TRYWAIT P2, [UR5+0x16850], R4 ;  /* 0x01685004ff0075a7 */ /* 0x0000620008040145 */
[----:B------:R-:W-:Y:S05]  /*c760*/  @!P0 BRA `(.L_x_1105) ;  /* 0x0000000000048947 */ /* 0x000fea0003800000 */
[----:B------:R-:W-:Y:S01]  /*c770*/  BPT.TRAP 0x1 ;  /* 0x000000040000795c */ /* 0x000fe20000300000 */
.L_x_1105:
[----:B-1----:R-:W-:Y:S05]  /*c780*/  @P2 BRA `(.L_x_1106) ;  /* 0x0000000000082947 */ /* 0x002fea0003800000 */
[----:B------:R-:W1:Y:S02]  /*c790*/  SYNCS.PHASECHK.TRANS64.TRYWAIT P0, [UR5+0x16850], R4 ;  /* 0x01685004ff0075a7 */ /* 0x000e640008000145 */
[----:B-1----:R-:W-:Y:S05]  /*c7a0*/  @!P0 BRA `(.L_x_1107) ;  /* 0x0000007c00408947 */ /* 0x002fea0003800000 */
.L_x_1106:
[----:B------:R-:W-:Y:S01]  /*c7b0*/  UIADD3 UR45, UR45, 0x400, URZ ;  /* 0x000004002d2d7890 */ /* 0x000fe2000fffe03f */
[----:B------:R-:W-:Y:S01]  /*c7c0*/  WARPGROUP.ARRIVE ;  /* 0x00000000000079c5 */ /* 0x000fe20000000000 */
[----:B------:R-:W-:Y:S01]  /*c7d0*/  UMOV UR7, 0x40000040 ;  /* 0x4000004000077882 */ /* 0x000fe20000000000 */
[----:B-1----:R-:W1:Y:S01]  /*c7e0*/  SHFL.BFLY PT, R7, R6, 0x2, 0x1f ;  /* 0x0c401f0006077f89 */ /* 0x002e6200000e0000 */
[----:B------:R-:W-:Y:S01]  /*c7f0*/  USHF.R.U32.HI UR45, URZ, 0x4, UR45 ;  /* 0x000000043f2d7899 */ /* 0x000fe2000801162d */
[----:B------:R-:W-:Y:S01]  /*c800*/  IMAD.U32 R12, RZ, RZ, UR5 ;  /* 0x00000005ff0c7e24 */ /* 0x000fe2000f8e00ff */
[----:B------:R-:W-:Y:S01]  /*c810*/  UIADD3 UR47, UR47, 0x1, URZ ;  /* 0x000000012f2f7890 */ /* 0x000fe2000fffe03f */
[----:B0-----:R-:W0:Y:S01]  /*c820*/  SHFL.BFLY PT, R4, R5, 0x2, 0x1f ;  /* 0x0c401f0005047f89 */ /* 0x001e2200000e0000 */
[----:B------:R-:W-:Y:S01]  /*c830*/  ULOP3.LUT UR4, UR45, 0x3fff, URZ, 0xc0, !UPT ;  /* 0x00003fff2d047892 */ /* 0x000fe2000f8ec03f */
[----:B------:R-:W-:Y:S02]  /*c840*/  IMAD.MOV.U32 R21, RZ, RZ, -0x800000 ;  /* 0xff800000ff157424 */ /* 0x000fe400078e00ff */
        /* <DEDUP_REMOVED lines=14> */
[----:B------:R-:W-:Y:S02]  /*c930*/  IMAD.MOV.U32 R4, RZ, RZ, RZ ;  /* 0x000000ffff047224 */ /* 0x000fe400078e00ff */
[----:B------:R-:W-:Y:S02]  /*c940*/  IMAD.MOV.U32 R7, RZ, RZ, RZ ;  /* 0x000000ffff077224 */ /* 0x000fe400078e00ff */
[----:B-1----:R-:W-:Y:S01]  /*c950*/  FADD.FTZ R11, R8, R9 ;  /* 0x00000009080b7221 */ /* 0x002fe20000010000 */
[----:B------:R-:W-:-:S04]  /*c960*/  FSETP.NE.FTZ.AND P0, PT, R10, RZ, PT ;  /* 0x000000ff0a00720b */ /* 0x000fc80003f15000 */
[----:B------:R-:W-:-:S09]  /*c970*/  FSETP.NE.FTZ.AND P2, PT, R11, RZ, PT ;  /* 0x000000ff0b00720b */ /* 0x000fd20003f55000 */
[C---:B------:R-:W-:Y:S01]  /*c980*/  @P0 FMUL.FTZ R6, R0.reuse, 0.69314718246459960938 ;  /* 0x3f31721800060820 */ /* 0x040fe20000410000 */
[----:B------:R-:W0:Y:S03]  /*c990*/  @P0 MUFU.LG2 R5, R10 ;  /* 0x0000000a00050308 */ /* 0x000e260000000c00 */
[----:B------:R-:W-:Y:S01]  /*c9a0*/  @P2 FMUL.FTZ R8, R0, 0.69314718246459960938 ;  /* 0x3f31721800082820 */ /* 0x000fe20000410000 */
[----:B------:R-:W-:-:S04]  /*c9b0*/  @!P1 VIADD R0, R12, 0x16860 ;  /* 0x000168600c009836 */ /* 0x000fc80000000000 */
[----:B------:R-:W1:Y:S01]  /*c9c0*/  @P2 MUFU.LG2 R9, R11 ;  /* 0x0000000b00092308 */ /* 0x000e620000000c00 */
[----:B------:R-:W-:-:S07]  /*c9d0*/  @!P1 PRMT R0, RZ, 0x654, R0 ;  /* 0x00000654ff009816 */ /* 0x000fce0000000000 */
[----:B------:R-:W2:Y:S01]  /*c9e0*/  @P0 MUFU.RCP R4, R10 ;  /* 0x0000000a00040308 */ /* 0x000ea20000001000 */
[----:B0-----:R-:W-:-:S04]  /*c9f0*/  @P0 FMUL.FTZ R5, R5, 0.69314718246459960938 ;  /* 0x3f31721805050820 */ /* 0x001fc80000410000 */
[----:B------:R-:W-:Y:S01]  /*ca00*/  @P0 FFMA.FTZ R21, R6, R3, R5 ;  /* 0x0000000306150223 */ /* 0x000fe20000010005 */
[----:B------:R-:W-:Y:S01]  /*ca10*/  PLOP3.LUT P0, PT, PT, PT, PT, 0x8, 0x0 ;  /* 0x000000000000781c */ /* 0x000fe20003f0e170 */
[----:B------:R-:W-:Y:S02]  /*ca20*/  WARPGROUP.DEPBAR.LE gsb0, 0x0 ;  /* 0x00008000000079c5 */ /* 0x000fe40000010000 */
[----:B------:R-:W-:Y:S01]  /*ca30*/  WARPGROUP.ARRIVE ;  /* 0x00000000000079c5 */ /* 0x000fe20000000000 */
[----:B------:R-:W0:Y:S01]  /*ca40*/  @P2 MUFU.RCP R7, R11 ;  /* 0x0000000b00072308 */ /* 0x000e220000001000 */
[----:B-1----:R-:W-:-:S04]  /*ca50*/  @P2 FMUL.FTZ R9, R9, 0.69314718246459960938 ;  /* 0x3f31721809092820 */ /* 0x002fc80000410000 */
[----:B------:R-:W-:Y:S01]  /*ca60*/  HGMMA.64x64x16.F32.BF16 R88, R144, gdesc[UR4].tnspB, R88, gsb0 ;  /* 0x40e0000490587df0 */ /* 0x000fe20008001858 */
[----:B------:R-:W-:Y:S01]  /*ca70*/  UIADD3 UR6, UR4, 0x100, URZ ;  /* 0x0000010004067890 */ /* 0x000fe2000fffe03f */
[----:B------:R-:W-:Y:S01]  /*ca80*/  @P2 FFMA.FTZ R20, R8, R2, R9 ;  /* 0x0000000208142223 */ /* 0x000fe20000010009 */
        /* <DEDUP_REMOVED lines=65> */
[----:B-1----:R-:W-:-:S07]  /*cea0*/  FMUL.FTZ R119, R119, R7 ;  /* 0x0000000777777220 */ /* 0x002fce0000410000 */
.L_x_1037:
[----:B------:R-:W0:Y:S01]  /*ceb0*/  S2R R3, SR_CgaCtaId ;  /* 0x0000000000037919 */ /* 0x000e220000008800 */
[----:B------:R-:W-:Y:S01]  /*cec0*/  MOV R0, 0x400 ;  /* 0x0000040000007802 */ /* 0x000fe20000000f00 */
[----:B------:R-:W-:Y:S01]  /*ced0*/  BSSY B0, `(.L_x_1108) ;  /* 0x000018a000007945 */ /* 0x000fe20003800000 */
[----:B------:R-:W-:Y:S02]  /*cee0*/  BAR.SYNC.DEFER_BLOCKING 0x5, 0x200 ;  /* 0x0148000000007b1d */ /* 0x000fe40000010000 */
[----:B0-----:R-:W-:-:S05]  /*cef0*/  LEA R0, R3, R0, 0x18 ;  /* 0x0000000003007211 */ /* 0x001fca00078ec0ff */
[----:B------:R-:W0:Y:S02]  /*cf00*/  LDS.128 R4, [R0+0x168d0] ;  /* 0x0168d00000047984 */ /* 0x000e240000000c00 */
[----:B0-----:R-:W-:Y:S02]  /*cf10*/  R2UR UR5, R5 ;  /* 0x00000000050572ca */ /* 0x001fe400000e0000 */
[----:B------:R-:W-:Y:S02]  /*cf20*/  R2UR UR7, R6 ;  /* 0x00000000060772ca */ /* 0x000fe400000e0000 */
[----:B------:R-:W-:Y:S01]  /*cf30*/  R2UR UR6, R7 ;  /* 0x00000000070672ca */ /* 0x000fe200000e0000 */
[----:B------:R-:W-:Y:S06]  /*cf40*/  BAR.ARV 0x4, 0x200 ;  /* 0x0108000000007b1d */ /* 0x000fec0000002000 */
[----:B------:R-:W-:Y:S08]  /*cf50*/  @P0 BRA `(.L_x_1109) ;  /* 0x0000000c00a40947 */ /* 0x000ff00003800000 */
[----:B------:R-:W0:Y:S01]  /*cf60*/  S2R R5, SR_SWINHI ;  /* 0x0000000000057919 */ /* 0x000e220000002f00 */
[----:B------:R-:W-:Y:S01]  /*cf70*/  F2FP.BF16.F32.PACK_AB R112, R113, R112 ;  /* 0x000000707170723e */ /* 0x000fe200000010ff */
[----:B------:R-:W-:Y:S01]  /*cf80*/  ULDC.64 UR8, c[0x0][0xc00] ;  /* 0x0003000000087ab9 */ /* 0x000fe20000000a00 */
[----:B------:R-:W-:Y:S01]  /*cf90*/  F2FP.BF16.F32.PACK_AB R12, R12, R27 ;  /* 0x0000001b0c0c723e */ /* 0x000fe200000010ff */
[----:B------:R-:W-:Y:S01]  /*cfa0*/  UISETP.NE.U32.AND UP0, UPT, UR8, URZ, UPT ;  /* 0x0000003f0800728c */ /* 0x000fe2000bf05070 */
[----:B------:R-:W-:Y:S01]  /*cfb0*/  F2FP.BF16.F32.PACK_AB R13, R13, R106 ;  /* 0x0000006a0d0d723e */ /* 0x000fe200000010ff */
[----:B------:R-:W1:Y:S01]  /*cfc0*/  LDC R33, c[0x0][0xbe8] ;  /* 0x0002fa00ff217b82 */ /* 0x000e620000000800 */
[----:B------:R-:W-:Y:S01]  /*cfd0*/  F2FP.BF16.F32.PACK_AB R14, R14, R25 ;  /* 0x000000190e0e723e */ /* 0x000fe200000010ff */
[----:B------:R-:W-:Y:S01]  /*cfe0*/  UISETP.NE.AND.EX UP0, UPT, UR9, URZ, UPT, UP0 ;  /* 0x0000003f0900728c */ /* 0x000fe2000bf05300 */
[----:B------:R-:W-:-:S05]  /*cff0*/  F2FP.BF16.F32.PACK_AB R15, R15, R110 ;  /* 0x0000006e0f0f723e */ /* 0x000fca00000010ff */
[----:B------:R-:W-:Y:S01]  /*d000*/  BAR.SYNC.DEFER_BLOCKING 0x1, 0x180 ;  /* 0x0046000000007b1d */ /* 0x000fe20000010000 */
[----:B------:R-:W-:Y:S02]  /*d010*/  F2FP.BF16.F32.PACK_AB R113, R115, R114 ;  /* 0x000000727371723e */ /* 0x000fe400000010ff */
[----:B------:R-:W-:Y:S02]  /*d020*/  F2FP.BF16.F32.PACK_AB R114, R117, R116 ;  /* 0x000000747572723e */ /* 0x000fe400000010ff */
[----:B------:R-:W-:Y:S01]  /*d030*/  F2FP.BF16.F32.PACK_AB R115, R119, R118 ;  /* 0x000000767773723e */ /* 0x000fe200000010ff */
[----:B------:R-:W-:Y:S01]  /*d040*/  ULDC.64 UR8, c[0x0][0xc00] ;  /* 0x0003000000087ab9 */ /* 0x000fe20000000a00 */
[----:B------:R-:W-:Y:S01]  /*d050*/  UMOV UR4, URZ ;  /* 0x0000003f00047c82 */ /* 0x000fe20008000000 */
[----:B------:R-:W-:Y:S02]  /*d060*/  UIMAD.WIDE UR8, UR40, 0x4, UR8 ;  /* 0x00000004280878a5 */ /* 0x000fe4000f8e0208 */
[----:B------:R-:W-:Y:S01]  /*d070*/  USHF.R.S32.HI UR18, URZ, 0x1f, UR39 ;  /* 0x0000001f3f127899 */ /* 0x000fe20008011427 */
[----:B------:R-:W-:Y:S01]  /*d080*/  ULDC.64 UR12, c[0x0][0xb90] ;  /* 0x0002e400000c7ab9 */ /* 0x000fe20000000a00 */
[----:B------:R-:W-:-:S02]  /*d090*/  USHF.R.S32.HI UR11, URZ, 0x1f, UR40 ;  /* 0x0000001f3f0b7899 */ /* 0x000fc40008011428 */
[----:B------:R-:W-:Y:S01]  /*d0a0*/  IMAD.U32 R25, RZ, RZ, UR9 ;  /* 0x00000009ff197e24 */ /* 0x000fe2000f8e00ff */
[----:B------:R-:W-:Y:S01]  /*d0b0*/  ULDC.64 UR16, c[0x0][0xb98] ;  /* 0x0002e60000107ab9 */ /* 0x000fe20000000a00 */
[----:B------:R-:W-:Y:S01]  /*d0c0*/  ULDC.64 UR20, c[0x0][0xc08] ;  /* 0x0003020000147ab9 */ /* 0x000fe20000000a00 */
[----:B------:R-:W-:Y:S02]  /*d0d0*/  MOV R2, R0 ;  /* 0x0000000000027202 */ /* 0x000fe40000000f00 */
[----:B0-----:R-:W-:-:S03]  /*d0e0*/  MOV R3, R5 ;  /* 0x0000000500037202 */ /* 0x001fc60000000f00 */
[----:B------:R-:W-:-:S03]  /*d0f0*/  IMAD.WIDE R4, R155, 0x2, R2 ;  /* 0x000000029b047825 */ /* 0x000fc600078e0202 */
        /* <DEDUP_REMOVED lines=22> */
[----:B------:R-:W-:Y:S01]  /*d260*/  F2FP.BF16.F32.PACK_AB R8, R89, R24 ;  /* 0x000000185908723e */ /* 0x000fe200000010ff */
[----:B------:R-:W-:Y:S01]  /*d270*/  IMAD.U32 R24, RZ, RZ, UR8 ;  /* 0x00000008ff187e24 */ /* 0x000fe2000f8e00ff */
[----:B------:R-:W-:-:S02]  /*d280*/  F2FP.BF16.F32.PACK_AB R9, R91, R90 ;  /* 0x0000005a5b09723e */ /* 0x000fc400000010ff */
[----:B------:R-:W-:Y:S02]  /*d290*/  F2FP.BF16.F32.PACK_AB R10, R93, R92 ;  /* 0x0000005c5d0a723e */ /* 0x000fe400000010ff */
[----:B------:R-:W-:Y:S02]  /*d2a0*/  F2FP.BF16.F32.PACK_AB R11, R95, R94 ;  /* 0x0000005e5f0b723e */ /* 0x000fe400000010ff */
[----:B------:R-:W-:Y:S02]  /*d2b0*/  F2FP.BF16.F32.PACK_AB R4, R97, R96 ;  /* 0x000000606104723e */ /* 0x000fe400000010ff */
[----:B------:R-:W-:Y:S01]  /*d2c0*/  F2FP.BF16.F32.PACK_AB R5, R99, R98 ;  /* 0x000000626305723e */ /* 0x000fe200000010ff */
[----:B------:R0:W-:Y:S01]  /*d2d0*/  STSM.16.M88.4 [R31], R8 ;  /* 0x000000081f007844 */ /* 0x0001e20000000200 */
[----:B------:R-:W-:Y:S02]  /*d2e0*/  F2FP.BF16.F32.PACK_AB R6, R101, R100 ;  /* 0x000000646506723e */ /* 0x000fe400000010ff */
[----:B------:R-:W-:-:S02]  /*d2f0*/  F2FP.BF16.F32.PACK_AB R7, R103, R102 ;  /* 0x000000666707723e */ /* 0x000fc400000010ff */
[----:B------:R-:W-:-:S03]  /*d300*/  PLOP3.LUT P2, PT, PT, PT, UP0, 0x80, 0x0 ;  /* 0x000000000000781c */ /* 0x000fc60003f4f008 */
[----:B------:R2:W-:Y:S04]  /*d310*/  STSM.16.M88.4 [R30], R4 ;  /* 0x000000041e007844 */ /* 0x0005e80000000200 */
[----:B------:R3:W-:Y:S04]  /*d320*/  STSM.16.M88.4 [R29], R12 ;  /* 0x0000000c1d007844 */ /* 0x0007e80000000200 */
[----:B------:R3:W-:Y:S01]  /*d330*/  STSM.16.M88.4 [R28], R112 ;  /* 0x000000701c007844 */ /* 0x0007e20000000200 */
[----:B------:R-:W-:Y:S06]  /*d340*/  BAR.SYNC.DEFER_BLOCKING 0x1, 0x180 ;  /* 0x0046000000007b1d */ /* 0x000fec0000010000 */
[----:B------:R-:W4:Y:S01]  /*d350*/  @P2 LDG.E R26, desc[UR50][R24.64] ;  /* 0x00000032181a2981 */ /* 0x000f22000c1e1900 */
[----:B-1----:R-:W-:Y:S01]  /*d360*/  ISETP.NE.AND P1, PT, R33, 0x1, PT ;  /* 0x000000012100780c */ /* 0x002fe20003f25270 */
[----:B0-----:R-:W-:Y:S01]  /*d370*/  VIADD R8, R17, UR41 ;  /* 0x0000002911087c36 */ /* 0x001fe20008000000 */
[----:B------:R-:W-:-:S02]  /*d380*/  UIMAD UR8, UR18, UR12, URZ ;  /* 0x0000000c120872a4 */ /* 0x000fc4000f8e023f */
[----:B------:R-:W-:Y:S01]  /*d390*/  USEL UR11, UR11, URZ, !UP0 ;  /* 0x0000003f0b0b7287 */ /* 0x000fe2000c000000 */
[----:B--2---:R-:W-:Y:S01]  /*d3a0*/  IMAD.MOV.U32 R4, RZ, RZ, R8 ;  /* 0x000000ffff047224 */ /* 0x004fe200078e0008 */
[----:B------:R-:W-:Y:S02]  /*d3b0*/  UIMAD UR14, UR39, UR13, UR8 ;  /* 0x0000000d270e72a4 */ /* 0x000fe4000f8e0208 */
[----:B------:R-:W-:Y:S02]  /*d3c0*/  USEL UR10, UR40, URZ, !UP0 ;  /* 0x0000003f280a7287 */ /* 0x000fe4000c000000 */
[----:B------:R-:W-:-:S03]  /*d3d0*/  UISETP.NE.U32.AND UP0, UPT, UR20, URZ, UPT ;  /* 0x0000003f1400728c */ /* 0x000fc6000bf05070 */
[----:B------:R-:W0:Y:S01]  /*d3e0*/  @P1 LDC R27, c[0x0][0xbec] ;  /* 0x0002fb00ff1b1b82 */ /* 0x000e220000000800 */
[----:B------:R-:W-:-:S06]  /*d3f0*/  UISETP.NE.AND.EX UP0, UPT, UR21, URZ, UPT, UP0 ;  /* 0x0000003f1500728c */ /* 0x000fcc000bf05300 */
[----:B------:R-:W-:Y:S01]  /*d400*/  PLOP3.LUT P3, PT, PT, PT, UP0, 0x80, 0x0 ;  /* 0x000000000000781c */ /* 0x000fe20003f6f008 */
[----:B------:R-:W1:Y:S01]  /*d410*/  @P1 LDC R32, c[0x0][0xbf0] ;  /* 0x0002fc00ff201b82 */ /* 0x000e620000000800 */
[----:B0-----:R-:W-:-:S05]  /*d420*/  @P1 IMAD.HI.U32 R5, R8, R27, RZ ;  /* 0x0000001b08051227 */ /* 0x001fca00078e00ff */
[----:B-1----:R-:W-:-:S05]  /*d430*/  @P1 SHF.R.U32.HI R4, RZ, R32, R5 ;  /* 0x00000020ff041219 */ /* 0x002fca0000011605 */
[----:B------:R-:W-:-:S04]  /*d440*/  IMAD.MOV R6, RZ, RZ, -R4 ;  /* 0x000000ffff067224 */ /* 0x000fc800078e0a04 */
[----:B------:R-:W-:Y:S01]  /*d450*/  IMAD R7, R33, R6, R8 ;  /* 0x0000000621077224 */ /* 0x000fe200078e0208 */
[----:B------:R-:W-:-:S04]  /*d460*/  SHF.R.S32.HI R6, RZ, 0x1f, R4 ;  /* 0x0000001fff067819 */ /* 0x000fc80000011404 */
[----:B------:R-:W-:Y:S02]  /*d470*/  SHF.R.S32.HI R5, RZ, 0x1f, R7 ;  /* 0x0000001fff057819 */ /* 0x000fe40000011407 */
[----:B----4-:R-:W-:-:S13]  /*d480*/  @P2 R2UR UR4, R26 ;  /* 0x000000001a0422ca */ /* 0x010fda00000e0000 */
[----:B------:R-:W-:Y:S02]  /*d490*/  USHF.R.S32.HI UR9, URZ, 0x1f, UR4 ;  /* 0x0000001f3f097899 */ /* 0x000fe40008011404 */
[----:B------:R-:W-:Y:S02]  /*d4a0*/  UMOV UR8, UR4 ;  /* 0x0000000400087c82 */ /* 0x000fe40008000000 */
[----:B------:R-:W-:-:S04]  /*d4b0*/  UIMAD.WIDE.U32 UR12, UR39, UR12, UR8 ;  /* 0x0000000c270c72a5 */ /* 0x000fc8000f8e0008 */
[----:B------:R-:W-:Y:S02]  /*d4c0*/  UIADD3 UR13, UR13, UR14, URZ ;  /* 0x0000000e0d0d7290 */ /* 0x000fe4000fffe03f */
[----:B------:R-:W-:Y:S02]  /*d4d0*/  UIMAD UR14, UR11, UR16, URZ ;  /* 0x000000100b0e72a4 */ /* 0x000fe4000f8e023f */
[----:B------:R-:W-:Y:S02]  /*d4e0*/  UIMAD.WIDE.U32 UR12, UR10, UR16, UR12 ;  /* 0x000000100a0c72a5 */ /* 0x000fe4000f8e000c */
[----:B------:R-:W-:Y:S01]  /*d4f0*/  UIMAD UR14, UR10, UR17, UR14 ;  /* 0x000000110a0e72a4 */ /* 0x000fe2000f8e020e */
[----:B------:R-:W-:-:S03]  /*d500*/  ULDC UR16, c[0x0][0xa88] ;  /* 0x0002a20000107ab9 */ /* 0x000fc60000000800 */
[----:B------:R-:W-:Y:S02]  /*d510*/  IADD3 R4, P0, R4, UR12, RZ ;  /* 0x0000000c04047c10 */ /* 0x000fe4000ff1e0ff */
[----:B------:R-:W-:Y:S01]  /*d520*/  IMAD.U32 R9, RZ, RZ, UR14 ;  /* 0x0000000eff097e24 */ /* 0x000fe2000f8e00ff */
[----:B------:R-:W-:Y:S02]  /*d530*/  ULDC.64 UR14, c[0x0][0xb88] ;  /* 0x0002e200000e7ab9 */ /* 0x000fe40000000a00 */
[----:B------:R-:W-:Y:S02]  /*d540*/  IMAD R8, R5, UR14, RZ ;  /* 0x0000000e05087c24 */ /* 0x000fe4000f8e02ff */
[----:B------:R-:W-:Y:S01]  /*d550*/  IADD3.X R5, R6, UR13, R9, P0, !PT ;  /* 0x0000000d06057c10 */ /* 0x000fe200087fe409 */
[----:B------:R-:W-:Y:S01]  /*d560*/  @UP0 ULDC.64 UR12, c[0x0][0xc08] ;  /* 0x00030200000c0ab9 */ /* 0x000fe20000000a00 */
[----:B------:R-:W-:Y:S01]  /*d570*/  IMAD R9, R7, UR15, R8 ;  /* 0x0000000f07097c24 */ /* 0x000fe2000f8e0208 */
[----:B------:R-:W-:Y:S01]  /*d580*/  @UP0 UIMAD.WIDE UR12, UR40, 0x4, UR12 ;  /* 0x00000004280c08a5 */ /* 0x000fe2000f8e020c */
[----:B------:R-:W-:-:S02]  /*d590*/  IMAD.U32 R6, RZ, RZ, UR16 ;  /* 0x00000010ff067e24 */ /* 0x000fc4000f8e00ff */
[----:B------:R-:W-:Y:S01]  /*d5a0*/  IMAD.WIDE.U32 R4, R7, UR14, R4 ;  /* 0x0000000e07047c25 */ /* 0x000fe2000f8e0004 */
[----:B------:R-:W-:-:S03]  /*d5b0*/  ULDC.64 UR14, c[0x0][0xb50] ;  /* 0x0002d400000e7ab9 */ /* 0x000fc60000000a00 */
[----:B------:R-:W-:Y:S01]  /*d5c0*/  IMAD.IADD R5, R5, 0x1, R9 ;  /* 0x0000000105057824 */ /* 0x000fe200078e0209 */
[C---:B------:R-:W-:Y:S01]  /*d5d0*/  LEA R7, P0, R4.reuse, UR14, 0x2 ;  /* 0x0000000e04077c11 */ /* 0x040fe2000f8010ff */
[----:B------:R-:W-:Y:S02]  /*d5e0*/  IMAD.U32 R8, RZ, RZ, UR12 ;  /* 0x0000000cff087e24 */ /* 0x000fe4000f8e00ff */
[----:B------:R-:W-:Y:S01]  /*d5f0*/  IMAD.U32 R9, RZ, RZ, UR13 ;  /* 0x0000000dff097e24 */ /* 0x000fe2000f8e00ff */
[----:B------:R-:W-:Y:S01]  /*d600*/  LEA.HI.X R10, R4, UR15, R5, 0x2, P0 ;  /* 0x0000000f040a7c11 */ /* 0x000fe200080f1405 */
[----:B------:R-:W-:-:S03]  /*d610*/  IMAD R5, R23, 0x40, R19 ;  /* 0x0000004017057824 */ /* 0x000fc600078e0213 */
[----:B------:R3:W5:Y:S01]  /*d620*/  @P3 LDG.E R6, desc[UR50][R8.64] ;  /* 0x0000003208063981 */ /* 0x000762000c1e1900 */
[----:B------:R-:W-:Y:S05]  /*d630*/  @P3 BRA `(.L_x_1110) ;  /* 0x0000000000103947 */ /* 0x000fea0003800000 */
[----:B------:R-:W-:Y:S05]  /*d640*/  @!P2 BRA `(.L_x_1110) ;  /* 0x00000000000ca947 */ /* 0x000fea0003800000 */
[----:B---3--:R-:W2:Y:S04]  /*d650*/  LDG.E R9, desc[UR50][R24.64] ;  /* 0x0000003218097981 */ /* 0x008ea8000c1e1900 */
[----:B-----5:R-:W2:Y:S02]  /*d660*/  LDG.E R6, desc[UR50][R24.64+0x4] ;  /* 0x0000043218067981 */ /* 0x020ea4000c1e1900 */
[----:B--2---:R-:W-:-:S07]  /*d670*/  IMAD.IADD R6, R6, 0x1, -R9 ;  /* 0x0000000106067824 */ /* 0x004fce00078e0a09 */
.L_x_1110:
[----:B---3--:R-:W-:Y:S01]  /*d680*/  SHFL.IDX PT, R12, R7, RZ, 0x1c1f ;  /* 0x001c1fff070c7589 */ /* 0x008fe200000e0000 */
[----:B------:R-:W-:Y:S01]  /*d690*/  IMAD.WIDE R2, R5, 0x2, R2 ;  /* 0x0000000205027825 */ /* 0x000fe200078e0202 */
[----:B------:R-:W-:Y:S01]  /*d6a0*/  LOP3.LUT P0, RZ, R152, 0x3, RZ, 0xc0, !PT ;  /* 0x0000000398ff7812 */ /* 0x000fe2000780c0ff */
[----:B------:R-:W-:Y:S01]  /*d6b0*/  ULDC.64 UR14, c[0x0][0xaa0] ;  /* 0x0002a800000e7ab9 */ /* 0x000fe20000000a00 */
[----:B------:R-:W0:Y:S01]  /*d6c0*/  SHFL.IDX PT, R13, R10, RZ, 0x1c1f ;  /* 0x001c1fff0a0d7589 */ /* 0x000e2200000e0000 */
[----:B------:R-:W-:Y:S01]  /*d6d0*/  VIADD R8, R154, UR41 ;  /* 0x000000299a087c36 */ /* 0x000fe20008000000 */
[----:B------:R-:W-:Y:S01]  /*d6e0*/  IADD3 R9, P3, R2, 0x1800, RZ ;  /* 0x0000180002097810 */ /* 0x000fe20007f7e0ff */
[----:B-----5:R-:W-:Y:S01]  /*d6f0*/  IMAD R35, R6, R33, RZ ;  /* 0x0000002106237224 */ /* 0x020fe200078e02ff */
[----:B------:R-:W-:Y:S01]  /*d700*/  SHFL.IDX PT, R14, R7, 0x1, 0x1c1f ;  /* 0x003c1f00070e7f89 */ /* 0x000fe200000e0000 */
[----:B------:R-:W-:Y:S01]  /*d710*/  VIADD R4, R8, 0x8 ;  /* 0x0000000808047836 */ /* 0x000fe20000000000 */
[----:B------:R-:W-:-:S02]  /*d720*/  IADD3 R25, P4, R2, 0x3000, RZ ;  /* 0x0000300002197810 */ /* 0x000fc40007f9e0ff */
[----:B------:R-:W1:Y:S01]  /*d730*/  SHFL.IDX PT, R15, R10, 0x1, 0x1c1f ;  /* 0x003c1f000a0f7f89 */ /* 0x000e6200000e0000 */
[-C--:B------:R-:W-:Y:S02]  /*d740*/  ISETP.GE.OR P2, PT, R8, R35.reuse, P0 ;  /* 0x000000230800720c */ /* 0x080fe40000746670 */
[----:B------:R-:W-:Y:S02]  /*d750*/  LOP3.LUT R5, R2, 0x380, RZ, 0xc0, !PT ;  /* 0x0000038002057812 */ /* 0x000fe400078ec0ff */
[----:B------:R-:W-:Y:S02]  /*d760*/  LOP3.LUT R8, R9, 0x380, RZ, 0xc0, !PT ;  /* 0x0000038009087812 */ /* 0x000fe400078ec0ff */
[----:B------:R-:W-:Y:S02]  /*d770*/  ISETP.GE.OR P0, PT, R4, R35, P0 ;  /* 0x000000230400720c */ /* 0x000fe40000706670 */
[----:B------:R-:W-:Y:S02]  /*d780*/  LOP3.LUT R24, R25, 0x380, RZ, 0xc0, !PT ;  /* 0x0000038019187812 */ /* 0x000fe400078ec0ff */
[----:B------:R-:W-:-:S02]  /*d790*/  SHF.R.U64 R5, R5, 0x3, RZ ;  /* 0x0000000305057819 */ /* 0x000fc400000012ff */
[----:B------:R-:W-:Y:S02]  /*d7a0*/  SHF.R.U64 R8, R8, 0x3, RZ ;  /* 0x0000000308087819 */ /* 0x000fe400000012ff */
[----:B------:R-:W-:Y:S01]  /*d7b0*/  SHF.R.U64 R24, R24, 0x3, RZ ;  /* 0x0000000318187819 */ /* 0x000fe200000012ff */
[----:B0-----:R-:W-:Y:S01]  /*d7c0*/  @!P2 ST.E desc[UR50][R12.64], R21 ;  /* 0x000000150c00a985 */ /* 0x001fe2000c101932 */
[----:B------:R-:W-:Y:S01]  /*d7d0*/  LOP3.LUT R4, R5, R2, RZ, 0x3c, !PT ;  /* 0x0000000205047212 */ /* 0x000fe200078e3cff */
[--C-:B------:R-:W-:Y:S01]  /*d7e0*/  IMAD.MOV.U32 R5, RZ, RZ, R3.reuse ;  /* 0x000000ffff057224 */ /* 0x100fe200078e0003 */
[----:B------:R-:W-:Y:S01]  /*d7f0*/  LOP3.LUT R8, R8, R9, RZ, 0x3c, !PT ;  /* 0x0000000908087212 */ /* 0x000fe200078e3cff */
[--C-:B------:R-:W-:Y:S01]  /*d800*/  IMAD.X R9, RZ, RZ, R3.reuse, P3 ;  /* 0x000000ffff097224 */ /* 0x100fe200018e0603 */
[----:B------:R-:W-:Y:S01]  /*d810*/  LOP3.LUT R24, R24, R25, RZ, 0x3c, !PT ;  /* 0x0000001918187212 */ /* 0x000fe200078e3cff */
[--C-:B------:R-:W-:Y:S01]  /*d820*/  IMAD.X R25, RZ, RZ, R3.reuse, P4 ;  /* 0x000000ffff197224 */ /* 0x100fe200020e0603 */
[----:B-1----:R0:W-:Y:S04]  /*d830*/  @!P0 ST.E desc[UR50][R14.64], R20 ;  /* 0x000000140e008985 */ /* 0x0021e8000c101932 */
[----:B------:R-:W2:Y:S04]  /*d840*/  LD.E.128 R4, desc[UR50][R4.64] ;  /* 0x0000003204047980 */ /* 0x000ea8000c101d00 */
[----:B------:R-:W3:Y:S04]  /*d850*/  LD.E.128 R8, desc[UR50][R8.64] ;  /* 0x0000003208087980 */ /* 0x000ee8000c101d00 */
[----:B------:R-:W4:Y:S01]  /*d860*/  LD.E.128 R24, desc[UR50][R24.64] ;  /* 0x0000003218187980 */ /* 0x000f22000c101d00 */
[----:B------:R-:W-:Y:S01]  /*d870*/  IADD3 R29, P0, R2, 0x4800, RZ ;  /* 0x00004800021d7810 */ /* 0x000fe20007f1e0ff */
[----:B0-----:R-:W0:Y:S03]  /*d880*/  @P1 LDC R20, c[0x0][0xbec] ;  /* 0x0002fb00ff141b82 */ /* 0x001e260000000800 */
[----:B------:R-:W-:Y:S01]  /*d890*/  LOP3.LUT R2, R29, 0x380, RZ, 0xc0, !PT ;  /* 0x000003801d027812 */ /* 0x000fe200078ec0ff */
[----:B------:R-:W-:Y:S01]  /*d8a0*/  IMAD.X R13, RZ, RZ, R3, P0 ;  /* 0x000000ffff0d7224 */ /* 0x000fe200000e0603 */
[----:B------:R-:W-:-:S02]  /*d8b0*/  UIMAD UR12, UR9, UR14, URZ ;  /* 0x0000000e090c72a4 */ /* 0x000fc4000f8e023f */
[----:B------:R-:W-:Y:S01]  /*d8c0*/  SHF.R.U64 R2, R2, 0x3, RZ ;  /* 0x0000000302027819 */ /* 0x000fe200000012ff */
[----:B------:R-:W1:Y:S01]  /*d8d0*/  @P1 LDC R3, c[0x0][0xbf0] ;  /* 0x0002fc00ff031b82 */ /* 0x000e620000000800 */
[----:B------:R-:W-:Y:S02]  /*d8e0*/  UIMAD.WIDE.U32 UR8, UR4, UR14, URZ ;  /* 0x0000000e040872a5 */ /* 0x000fe4000f8e003f */
[----:B------:R-:W-:Y:S01]  /*d8f0*/  UIMAD UR12, UR4, UR15, UR12 ;  /* 0x0000000f040c72a4 */ /* 0x000fe2000f8e020c */
[----:B------:R-:W-:Y:S01]  /*d900*/  LOP3.LUT R12, R2, R29, RZ, 0x3c, !PT ;  /* 0x0000001d020c7212 */ /* 0x000fe200078e3cff */
[----:B------:R-:W-:Y:S01]  /*d910*/  IMAD R2, R18, 0x30, R23 ;  /* 0x0000003012027824 */ /* 0x000fe200078e0217 */
[----:B------:R-:W-:Y:S01]  /*d920*/  ULDC.64 UR14, c[0x0][0xae8] ;  /* 0x0002ba00000e7ab9 */ /* 0x000fe20000000a00 */
[----:B------:R-:W-:Y:S02]  /*d930*/  UIADD3 UR9, UR9, UR12, URZ ;  /* 0x0000000c09097290 */ /* 0x000fe4000fffe03f */
[----:B------:R-:W-:Y:S01]  /*d940*/  UIMAD UR4, UR18, UR14, URZ ;  /* 0x0000000e120472a4 */ /* 0x000fe2000f8e023f */
[----:B------:R-:W-:Y:S01]  /*d950*/  VIADD R29, R2, UR41 ;  /* 0x00000029021d7c36 */ /* 0x000fe20008000000 */
[----:B------:R-:W-:Y:S01]  /*d960*/  UIMAD.WIDE.U32 UR8, UR39, UR14, UR8 ;  /* 0x0000000e270872a5 */ /* 0x000fe2000f8e0008 */
[----:B------:R-:W-:Y:S01]  /*d970*/  VIADD R32, R23, UR41 ;  /* 0x0000002917207c36 */ /* 0x000fe20008000000 */
[----:B------:R-:W-:Y:S01]  /*d980*/  UIMAD UR4, UR39, UR15, UR4 ;  /* 0x0000000f270472a4 */ /* 0x000fe2000f8e0204 */
[----:B------:R-:W5:Y:S01]  /*d990*/  LD.E.128 R12, desc[UR50][R12.64] ;  /* 0x000000320c0c7980 */ /* 0x000f62000c101d00 */
[----:B------:R-:W-:Y:S01]  /*d9a0*/  ULDC.64 UR12, c[0x0][0xaf0] ;  /* 0x0002bc00000c7ab9 */ /* 0x000fe20000000a00 */
[----:B0-----:R-:W-:Y:S01]  /*d9b0*/  @P1 IMAD.HI.U32 R2, R29, R20, RZ ;  /* 0x000000141d021227 */ /* 0x001fe200078e00ff */
[----:B------:R-:W-:Y:S01]  /*d9c0*/  UIMAD UR11, UR11, UR12, URZ ;  /* 0x0000000c0b0b72a4 */ /* 0x000fe2000f8e023f */
[----:B------:R-:W-:Y:S01]  /*d9d0*/  @!PT LDS RZ, [RZ] ;  /* 0x00000000fffff984 */ /* 0x000fe20000000800 */
[----:B------:R-:W-:Y:S01]  /*d9e0*/  @!PT LDS RZ, [RZ] ;  /* 0x00000000fffff984 */ /* 0x000fe20000000800 */
[----:B------:R-:W-:Y:S01]  /*d9f0*/  @!PT LDS RZ, [RZ] ;  /* 0x00000000fffff984 */ /* 0x000fe20000000800 */
[----:B------:R-:W-:Y:S01]  /*da00*/  @!PT LDS RZ, [RZ] ;  /* 0x00000000fffff984 */ /* 0x000fe20000000800 */
[----:B------:R0:W-:Y:S06]  /*da10*/  MEMBAR.ALL.CTA ;  /* 0x0000000000007992 */ /* 0x0001ec0000008000 */
[----:B0-----:R-:W0:Y:S01]  /*da20*/  FENCE.VIEW.ASYNC.S ;  /* 0x00000000000073c6 */ /* 0x001e220000000000 */
[----:B------:R-:W-:Y:S01]  /*da30*/  UIADD3 UR9, UR9, UR4, URZ ;  /* 0x0000000409097290 */ /* 0x000fe2000fffe03f */
[----:B------:R-:W-:Y:S01]  /*da40*/  IMAD.MOV.U32 R21, RZ, RZ, R29 ;  /* 0x000000ffff157224 */ /* 0x000fe200078e001d */
[----:B------:R-:W-:Y:S01]  /*da50*/  UIMAD UR4, UR10, UR13, UR11 ;  /* 0x0000000d0a0472a4 */ /* 0x000fe2000f8e020b */
[----:B------:R-:W-:Y:S01]  /*da60*/  VIADD R0, R0, 0x16820 ;  /* 0x0001682000007836 */ /* 0x000fe20000000000 */
[----:B------:R-:W-:Y:S01]  /*da70*/  UIMAD.WIDE.U32 UR10, UR10, UR12, UR8 ;  /* 0x0000000c0a0a72a5 */ /* 0x000fe2000f8e0008 */
[----:B-1----:R-:W-:-:S02]  /*da80*/  @P1 SHF.R.U32.HI R21, RZ, R3, R2 ;  /* 0x00000003ff151219 */ /* 0x002fc40000011602 */
[----:B------:R-:W-:Y:S01]  /*da90*/  ULDC.64 UR8, c[0x0][0xae0] ;  /* 0x0002b80000087ab9 */ /* 0x000fe20000000a00 */
[----:B------:R-:W-:Y:S01]  /*daa0*/  UIADD3 UR4, UR11, UR4, URZ ;  /* 0x000000040b047290 */ /* 0x000fe2000fffe03f */
[--C-:B------:R-:W-:Y:S01]  /*dab0*/  SHF.R.S32.HI R20, RZ, 0x1f, R21.reuse ;  /* 0x0000001fff147819 */ /* 0x100fe20000011415 */
[----:B------:R-:W-:Y:S01]  /*dac0*/  IMAD.MOV R28, RZ, RZ, -R21 ;  /* 0x000000ffff1c7224 */ /* 0x000fe200078e0a15 */
[----:B------:R-:W-:Y:S01]  /*dad0*/  PRMT R0, RZ, 0x654, R0 ;  /* 0x00000654ff007816 */ /* 0x000fe20000000000 */
        /* <DEDUP_REMOVED lines=9> */
[----:B------:R-:W-:Y:S01]  /*db70*/  ULDC.64 UR8, c[0x0][0xad8] ;  /* 0x0002b60000087ab9 */ /* 0x000fe20000000a00 */
[----:B0-----:R0:W-:Y:S02]  /*db80*/  SYNCS.ARRIVE.TRANS64.RED.A1T0 RZ, [R0+URZ], RZ ;  /* 0x000000ff00ff79a7 */ /* 0x0011e4000810043f */
[----:B------:R-:W-:Y:S02]  /*db90*/  IMAD.IADD R3, R3, 0x1, R31 ;  /* 0x0000000103037824 */ /* 0x000fe400078e021f */
[----:B------:R-:W-:-:S02]  /*dba0*/  IMAD R20, R20, UR8, RZ ;  /* 0x0000000814147c24 */ /* 0x000fc4000f8e02ff */
[----:B------:R-:W-:-:S04]  /*dbb0*/  IMAD.WIDE.U32 R2, R29, UR8, R2 ;  /* 0x000000081d027c25 */ /* 0x000fc8000f8e0002 */
[----:B------:R-:W-:Y:S01]  /*dbc0*/  IMAD R21, R29, UR9, R20 ;  /* 0x000000091d157c24 */ /* 0x000fe2000f8e0214 */
[----:B------:R-:W-:Y:S01]  /*dbd0*/  ULDC.64 UR8, c[0x0][0xa80] ;  /* 0x0002a00000087ab9 */ /* 0x000fe20000000a00 */
[----:B0-----:R-:W-:Y:S01]  /*dbe0*/  VIADD R0, R32, 0x90 ;  /* 0x0000009020007836 */ /* 0x001fe20000000000 */
[----:B------:R-:W-:Y:S01]  /*dbf0*/  LEA R30, P0, R2, UR8, 0x1 ;  /* 0x00000008021e7c11 */ /* 0x000fe2000f8008ff */
[----:B------:R-:W-:-:S04]  /*dc00*/  IMAD.IADD R3, R3, 0x1, R21 ;  /* 0x0000000103037824 */ /* 0x000fc800078e0215 */
[----:B------:R-:W0:Y:S01]  /*dc10*/  SHFL.IDX PT, R20, R30, RZ, 0x181f ;  /* 0x00181fff1e147589 */ /* 0x000e2200000e0000 */
[----:B------:R-:W-:Y:S01]  /*dc20*/  LEA.HI.X R31, R2, UR9, R3, 0x1, P0 ;  /* 0x00000009021f7c11 */ /* 0x000fe200080f0c03 */
[C---:B------:R-:W-:Y:S01]  /*dc30*/  VIADD R2, R32.reuse, 0x30 ;  /* 0x0000003020027836 */ /* 0x040fe20000000000 */
[----:B------:R-:W-:Y:S01]  /*dc40*/  ISETP.GE.AND P0, PT, R19, UR4, PT ;  /* 0x0000000413007c0c */ /* 0x000fe2000bf06270 */
[----:B------:R-:W1:Y:S01]  /*dc50*/  SHFL.IDX PT, R28, R30, 0x1, 0x181f ;  /* 0x00381f001e1c7f89 */ /* 0x000e6200000e0000 */
[C---:B------:R-:W-:Y:S02]  /*dc60*/  VIADD R3, R32.reuse, 0x60 ;  /* 0x0000006020037836 */ /* 0x040fe40000000000 */
[-C--:B------:R-:W-:Y:S01]  /*dc70*/  ISETP.GE.OR P1, PT, R32, R35.reuse, P0 ;  /* 0x000000232000720c */ /* 0x080fe20000726670 */
[----:B------:R-:W1:Y:S01]  /*dc80*/  SHFL.IDX PT, R34, R30, 0x2, 0x181f ;  /* 0x00581f001e227f89 */ /* 0x000e6200000e0000 */
[-C--:B------:R-:W-:Y:S02]  /*dc90*/  ISETP.GE.OR P2, PT, R2, R35.reuse, P0 ;  /* 0x000000230200720c */ /* 0x080fe40000746670 */
[-C--:B------:R-:W-:Y:S01]  /*dca0*/  ISETP.GE.OR P3, PT, R3, R35.reuse, P0 ;  /* 0x000000230300720c */ /* 0x080fe20000766670 */
[----:B------:R-:W1:Y:S01]  /*dcb0*/  SHFL.IDX PT, R21, R31, RZ, 0x181f ;  /* 0x00181fff1f157589 */ /* 0x000e6200000e0000 */
[----:B------:R-:W-:-:S03]  /*dcc0*/  ISETP.GE.OR P0, PT, R0, R35, P0 ;  /* 0x000000230000720c */ /* 0x000fc60000706670 */
[----:B------:R-:W1:Y:S04]  /*dcd0*/  SHFL.IDX PT, R29, R31, 0x1, 0x181f ;  /* 0x00381f001f1d7f89 */ /* 0x000e6800000e0000 */
[----:B------:R-:W1:Y:S01]  /*dce0*/  SHFL.IDX PT, R33, R31, 0x2, 0x181f ;  /* 0x00581f001f217f89 */ /* 0x000e6200000e0000 */
[----:B0-----:R-:W-:-:S03]  /*dcf0*/  @!P1 LEA R2, P4, R19, R20, 0x1 ;  /* 0x0000001413029211 */ /* 0x001fc600078808ff */
[----:B------:R-:W0:Y:S01]  /*dd00*/  SHFL.IDX PT, R30, R30, 0x3, 0x181f ;  /* 0x00781f001e1e7f89 */ /* 0x000e2200000e0000 */
[----:B-1----:R-:W-:-:S03]  /*dd10*/  @!P2 LEA R20, P5, R19, R28, 0x1 ;  /* 0x0000001c1314a211 */ /* 0x002fc600078a08ff */
[----:B------:R-:W1:Y:S01]  /*dd20*/  SHFL.IDX PT, R31, R31, 0x3, 0x181f ;  /* 0x00781f001f1f7f89 */ /* 0x000e6200000e0000 */
[C---:B------:R-:W-:Y:S02]  /*dd30*/  @!P3 LEA R28, P6, R19.reuse, R34, 0x1 ;  /* 0x00000022131cb211 */ /* 0x040fe400078c08ff */
[C-C-:B------:R-:W-:Y:S02]  /*dd40*/  @!P1 LEA.HI.X R3, R19.reuse, R21, R156.reuse, 0x1, P4 ;  /* 0x0000001513039211 */ /* 0x140fe400020f0c9c */
[C-C-:B------:R-:W-:Y:S02]  /*dd50*/  @!P2 LEA.HI.X R21, R19.reuse, R29, R156.reuse, 0x1, P5 ;  /* 0x0000001d1315a211 */ /* 0x140fe400028f0c9c */
[----:B------:R-:W-:Y:S01]  /*dd60*/  @!P3 LEA.HI.X R29, R19, R33, R156, 0x1, P6 ;  /* 0x00000021131db211 */ /* 0x000fe200030f0c9c */
[----:B--2---:R2:W-:Y:S04]  /*dd70*/  @!P1 ST.E.128 desc[UR50][R2.64], R4 ;  /* 0x0000000402009985 */ /* 0x0045e8000c101d32 */
[----:B---3--:R2:W-:Y:S04]  /*dd80*/  @!P2 ST.E.128 desc[UR50][R20.64], R8 ;  /* 0x000000081400a985 */ /* 0x0085e8000c101d32 */
[----:B----4-:R2:W-:Y:S01]  /*dd90*/  @!P3 ST.E.128 desc[UR50][R28.64], R24 ;  /* 0x000000181c00b985 */ /* 0x0105e2000c101d32 */
[----:B01----:R-:W-:Y:S05]  /*dda0*/  @P0 BRA `(.L_x_1111) ;  /* 0x0000000800700947 */ /* 0x003fea0003800000 */
[----:B--2---:R-:W-:-:S04]  /*ddb0*/  LEA R2, P0, R19, R30, 0x1 ;  /* 0x0000001e13027211 */ /* 0x004fc800078008ff */
[----:B------:R-:W-:-:S05]  /*ddc0*/  LEA.HI.X R3, R19, R31, R156, 0x1, P0 ;  /* 0x0000001f13037211 */ /* 0x000fca00000f0c9c */
[----:B-----5:R0:W-:Y:S01]  /*ddd0*/  ST.E.128 desc[UR50][R2.64], R12 ;  /* 0x0000000c02007985 */ /* 0x0201e2000c101d32 */
[----:B------:R-:W-:Y:S05]  /*dde0*/  BRA `(.L_x_1111) ;  /* 0x0000000800607947 */ /* 0x000fea0003800000 */
.L_x_1109:
        /* <DEDUP_REMOVED lines=11> */
[----:B------:R-:W-:Y:S01]  /*dea0*/  UISETP.NE.U32.AND UP1, UPT, UR8, URZ, UPT ;  /* 0x0000003f0800728c */ /* 0x000fe2000bf25070 */
[----:B------:R-:W-:Y:S02]  /*deb0*/  IMAD.U32 R0, RZ, RZ, UR4 ;  /* 0x00000004ff007e24 */ /* 0x000fe4000f8e00ff */
[----:B------:R-:W2:Y:S01]  /*dec0*/  @P2 LDG.E R6, desc[UR50][R2.64] ;  /* 0x0000003202062981 */ /* 0x000ea2000c1e1900 */
[----:B------:R-:W-:-:S06]  /*ded0*/  UISETP.NE.AND.EX UP1, UPT, UR9, URZ, UPT, UP1 ;  /* 0x0000003f0900728c */ /* 0x000fcc000bf25310 */
        /* <DEDUP_REMOVED lines=9> */
[----:B------:R-:W-:-:S10]  /*df70*/  ISETP.GE.AND P1, PT, R157, 0xc0, PT ;  /* 0x000000c09d00780c */ /* 0x000fd40003f26270 */
[----:B------:R-:W0:Y:S01]  /*df80*/  @P0 LDC R9, c[0x0][0xbec] ;  /* 0x0002fb00ff090b82 */ /* 0x000e220000000800 */
[----:B--2---:R-:W-:Y:S01]  /*df90*/  @P2 R2UR UR4, R6 ;  /* 0x00000000060422ca */ /* 0x004fe200000e0000 */
[----:B01----:R-:W-:-:S14]  /*dfa0*/  @P3 BRA `(.L_x_1112) ;  /* 0x0000000000103947 */ /* 0x003fdc0003800000 */
[----:B------:R-:W-:Y:S05]  /*dfb0*/  @!P2 BRA `(.L_x_1112) ;  /* 0x00000000000ca947 */ /* 0x000fea0003800000 */
[----:B------:R-:W2:Y:S04]  /*dfc0*/  LDG.E R5, desc[UR50][R2.64] ;  /* 0x0000003202057981 */ /* 0x000ea8000c1e1900 */
[----:B-----5:R-:W2:Y:S02]  /*dfd0*/  LDG.E R0, desc[UR50][R2.64+0x4] ;  /* 0x0000043202007981 */ /* 0x020ea4000c1e1900 */
[----:B--2---:R-:W-:-:S07]  /*dfe0*/  IMAD.IADD R0, R0, 0x1, -R5 ;  /* 0x0000000100007824 */ /* 0x004fce00078e0a05 */
.L_x_1112:
[----:B------:R-:W-:Y:S01]  /*dff0*/  USHF.R.S32.HI UR8, URZ, 0x1f, UR40 ;  /* 0x0000001f3f087899 */ /* 0x000fe20008011428 */
[----:B------:R-:W-:Y:S01]  /*e000*/  BSSY B1, `(.L_x_1113) ;  /* 0x000002e000017945 */ /* 0x000fe20003800000 */
[----:B------:R-:W-:Y:S02]  /*e010*/  USHF.R.S32.HI UR11, URZ, 0x1f, UR4 ;  /* 0x0000001f3f0b7899 */ /* 0x000fe40008011404 */
[----:B------:R-:W-:Y:S02]  /*e020*/  USEL UR13, UR40, URZ, !UP0 ;  /* 0x0000003f280d7287 */ /* 0x000fe4000c000000 */
[----:B------:R-:W-:Y:S01]  /*e030*/  USEL UR14, UR8, URZ, !UP0 ;  /* 0x0000003f080e7287 */ /* 0x000fe2000c000000 */
[----:B------:R-:W-:Y:S11]  /*e040*/  @P1 BRA `(.L_x_1114) ;  /* 0x0000000000a41947 */ /* 0x000ff60003800000 */
[----:B------:R-:W0:Y:S01]  /*e050*/  S2R R3, SR_TID.X ;  /* 0x0000000000037919 */ /* 0x000e220000002100 */
[----:B------:R-:W1:Y:S01]  /*e060*/  LDC R7, c[0x0][0xbe8] ;  /* 0x0002fa00ff077b82 */ /* 0x000e620000000800 */
[----:B------:R-:W-:Y:S02]  /*e070*/  IMAD.U32 R4, RZ, RZ, UR41 ;  /* 0x00000029ff047e24 */ /* 0x000fe4000f8e00ff */
[----:B-1---5:R-:W-:-:S03]  /*e080*/  IMAD R2, R0, R7, RZ ;  /* 0x0000000700027224 */ /* 0x022fc600078e02ff */
[----:B0-----:R-:W-:-:S04]  /*e090*/  IADD3 R4, R4, -0x80, R3 ;  /* 0xffffff8004047810 */ /* 0x001fc80007ffe003 */
[----:B------:R-:W-:-:S13]  /*e0a0*/  ISETP.GE.AND P1, PT, R4, R2, PT ;  /* 0x000000020400720c */ /* 0x000fda0003f26270 */
[----:B------:R-:W-:Y:S05]  /*e0b0*/  @P1 BRA `(.L_x_1114) ;  /* 0x0000000000881947 */ /* 0x000fea0003800000 */
[----:B------:R-:W-:Y:S01]  /*e0c0*/  ISETP.NE.AND P1, PT, R7, 0x1, PT ;  /* 0x000000010700780c */ /* 0x000fe20003f25270 */
[----:B------:R-:W-:Y:S01]  /*e0d0*/  ULDC.64 UR16, c[0x0][0xb90] ;  /* 0x0002e40000107ab9 */ /* 0x000fe20000000a00 */
[----:B------:R-:W-:Y:S01]  /*e0e0*/  UMOV UR8, UR4 ;  /* 0x0000000400087c82 */ /* 0x000fe20008000000 */
[----:B------:R-:W-:Y:S01]  /*e0f0*/  UIMAD UR10, UR12, UR16, URZ ;  /* 0x000000100c0a72a4 */ /* 0x000fe2000f8e023f */
[----:B------:R-:W-:Y:S01]  /*e100*/  IMAD.MOV.U32 R2, RZ, RZ, R4 ;  /* 0x000000ffff027224 */ /* 0x000fe200078e0004 */
[----:B------:R-:W-:Y:S02]  /*e110*/  UMOV UR9, UR11 ;  /* 0x0000000b00097c82 */ /* 0x000fe40008000000 */
[----:B------:R-:W-:Y:S02]  /*e120*/  UIMAD.WIDE.U32 UR8, UR39, UR16, UR8 ;  /* 0x00000010270872a5 */ /* 0x000fe4000f8e0008 */
[----:B------:R-:W-:-:S03]  /*e130*/  UIMAD UR10, UR39, UR17, UR10 ;  /* 0x00000011270a72a4 */ /* 0x000fc6000f8e020a */
[----:B------:R-:W-:Y:S01]  /*e140*/  ULDC.64 UR16, c[0x0][0xb98] ;  /* 0x0002e60000107ab9 */ /* 0x000fe20000000a00 */
[----:B------:R-:W0:Y:S01]  /*e150*/  @P1 LDC R3, c[0x0][0xbec] ;  /* 0x0002fb00ff031b82 */ /* 0x000e220000000800 */
[----:B------:R-:W-:Y:S02]  /*e160*/  UIADD3 UR9, UR9, UR10, URZ ;  /* 0x0000000a09097290 */ /* 0x000fe4000fffe03f */
[----:B------:R-:W-:Y:S02]  /*e170*/  UIMAD UR10, UR14, UR16, URZ ;  /* 0x000000100e0a72a4 */ /* 0x000fe4000f8e023f */
[----:B------:R-:W-:Y:S02]  /*e180*/  UIMAD.WIDE.U32 UR8, UR13, UR16, UR8 ;  /* 0x000000100d0872a5 */ /* 0x000fe4000f8e0008 */
[----:B------:R-:W-:Y:S01]  /*e190*/  UIMAD UR10, UR13, UR17, UR10 ;  /* 0x000000110d0a72a4 */ /* 0x000fe2000f8e020a */
[----:B------:R-:W1:Y:S02]  /*e1a0*/  @P1 LDC R6, c[0x0][0xbf0] ;  /* 0x0002fc00ff061b82 */ /* 0x000e640000000800 */
[----:B------:R-:W-:Y:S01]  /*e1b0*/  ULDC.64 UR16, c[0x0][0xb88] ;  /* 0x0002e20000107ab9 */ /* 0x000fe20000000a00 */
[----:B0-----:R-:W-:-:S05]  /*e1c0*/  @P1 IMAD.HI.U32 R3, R4, R3, RZ ;  /* 0x0000000304031227 */ /* 0x001fca00078e00ff */
[----:B-1----:R-:W-:Y:S01]  /*e1d0*/  @P1 SHF.R.U32.HI R2, RZ, R6, R3 ;  /* 0x00000006ff021219 */ /* 0x002fe20000011603 */
[----:B------:R-:W-:-:S03]  /*e1e0*/  IMAD.U32 R6, RZ, RZ, UR10 ;  /* 0x0000000aff067e24 */ /* 0x000fc6000f8e00ff */
[--C-:B------:R-:W-:Y:S01]  /*e1f0*/  SHF.R.S32.HI R3, RZ, 0x1f, R2.reuse ;  /* 0x0000001fff037819 */ /* 0x100fe20000011402 */
[----:B------:R-:W-:Y:S01]  /*e200*/  IMAD.MOV R5, RZ, RZ, -R2 ;  /* 0x000000ffff057224 */ /* 0x000fe200078e0a02 */
[----:B------:R-:W-:-:S03]  /*e210*/  IADD3 R2, P1, R2, UR8, RZ ;  /* 0x0000000802027c10 */ /* 0x000fc6000ff3e0ff */
[----:B------:R-:W-:Y:S01]  /*e220*/  IMAD R5, R7, R5, R4 ;  /* 0x0000000507057224 */ /* 0x000fe200078e0204 */
[----:B------:R-:W-:Y:S01]  /*e230*/  IADD3.X R3, R3, UR9, R6, P1, !PT ;  /* 0x0000000903037c10 */ /* 0x000fe20008ffe406 */
[----:B------:R-:W-:-:S03]  /*e240*/  ULDC.64 UR8, c[0x0][0xb50] ;  /* 0x0002d40000087ab9 */ /* 0x000fc60000000a00 */
[----:B------:R-:W-:Y:S01]  /*e250*/  SHF.R.S32.HI R4, RZ, 0x1f, R5 ;  /* 0x0000001fff047819 */ /* 0x000fe20000011405 */
[----:B------:R-:W-:-:S04]  /*e260*/  IMAD.WIDE.U32 R2, R5, UR16, R2 ;  /* 0x0000001005027c25 */ /* 0x000fc8000f8e0002 */
[----:B------:R-:W-:-:S04]  /*e270*/  IMAD R4, R4, UR16, RZ ;  /* 0x0000001004047c24 */ /* 0x000fc8000f8e02ff */
[----:B------:R-:W-:Y:S01]  /*e280*/  IMAD R7, R5, UR17, R4 ;  /* 0x0000001105077c24 */ /* 0x000fe2000f8e0204 */
[----:B------:R-:W-:-:S03]  /*e290*/  LEA R4, P1, R2, UR8, 0x2 ;  /* 0x0000000802047c11 */ /* 0x000fc6000f8210ff */
[----:B------:R-:W-:-:S05]  /*e2a0*/  IMAD.IADD R3, R3, 0x1, R7 ;  /* 0x0000000103037824 */ /* 0x000fca00078e0207 */
[----:B------:R-:W-:Y:S01]  /*e2b0*/  LEA.HI.X R5, R2, UR9, R3, 0x2, P1 ;  /* 0x0000000902057c11 */ /* 0x000fe200088f1403 */
[----:B------:R-:W-:-:S05]  /*e2c0*/  IMAD.MOV.U32 R3, RZ, RZ, -0x800000 ;  /* 0xff800000ff037424 */ /* 0x000fca00078e00ff */
[----:B------:R0:W-:Y:S02]  /*e2d0*/  STG.E desc[UR50][R4.64], R3 ;  /* 0x0000000304007986 */ /* 0x0001e4000c101932 */
.L_x_1114:
[----:B------:R-:W-:Y:S05]  /*e2e0*/  BSYNC B1 ;  /* 0x0000000000017941 */ /* 0x000fea0003800000 */
.L_x_1113:
[----:B0-----:R-:W0:Y:S01]  /*e2f0*/  @P0 LDC R3, c[0x0][0xbf0] ;  /* 0x0002fc00ff030b82 */ /* 0x001e220000000800 */
[----:B------:R-:W-:Y:S01]  /*e300*/  ULDC.64 UR16, c[0x0][0xaa0] ;  /* 0x0002a80000107ab9 */ /* 0x000fe20000000a00 */
[----:B------:R-:W-:Y:S01]  /*e310*/  IMAD R2, R18, 0x30, R23 ;  /* 0x0000003012027824 */ /* 0x000fe200078e0217 */
[----:B------:R-:W-:Y:S01]  /*e320*/  UIMAD UR10, UR11, UR16, URZ ;  /* 0x000000100b0a72a4 */ /* 0x000fe2000f8e023f */
[----:B------:R-:W-:Y:S01]  /*e330*/  VIADD R20, R23, UR41 ;  /* 0x0000002917147c36 */ /* 0x000fe20008000000 */
[----:B------:R-:W-:Y:S01]  /*e340*/  UIMAD.WIDE.U32 UR8, UR4, UR16, URZ ;  /* 0x00000010040872a5 */ /* 0x000fe2000f8e003f */
[----:B------:R-:W-:Y:S01]  /*e350*/  VIADD R4, R2, UR41 ;  /* 0x0000002902047c36 */ /* 0x000fe20008000000 */
[----:B------:R-:W-:Y:S01]  /*e360*/  UIMAD UR10, UR4, UR17, UR10 ;  /* 0x00000011040a72a4 */ /* 0x000fe2000f8e020a */
[----:B-----5:R-:W-:Y:S02]  /*e370*/  IMAD R13, R0, R11, RZ ;  /* 0x0000000b000d7224 */ /* 0x020fe400078e02ff */
[----:B------:R-:W-:Y:S01]  /*e380*/  ULDC.64 UR16, c[0x0][0xae8] ;  /* 0x0002ba0000107ab9 */ /* 0x000fe20000000a00 */
[----:B------:R-:W-:Y:S01]  /*e390*/  UIADD3 UR9, UR9, UR10, URZ ;  /* 0x0000000a09097290 */ /* 0x000fe2000fffe03f */
[----:B------:R-:W-:Y:S01]  /*e3a0*/  @P0 IMAD.HI.U32 R2, R4, R9, RZ ;  /* 0x0000000904020227 */ /* 0x000fe200078e00ff */
[----:B------:R-:W-:-:S02]  /*e3b0*/  UIMAD UR4, UR12, UR16, URZ ;  /* 0x000000100c0472a4 */ /* 0x000fc4000f8e023f */
[----:B------:R-:W-:Y:S01]  /*e3c0*/  UIMAD.WIDE.U32 UR8, UR39, UR16, UR8 ;  /* 0x00000010270872a5 */ /* 0x000fe2000f8e0008 */
[----:B------:R-:W-:Y:S01]  /*e3d0*/  IMAD.MOV.U32 R5, RZ, RZ, R4 ;  /* 0x000000ffff057224 */ /* 0x000fe200078e0004 */
[----:B------:R-:W-:Y:S01]  /*e3e0*/  UIMAD UR4, UR39, UR17, UR4 ;  /* 0x00000011270472a4 */ /* 0x000fe2000f8e0204 */
[----:B------:R-:W-:Y:S01]  /*e3f0*/  VIADD R0, R20, 0x30 ;  /* 0x0000003014007836 */ /* 0x000fe20000000000 */
[----:B------:R-:W-:Y:S02]  /*e400*/  ULDC.64 UR10, c[0x0][0xaf0] ;  /* 0x0002bc00000a7ab9 */ /* 0x000fe40000000a00 */
[----:B------:R-:W-:Y:S02]  /*e410*/  UIADD3 UR9, UR9, UR4, URZ ;  /* 0x0000000409097290 */ /* 0x000fe4000fffe03f */
[----:B------:R-:W-:Y:S01]  /*e420*/  UIMAD UR4, UR14, UR10, URZ ;  /* 0x0000000a0e0472a4 */ /* 0x000fe2000f8e023f */
[----:B0-----:R-:W-:Y:S01]  /*e430*/  @P0 SHF.R.U32.HI R5, RZ, R3, R2 ;  /* 0x00000003ff050219 */ /* 0x001fe20000011602 */
[----:B------:R-:W-:-:S02]  /*e440*/  UIMAD.WIDE.U32 UR8, UR13, UR10, UR8 ;  /* 0x0000000a0d0872a5 */ /* 0x000fc4000f8e0008 */
[----:B------:R-:W-:Y:S01]  /*e450*/  UIMAD UR4, UR13, UR11, UR4 ;  /* 0x0000000b0d0472a4 */ /* 0x000fe2000f8e0204 */
[--C-:B------:R-:W-:Y:S01]  /*e460*/  SHF.R.S32.HI R2, RZ, 0x1f, R5.reuse ;  /* 0x0000001fff027819 */ /* 0x100fe20000011405 */
[----:B------:R-:W-:Y:S01]  /*e470*/  IMAD.MOV R7, RZ, RZ, -R5 ;  /* 0x000000ffff077224 */ /* 0x000fe200078e0a05 */
[----:B------:R-:W-:Y:S01]  /*e480*/  ULDC.64 UR10, c[0x0][0xae0] ;  /* 0x0002b800000a7ab9 */ /* 0x000fe20000000a00 */
[----:B------:R-:W-:Y:S02]  /*e490*/  UIADD3 UR4, UR9, UR4, URZ ;  /* 0x0000000409047290 */ /* 0x000fe4000fffe03f */
[----:B------:R-:W-:Y:S02]  /*e4a0*/  IMAD.U32 R3, RZ, RZ, UR9 ;  /* 0x00000009ff037e24 */ /* 0x000fe4000f8e00ff */
[----:B------:R-:W-:Y:S02]  /*e4b0*/  IMAD R7, R11, R7, R4 ;  /* 0x000000070b077224 */ /* 0x000fe400078e0204 */
[----:B------:R-:W-:-:S02]  /*e4c0*/  IMAD R6, R2, UR10, RZ ;  /* 0x0000000a02067c24 */ /* 0x000fc4000f8e02ff */
        /* <DEDUP_REMOVED lines=13> */
[----:B------:R-:W-:-:S04]  /*e5a0*/  LEA R4, P0, R2, UR8, 0x1 ;  /* 0x0000000802047c11 */ /* 0x000fc8000f8008ff */
[----:B------:R-:W-:Y:S01]  /*e5b0*/  LEA.HI.X R8, R2, UR9, R3, 0x1, P0 ;  /* 0x0000000902087c11 */ /* 0x000fe200080f0c03 */
[----:B------:R-:W0:Y:S01]  /*e5c0*/  SHFL.IDX PT, R6, R4, RZ, 0x181f ;  /* 0x00181fff04067589 */ /* 0x000e2200000e0000 */
[----:B------:R-:W-:Y:S01]  /*e5d0*/  ISETP.GE.AND P0, PT, R19, UR4, PT ;  /* 0x0000000413007c0c */ /* 0x000fe2000bf06270 */
[C---:B------:R-:W-:Y:S02]  /*e5e0*/  VIADD R2, R20.reuse, 0x60 ;  /* 0x0000006014027836 */ /* 0x040fe40000000000 */
[----:B------:R-:W1:Y:S01]  /*e5f0*/  SHFL.IDX PT, R10, R4, 0x1, 0x181f ;  /* 0x00381f00040a7f89 */ /* 0x000e6200000e0000 */
[CC--:B------:R-:W-:Y:S01]  /*e600*/  ISETP.GE.OR P3, PT, R20.reuse, R13.reuse, P0 ;  /* 0x0000000d1400720c */ /* 0x0c0fe20000766670 */
[----:B------:R-:W-:Y:S01]  /*e610*/  VIADD R3, R20, 0x90 ;  /* 0x0000009014037836 */ /* 0x000fe20000000000 */
[-C--:B------:R-:W-:Y:S01]  /*e620*/  ISETP.GE.OR P2, PT, R0, R13.reuse, P0 ;  /* 0x0000000d0000720c */ /* 0x080fe20000746670 */
[----:B------:R-:W2:Y:S01]  /*e630*/  SHFL.IDX PT, R12, R4, 0x2, 0x181f ;  /* 0x00581f00040c7f89 */ /* 0x000ea200000e0000 */
[----:B------:R-:W-:-:S02]  /*e640*/  ISETP.GE.OR P1, PT, R2, R13, P0 ;  /* 0x0000000d0200720c */ /* 0x000fc40000726670 */
[----:B------:R-:W-:Y:S01]  /*e650*/  ISETP.GE.OR P0, PT, R3, R13, P0 ;  /* 0x0000000d0300720c */ /* 0x000fe20000706670 */
[----:B------:R-:W3:Y:S04]  /*e660*/  SHFL.IDX PT, R5, R8, RZ, 0x181f ;  /* 0x00181fff08057589 */ /* 0x000ee800000e0000 */
        /* <DEDUP_REMOVED lines=16> */
.L_x_1111:
[----:B------:R-:W-:Y:S05]  /*e770*/  BSYNC B0 ;  /* 0x0000000000007941 */ /* 0x000fea0003800000 */
.L_x_1108:
[----:B------:R-:W-:Y:S02]  /*e780*/  ULDC UR4, c[0x0][0xc3c] ;  /* 0x00030f0000047ab9 */ /* 0x000fe40000000800 */
[----:B------:R-:W-:-:S06]  /*e790*/  UISETP.GE.AND UP0, UPT, UR6, UR4, UPT ;  /* 0x000000040600728c */ /* 0x000fcc000bf06270 */
[----:B------:R-:W-:-:S13]  /*e7a0*/  PLOP3.LUT P0, PT, PT, PT, UP0, 0x80, 0x0 ;  /* 0x000000000000781c */ /* 0x000fda0003f0f008 */
[----:B------:R-:W-:Y:S05]  /*e7b0*/  @!P0 BRA `(.L_x_1115) ;  /* 0xffffff24008c8947 */ /* 0x000fea000383ffff */
[----:B------:R-:W-:Y:S05]  /*e7c0*/  EXIT ;  /* 0x000000000000794d */ /* 0x000fea0003800000 */
.L_x_1026:
[----:B------:R-:W-:-:S08]  /*e7d0*/  NOP ;  /* 0x0000000000007918 */ /* 0x000fd00000000000 */
[----:B------:R-:W0:-:S00]  /*e7e0*/  USETMAXREG.DEALLOC.CTAPOOL 0x20 ;  /* 0x00000020000079c8 */ /* 0x000e0000080e0500 */
        /* <DEDUP_REMOVED lines=16> */
.L_x_1116:
        /* <DEDUP_REMOVED lines=42> */
.L_x_1122:
        /* <DEDUP_REMOVED lines=12> */
.L_x_1121:
[----:B------:R-:W-:Y:S05]  /*ec50*/  BSYNC B0 ;  /* 0x0000000000007941 */ /* 0x000fea0003800000 */
.L_x_1120:
        /* <DEDUP_REMOVED lines=21> */
.L_x_1118:
[----:B------:R-:W-:-:S04]  /*edb0*/  IMAD.IADD R13, R4, 0x1, -R3 ;  /* 0x00000001040d7824 */ /* 0x000fc800078e0a03 */
[----:B------:R-:W-:-:S05]  /*edc0*/  IMAD R2, R6, UR5, R13 ;  /* 0x0000000506027c24 */ /* 0x000fca000f8e020d */
[----:B------:R-:W-:Y:S02]  /*edd0*/  ISETP.GT.AND P0, PT, R2, UR6, PT ;  /* 0x0000000602007c0c */ /* 0x000fe4000bf04270 */
[----:B------:R-:W0:Y:S11]  /*ede0*/  LDC.64 R2, c[0x0][0xc90] ;  /* 0x00032400ff027b82 */ /* 0x000e360000000a00 */
[----:B------:R-:W-:-:S04]  /*edf0*/  VOTE.ANY R9, PT, !P0 ;  /* 0x0000000000097806 */ /* 0x000fc800040e0100 */
[----:B------:R-:W1:Y:S02]  /*ee00*/  POPC R15, R9 ;  /* 0x00000009000f7309 */ /* 0x000e640000000000 */
[----:B-1----:R-:W-:-:S04]  /*ee10*/  VIADD R19, R15, UR4 ;  /* 0x000000040f137c36 */ /* 0x002fc80008000000 */
[----:B0-----:R-:W-:-:S05]  /*ee20*/  IMAD.WIDE R2, R19, 0x4, R2 ;  /* 0x0000000413027825 */ /* 0x001fca00078e0202 */
[----:B------:R-:W2:Y:S01]  /*ee30*/  LDG.E R7, desc[UR50][R2.64] ;  /* 0x0000003202077981 */ /* 0x000ea2000c1e1900 */
[----:B------:R-:W-:-:S03]  /*ee40*/  ISETP.NE.AND P0, PT, R9, RZ, PT ;  /* 0x000000ff0900720c */ /* 0x000fc60003f05270 */
[----:B------:R-:W2:Y:S02]  /*ee50*/  SHFL.IDX PT, R0, R0, R15, 0x1f ;  /* 0x00001f0f00007589 */ /* 0x000ea400000e0000 */
[----:B--2---:R-:W-:-:S05]  /*ee60*/  IMAD R4, R0, R7, RZ ;  /* 0x0000000700047224 */ /* 0x004fca00078e02ff */
[----:B------:R-:W-:-:S04]  /*ee70*/  IABS R8, R4 ;  /* 0x0000000400087213 */ /* 0x000fc80000000000 */
[----:B------:R-:W0:Y:S08]  /*ee80*/  I2F.RP R10, R8 ;  /* 0x00000008000a7306 */ /* 0x000e300000209400 */
[----:B0-----:R-:W0:Y:S02]  /*ee90*/  MUFU.RCP R10, R10 ;  /* 0x0000000a000a7308 */ /* 0x001e240000001000 */
[----:B0-----:R-:W-:-:S06]  /*eea0*/  VIADD R11, R10, 0xffffffe ;  /* 0x0ffffffe0a0b7836 */ /* 0x001fcc0000000000 */
[----:B------:R-:W0:Y:S02]  /*eeb0*/  F2I.FTZ.U32.TRUNC.NTZ R3, R11 ;  /* 0x0000000b00037305 */ /* 0x000e24000021f000 */
[----:B0-----:R-:W-:Y:S01]  /*eec0*/  IMAD.MOV R11, RZ, RZ, -R3 ;  /* 0x000000ffff0b7224 */ /* 0x001fe200078e0a03 */
[----:B------:R-:W-:Y:S06]  /*eed0*/  @!P0 BRA `(.L_x_1123) ;  /* 0x0000000000088947 */ /* 0x000fec0003800000 */
[----:B------:R-:W-:-:S05]  /*eee0*/  VIADD R9, R15, 0xffffffff ;  /* 0xffffffff0f097836 */ /* 0x000fca0000000000 */
[----:B------:R0:W1:Y:S02]  /*eef0*/  SHFL.IDX PT, R16, R6, R9, 0x1f ;  /* 0x00001f0906107589 */ /* 0x00006400000e0000 */
.L_x_1123:
[----:B-1----:R-:W-:Y:S01]  /*ef00*/  IMAD R16, R16, UR5, R13 ;  /* 0x0000000510107c24 */ /* 0x002fe2000f8e020d */
[----:B------:R-:W-:Y:S01]  /*ef10*/  IABS R10, R4 ;  /* 0x00000004000a7213 */ /* 0x000fe20000000000 */
[----:B------:R-:W-:Y:S02]  /*ef20*/  IMAD R11, R11, R8, RZ ;  /* 0x000000080b0b7224 */ /* 0x000fe400078e02ff */
[----:B------:R-:W-:Y:S01]  /*ef30*/  IMAD.MOV.U32 R2, RZ, RZ, RZ ;  /* 0x000000ffff027224 */ /* 0x000fe200078e00ff */
[----:B0-----:R-:W-:Y:S01]  /*ef40*/  IADD3 R9, -R16, UR6, RZ ;  /* 0x0000000610097c10 */ /* 0x001fe2000fffe1ff */
[----:B------:R-:W-:Y:S02]  /*ef50*/  IMAD.MOV R10, RZ, RZ, -R10 ;  /* 0x000000ffff0a7224 */ /* 0x000fe400078e0a0a */
[----:B------:R-:W-:Y:S01]  /*ef60*/  IMAD.HI.U32 R2, R3, R11, R2 ;  /* 0x0000000b03027227 */ /* 0x000fe200078e0002 */
[----:B------:R-:W-:-:S05]  /*ef70*/  IABS R6, R9 ;  /* 0x0000000900067213 */ /* 0x000fca0000000000 */
        /* <DEDUP_REMOVED lines=14> */
[----:B------:R-:W-:Y:S02]  /*f060*/  IMAD R6, R7, R2, RZ ;  /* 0x0000000207067224 */ /* 0x000fe400078e02ff */
[----:B------:R-:W-:Y:S02]  /*f070*/  IMAD.MOV R2, RZ, RZ, -R2 ;  /* 0x000000ffff027224 */ /* 0x000fe400078e0a02 */
[----:B------:R-:W-:Y:S02]  /*f080*/  IMAD.MOV R8, RZ, RZ, -R6 ;  /* 0x000000ffff087224 */ /* 0x000fe400078e0a06 */
[----:B------:R-:W-:Y:S02]  /*f090*/  IMAD R4, R4, R2, R9 ;  /* 0x0000000204047224 */ /* 0x000fe400078e0209 */
[----:B------:R-:W-:Y:S01]  /*f0a0*/  IMAD.MOV.U32 R2, RZ, RZ, RZ ;  /* 0x000000ffff027224 */ /* 0x000fe200078e00ff */
[----:B------:R-:W-:-:S04]  /*f0b0*/  VIADDMNMX R7, R8, UR5, R7, PT ;  /* 0x0000000508077c46 */ /* 0x000fc8000b800107 */
[-C--:B------:R-:W-:Y:S02]  /*f0c0*/  IABS R8, R7.reuse ;  /* 0x0000000700087213 */ /* 0x080fe40000000000 */
[----:B------:R-:W-:Y:S02]  /*f0d0*/  IABS R12, R7 ;  /* 0x00000007000c7213 */ /* 0x000fe40000000000 */
[----:B------:R-:W0:Y:S08]  /*f0e0*/  I2F.RP R10, R8 ;  /* 0x00000008000a7306 */ /* 0x000e300000209400 */
[----:B0-----:R-:W0:Y:S02]  /*f0f0*/  MUFU.RCP R10, R10 ;  /* 0x0000000a000a7308 */ /* 0x001e240000001000 */
[----:B0-----:R-:W-:-:S06]  /*f100*/  VIADD R3, R10, 0xffffffe ;  /* 0x0ffffffe0a037836 */ /* 0x001fcc0000000000 */
[----:B------:R-:W0:Y:S02]  /*f110*/  F2I.FTZ.U32.TRUNC.NTZ R3, R3 ;  /* 0x0000000300037305 */ /* 0x000e24000021f000 */
[----:B0-----:R-:W-:-:S04]  /*f120*/  IMAD.MOV R11, RZ, RZ, -R3 ;  /* 0x000000ffff0b7224 */ /* 0x001fc800078e0a03 */
[----:B------:R-:W-:Y:S01]  /*f130*/  IMAD R9, R11, R8, RZ ;  /* 0x000000080b097224 */ /* 0x000fe200078e02ff */
[----:B------:R-:W-:-:S03]  /*f140*/  IABS R11, R4 ;  /* 0x00000004000b7213 */ /* 0x000fc60000000000 */
[----:B------:R-:W-:-:S04]  /*f150*/  IMAD.HI.U32 R2, R3, R9, R2 ;  /* 0x0000000903027227 */ /* 0x000fc800078e0002 */
[----:B------:R-:W-:Y:S02]  /*f160*/  IMAD.MOV.U32 R9, RZ, RZ, R11 ;  /* 0x000000ffff097224 */ /* 0x000fe400078e000b */
[----:B------:R-:W-:Y:S02]  /*f170*/  IMAD.MOV R3, RZ, RZ, -R12 ;  /* 0x000000ffff037224 */ /* 0x000fe400078e0a0c */
        /* <DEDUP_REMOVED lines=8> */
[----:B------:R-:W-:Y:S01]  /*f200*/  ISETP.GE.AND P2, PT, R3, RZ, PT ;  /* 0x000000ff0300720c */ /* 0x000fe20003f46270 */
[----:B------:R-:W-:-:S06]  /*f210*/  IMAD.IADD R3, R4, 0x1, R6 ;  /* 0x0000000104037824 */ /* 0x000fcc00078e0206 */
[----:B------:R-:W-:-:S06]  /*f220*/  @P0 VIADD R2, R2, 0x1 ;  /* 0x0000000102020836 */ /* 0x000fcc0000000000 */
[----:B------:R-:W-:Y:S01]  /*f230*/  @!P2 IMAD.MOV R2, RZ, RZ, -R2 ;  /* 0x000000ffff02a224 */ /* 0x000fe200078e0a02 */
[----:B------:R-:W-:Y:S01]  /*f240*/  @!P1 LOP3.LUT R2, RZ, R7, RZ, 0x33, !PT ;  /* 0x00000007ff029212 */ /* 0x000fe200078e33ff */
[----:B------:R-:W-:-:S03]  /*f250*/  IMAD.MOV R7, RZ, RZ, -R7 ;  /* 0x000000ffff077224 */ /* 0x000fc600078e0a07 */
[----:B------:R-:W-:Y:S01]  /*f260*/  LOP3.LUT R17, RZ, R2, RZ, 0x33, !PT ;  /* 0x00000002ff117212 */ /* 0x000fe200078e33ff */
[----:B------:R-:W-:-:S04]  /*f270*/  IMAD R18, R2, R7, R3 ;  /* 0x0000000702127224 */ /* 0x000fc800078e0203 */
[----:B------:R-:W-:Y:S01]  /*f280*/  IMAD.IADD R17, R0, 0x1, R17 ;  /* 0x0000000100117824 */ /* 0x000fe200078e0211 */
[----:B------:R-:W-:Y:S06]  /*f290*/  BRA `(.L_x_1124) ;  /* 0x00000000000c7947 */ /* 0x000fec0003800000 */
.L_x_1119:
[----:B------:R-:W-:Y:S02]  /*f2a0*/  IMAD.MOV.U32 R17, RZ, RZ, RZ ;  /* 0x000000ffff117224 */ /* 0x000fe400078e00ff */
[----:B------:R-:W-:Y:S02]  /*f2b0*/  IMAD.U32 R16, RZ, RZ, UR6 ;  /* 0x00000006ff107e24 */ /* 0x000fe4000f8e00ff */
[----:B------:R-:W-:-:S07]  /*f2c0*/  IMAD.MOV.U32 R18, RZ, RZ, RZ ;  /* 0x000000ffff127224 */ /* 0x000fce00078e00ff */
.L_x_1124:
[----:B------:R-:W-:-:S13]  /*f2d0*/  ISETP.NE.AND P0, PT, R5, RZ, PT ;  /* 0x000000ff0500720c */ /* 0x000fda0003f05270 */
[----:B------:R-:W0:Y:S01]  /*f2e0*/  @!P0 S2R R3, SR_CgaCtaId ;  /* 0x0000000000038919 */ /* 0x000e220000008800 */
[----:B------:R-:W-:-:S04]  /*f2f0*/  @!P0 MOV R0, 0x400 ;  /* 0x0000040000008802 */ /* 0x000fc80000000f00 */
[----:B0-----:R-:W-:-:S05]  /*f300*/  @!P0 LEA R0, R3, R0, 0x18 ;  /* 0x0000000003008211 */ /* 0x001fca00078ec0ff */
[----:B------:R0:W-:Y:S01]  /*f310*/  @!P0 STS.128 [R0+0x168d0], R16 ;  /* 0x0168d01000008388 */ /* 0x0001e20000000c00 */
[----:B------:R-:W-:Y:S06]  /*f320*/  BAR.ARV 0x5, 0x200 ;  /* 0x0148000000007b1d */ /* 0x000fec0000002000 */
.L_x_1117:
        /* <DEDUP_REMOVED lines=28> */
.L_x_1223:
[----:B------:R-:W-:Y:S05]  /*f4f0*/  YIELD ;  /* 0x0000000000007946 */ /* 0x000fea0003800000 */
[----:B------:R-:W-:Y:S01]  /*f500*/  ULDC.64 UR4, c[0x0][0xa28] ;  /* 0x00028a0000047ab9 */ /* 0x000fe20000000a00 */
[----:B---3--:R-:W-:Y:S01]  /*f510*/  IMAD.MOV.U32 R0, RZ, RZ, RZ ;  /* 0x000000ffff007224 */ /* 0x008fe200078e00ff */
[----:B------:R-:W-:Y:S01]  /*f520*/  ISETP.NE.U32.AND P0, PT, RZ, UR4, PT ;  /* 0x00000004ff007c0c */ /* 0x000fe2000bf05070 */
[----:B0-----:R-:W0:Y:S01]  /*f530*/  LDC.64 R4, c[0x0][0xa00] ;  /* 0x00028000ff047b82 */ /* 0x001e220000000a00 */
[----:B-1----:R-:W-:Y:S01]  /*f540*/  IMAD.MOV.U32 R8, RZ, RZ, RZ ;  /* 0x000000ffff087224 */ /* 0x002fe200078e00ff */
[----:B------:R-:W-:Y:S01]  /*f550*/  ULDC.64 UR6, c[0x0][0xa08] ;  /* 0x0002820000067ab9 */ /* 0x000fe20000000a00 */
[----:B------:R-:W-:Y:S01]  /*f560*/  ISETP.NE.AND.EX P0, PT, RZ, UR5, PT, P0 ;  /* 0x00000005ff007c0c */ /* 0x000fe2000bf05300 */
[----:B------:R-:W-:-:S12]  /*f570*/  ULDC.64 UR4, c[0x0][0xa18] ;  /* 0x0002860000047ab9 */ /* 0x000fd80000000a00 */
[----:B------:R-:W1:Y:S02]  /*f580*/  @P0 LDC.64 R2, c[0x0][0xa28] ;  /* 0x00028a00ff020b82 */ /* 0x000e640000000a00 */
[----:B-1----:R-:W-:-:S05]  /*f590*/  @P0 IMAD.WIDE R2, R19, 0x4, R2 ;  /* 0x0000000413020825 */ /* 0x002fca00078e0202 */
[----:B------:R1:W5:Y:S01]  /*f5a0*/  @P0 LDG.E R0, desc[UR50][R2.64] ;  /* 0x0000003202000981 */ /* 0x000362000c1e1900 */
[----:B------:R-:W-:Y:S01]  /*f5b0*/  ISETP.NE.U32.AND P0, PT, RZ, UR4, PT ;  /* 0x00000004ff007c0c */ /* 0x000fe2000bf05070 */
[----:B0-----:R-:W-:Y:S01]  /*f5c0*/  IMAD.WIDE R4, R19, 0x4, R4 ;  /* 0x0000000413047825 */ /* 0x001fe200078e0204 */
[----:B------:R-:W-:Y:S02]  /*f5d0*/  ISETP.NE.U32.AND P1, PT, RZ, UR6, PT ;  /* 0x00000006ff007c0c */ /* 0x000fe4000bf25070 */
[----:B------:R-:W-:Y:S01]  /*f5e0*/  ISETP.NE.AND.EX P2, PT, RZ, UR5, PT, P0 ;  /* 0x00000005ff007c0c */ /* 0x000fe2000bf45300 */
[----:B------:R-:W-:Y:S01]  /*f5f0*/  ULDC.64 UR4, c[0x0][0xa00] ;  /* 0x0002800000047ab9 */ /* 0x000fe20000000a00 */
[----:B------:R-:W-:Y:S01]  /*f600*/  ISETP.NE.AND.EX P1, PT, RZ, UR7, PT, P1 ;  /* 0x00000007ff007c0c */ /* 0x000fe2000bf25310 */
[----:B------:R-:W-:Y:S01]  /*f610*/  IMAD.MOV.U32 R27, RZ, RZ, RZ ;  /* 0x000000ffff1b7224 */ /* 0x000fe200078e00ff */
[----:B------:R-:W-:Y:S01]  /*f620*/  ISETP.NE.U32.AND P0, PT, RZ, UR4, PT ;  /* 0x00000004ff007c0c */ /* 0x000fe2000bf05070 */
[----:B-1----:R-:W0:Y:S03]  /*f630*/  LDC.64 R2, c[0x0][0xa08] ;  /* 0x00028200ff027b82 */ /* 0x002e260000000a00 */
[----:B------:R-:W-:-:S05]  /*f640*/  ISETP.NE.AND.EX P0, PT, RZ, UR5, PT, P0 ;  /* 0x00000005ff007c0c */ /* 0x000fca000bf05300 */
[----:B------:R-:W1:Y:S08]  /*f650*/  @P2 LDC.64 R6, c[0x0][0xa18] ;  /* 0x00028600ff062b82 */ /* 0x000e700000000a00 */
[----:B--2---:R-:W2:Y:S01]  /*f660*/  @P0 LDG.E R8, desc[UR50][R4.64] ;  /* 0x0000003204080981 */ /* 0x004ea2000c1e1900 */
[----:B------:R-:W-:Y:S01]  /*f670*/  ULDC UR4, c[0x0][0x288] ;  /* 0x0000a20000047ab9 */ /* 0x000fe20000000800 */
[----:B0-----:R-:W-:-:S05]  /*f680*/  IMAD.WIDE R2, R19, 0x4, R2 ;  /* 0x0000000413027825 */ /* 0x001fca00078e0202 */
[----:B------:R0:W5:Y:S01]  /*f690*/  @P1 LDG.E R27, desc[UR50][R2.64] ;  /* 0x00000032021b1981 */ /* 0x000162000c1e1900 */
[----:B-1----:R-:W-:-:S03]  /*f6a0*/  @P2 IMAD.WIDE R6, R19, 0x4, R6 ;  /* 0x0000000413062825 */ /* 0x002fc600078e0206 */
[----:B--2---:R1:W-:Y:S02]  /*f6b0*/  STL [R1+0x18], R8 ;  /* 0x0000180801007387 */ /* 0x0043e40000100800 */
[----:B-1----:R-:W-:Y:S01]  /*f6c0*/  IMAD.U32 R8, RZ, RZ, UR4 ;  /* 0x00000004ff087e24 */ /* 0x002fe2000f8e00ff */
[----:B------:R-:W-:-:S05]  /*f6d0*/  ULDC.64 UR4, c[0x0][0x418] ;  /* 0x0001060000047ab9 */ /* 0x000fca0000000a00 */
[----:B------:R-:W2:Y:S01]  /*f6e0*/  @P2 LDG.E R8, desc[UR50][R6.64] ;  /* 0x0000003206082981 */ /* 0x000ea2000c1e1900 */
[----:B------:R-:W-:-:S03]  /*f6f0*/  UISETP.NE.U32.AND UP0, UPT, UR4, URZ, UPT ;  /* 0x0000003f0400728c */ /* 0x000fc6000bf05070 */
[----:B------:R-:W-:Y:S01]  /*f700*/  ULDC UR4, c[0x0][0x424] ;  /* 0x0001090000047ab9 */ /* 0x000fe20000000800 */
[----:B------:R-:W-:-:S03]  /*f710*/  UISETP.NE.AND.EX UP0, UPT, UR5, URZ, UPT, UP0 ;  /* 0x0000003f0500728c */ /* 0x000fc6000bf05300 */
[----:B------:R-:W-:Y:S01]  /*f720*/  ULDC UR5, c[0x0][0x2f0] ;  /* 0x0000bc0000057ab9 */ /* 0x000fe20000000800 */
[----:B------:R-:W-:-:S04]  /*f730*/  USEL UR4, UR4, 0x1, UP0 ;  /* 0x0000000104047887 */ /* 0x000fc80008000000 */
[----:B------:R-:W-:-:S06]  /*f740*/  UIMAD UR4, UR4, UR5, URZ ;  /* 0x00000005040472a4 */ /* 0x000fcc000f8e023f */
[----:B------:R-:W-:Y:S01]  /*f750*/  IMAD.U32 R9, RZ, RZ, UR4 ;  /* 0x00000004ff097e24 */ /* 0x000fe2000f8e00ff */
[----:B--2---:R0:W-:Y:S01]  /*f760*/  STL [R1+0x10], R8 ;  /* 0x0000100801007387 */ /* 0x0041e20000100800 */
[----:B------:R-:W-:Y:S05]  /*f770*/  @P2 BRA `(.L_x_1126) ;  /* 0x0000000000142947 */ /* 0x000fea0003800000 */
[----:B------:R-:W-:Y:S05]  /*f780*/  @!P0 BRA `(.L_x_1126) ;  /* 0x0000000000108947 */ /* 0x000fea0003800000 */
[----:B------:R-:W0:Y:S04]  /*f790*/  LDG.E R7, desc[UR50][R4.64] ;  /* 0x0000003204077981 */ /* 0x000e28000c1e1900 */
[----:B------:R-:W0:Y:S02]  /*f7a0*/  LDG.E R6, desc[UR50][R4.64+0x4] ;  /* 0x0000043204067981 */ /* 0x000e24000c1e1900 */
[----:B0-----:R-:W-:-:S05]  /*f7b0*/  IMAD.IADD R8, R6, 0x1, -R7 ;  /* 0x0000000106087824 */ /* 0x001fca00078e0a07 */
[----:B------:R1:W-:Y:S02]  /*f7c0*/  STL [R1+0x10], R8 ;  /* 0x0000100801007387 */ /* 0x0003e40000100800 */
.L_x_1126:
[----:B------:R-:W-:Y:S01]  /*f7d0*/  ULDC.64 UR4, c[0x0][0xa20] ;  /* 0x0002880000047ab9 */ /* 0x000fe20000000a00 */
[----:B-----5:R-:W-:Y:S01]  /*f7e0*/  IMAD.IADD R27, R27, 0x1, R0 ;  /* 0x000000011b1b7824 */ /* 0x020fe200078e0200 */
[----:B------:R-:W-:-:S04]  /*f7f0*/  ISETP.NE.U32.AND P0, PT, RZ, UR4, PT ;  /* 0x00000004ff007c0c */ /* 0x000fc8000bf05070 */
[----:B------:R-:W-:-:S13]  /*f800*/  ISETP.NE.AND.EX P0, PT, RZ, UR5, PT, P0 ;  /* 0x00000005ff007c0c */ /* 0x000fda000bf05300 */
[----:B------:R-:W-:Y:S05]  /*f810*/  @!P0 BRA `(.L_x_1127) ;  /* 0x0000000000108947 */ /* 0x000fea0003800000 */
[----:B0-----:R-:W0:Y:S02]  /*f820*/  LDC.64 R2, c[0x0][0xa20] ;  /* 0x00028800ff027b82 */ /* 0x001e240000000a00 */
[----:B0-----:R-:W-:-:S05]  /*f830*/  IMAD.WIDE R2, R19, 0x4, R2 ;  /* 0x0000000413027825 */ /* 0x001fca00078e0202 */
[----:B------:R2:W5:Y:S01]  /*f840*/  LDG.E R9, desc[UR50][R2.64] ;  /* 0x0000003202097981 */ /* 0x000562000c1e1900 */
[----:B------:R-:W-:Y:S05]  /*f850*/  BRA `(.L_x_1128) ;  /* 0x0000000000107947 */ /* 0x000fea0003800000 */
.L_x_1127:
[----:B------:R-:W-:Y:S05]  /*f860*/  @!P1 BRA `(.L_x_1128) ;  /* 0x00000000000c9947 */ /* 0x000fea0003800000 */
[----:B------:R-:W2:Y:S04]  /*f870*/  LDG.E R4, desc[UR50][R2.64] ;  /* 0x0000003202047981 */ /* 0x000ea8000c1e1900 */
[----:B------:R-:W2:Y:S02]  /*f880*/  LDG.E R9, desc[UR50][R2.64+0x4] ;  /* 0x0000043202097981 */ /* 0x000ea4000c1e1900 */
[----:B--2---:R-:W-:-:S07]  /*f890*/  IMAD.IADD R9, R9, 0x1, -R4 ;  /* 0x0000000109097824 */ /* 0x004fce00078e0a04 */
.L_x_1128:
[----:B0-2---:R-:W0:Y:S01]  /*f8a0*/  LDC R2, c[0x0][0x448] ;  /* 0x00011200ff027b82 */ /* 0x005e220000000800 */
[----:B------:R-:W-:Y:S02]  /*f8b0*/  IMAD R6, R17, 0xc0, RZ ;  /* 0x000000c011067824 */ /* 0x000fe400078e02ff */
[----:B-----5:R-:W-:Y:S02]  /*f8c0*/  IMAD.IADD R9, R9, 0x1, -R0 ;  /* 0x0000000109097824 */ /* 0x020fe400078e0a00 */
[----:B------:R-:W-:Y:S01]  /*f8d0*/  VIADD R0, R6, 0xbf ;  /* 0x000000bf06007836 */ /* 0x000fe20000000000 */
[----:B------:R2:W-:Y:S01]  /*f8e0*/  STL [R1+0xc], R6 ;  /* 0x00000c0601007387 */ /* 0x0005e20000100800 */
[----:B0-----:R-:W-:Y:S02]  /*f8f0*/  ISETP.NE.AND P1, PT, R2, 0x1, PT ;  /* 0x000000010200780c */ /* 0x001fe40003f25270 */
[----:B------:R-:W0:Y:S11]  /*f900*/  LDC.64 R2, c[0x0][0x9e0] ;  /* 0x00027800ff027b82 */ /* 0x000e360000000a00 */
[----:B------:R-:W3:Y:S08]  /*f910*/  @P1 LDC R5, c[0x0][0x44c] ;  /* 0x00011300ff051b82 */ /* 0x000ef00000000800 */
[----:B------:R-:W4:Y:S01]  /*f920*/  @P1 LDC R4, c[0x0][0x450] ;  /* 0x00011400ff041b82 */ /* 0x000f220000000800 */
[----:B0-----:R-:W-:Y:S01]  /*f930*/  ISETP.GE.AND P2, PT, R3, 0x1, PT ;  /* 0x000000010300780c */ /* 0x001fe20003f46270 */
[----:B---3--:R-:W-:-:S05]  /*f940*/  @P1 IMAD.HI.U32 R5, R0, R5, RZ ;  /* 0x0000000500051227 */ /* 0x008fca00078e00ff */
[----:B----4-:R-:W-:Y:S02]  /*f950*/  @P1 SHF.R.U32.HI R0, RZ, R4, R5 ;  /* 0x00000004ff001219 */ /* 0x010fe40000011605 */
[----:B------:R-:W-:-:S05]  /*f960*/  IADD3 R5, R9, 0x1, -R8 ;  /* 0x0000000109057810 */ /* 0x000fca0007ffe808 */
[----:B------:R-:W-:-:S04]  /*f970*/  IMAD.IADD R7, R5, 0x1, R0 ;  /* 0x0000000105077824 */ /* 0x000fc800078e0200 */
[----:B------:R-:W-:Y:S01]  /*f980*/  IMAD.IADD R2, R7, 0x1, R2 ;  /* 0x0000000107027824 */ /* 0x000fe200078e0202 */
[----:B--2---:R-:W-:Y:S06]  /*f990*/  @!P2 BRA `(.L_x_1129) ;  /* 0x000000000048a947 */ /* 0x004fec0003800000 */
[C---:B------:R-:W-:Y:S01]  /*f9a0*/  ISETP.GT.AND P0, PT, R7.reuse, RZ, PT ;  /* 0x000000ff0700720c */ /* 0x040fe20003f04270 */
[----:B------:R-:W-:Y:S01]  /*f9b0*/  BSSY B0, `(.L_x_1130) ;  /* 0x000000e000007945 */ /* 0x000fe20003800000 */
[----:B------:R-:W-:-:S11]  /*f9c0*/  VIADD R0, R7, 0xffffffff ;  /* 0xffffffff07007836 */ /* 0x000fd60000000000 */
[----:B------:R-:W-:Y:S05]  /*f9d0*/  @P0 BRA `(.L_x_1131) ;  /* 0x00000000001c0947 */ /* 0x000fea0003800000 */
[----:B------:R-:W-:Y:S01]  /*f9e0*/  ISETP.NE.AND P0, PT, R3, 0x1, PT ;  /* 0x000000010300780c */ /* 0x000fe20003f05270 */
[----:B------:R-:W-:-:S12]  /*f9f0*/  IMAD.MOV R7, RZ, RZ, -R7 ;  /* 0x000000ffff077224 */ /* 0x000fd800078e0a07 */
[----:B------:R-:W0:Y:S02]  /*fa00*/  @P0 LDC.64 R4, c[0x0][0x9e8] ;  /* 0x00027a00ff040b82 */ /* 0x000e240000000a00 */
[----:B0-----:R-:W-:-:S05]  /*fa10*/  @P0 IMAD.HI.U32 R4, R7, R4, RZ ;  /* 0x0000000407040227 */ /* 0x001fca00078e00ff */
[----:B------:R-:W-:-:S04]  /*fa20*/  @P0 SHF.R.U32.HI R7, RZ, R5, R4 ;  /* 0x00000005ff070219 */ /* 0x000fc80000011604 */
[----:B------:R-:W-:Y:S01]  /*fa30*/  LOP3.LUT R0, RZ, R7, RZ, 0x33, !PT ;  /* 0x00000007ff007212 */ /* 0x000fe200078e33ff */
[----:B------:R-:W-:Y:S06]  /*fa40*/  BRA `(.L_x_1132) ;  /* 0x0000000000107947 */ /* 0x000fec0003800000 */
.L_x_1131:
[----:B------:R-:W-:-:S13]  /*fa50*/  ISETP.NE.AND P0, PT, R3, 0x1, PT ;  /* 0x000000010300780c */ /* 0x000fda0003f05270 */
[----:B------:R-:W0:Y:S02]  /*fa60*/  @P0 LDC.64 R4, c[0x0][0x9e8] ;  /* 0x00027a00ff040b82 */ /* 0x000e240000000a00 */
[----:B0-----:R-:W-:-:S05]  /*fa70*/  @P0 IMAD.HI.U32 R4, R0, R4, RZ ;  /* 0x0000000400040227 */ /* 0x001fca00078e00ff */
[----:B------:R-:W-:-:S07]  /*fa80*/  @P0 SHF.R.U32.HI R0, RZ, R5, R4 ;  /* 0x00000005ff000219 */ /* 0x000fce0000011604 */
.L_x_1132:
[----:B------:R-:W-:Y:S05]  /*fa90*/  BSYNC B0 ;  /* 0x0000000000007941 */ /* 0x000fea0003800000 */
.L_x_1130:
[----:B------:R-:W-:-:S05]  /*faa0*/  IMAD R5, R0, R3, R3 ;  /* 0x0000000300057224 */ /* 0x000fca00078e0203 */
[----:B------:R-:W-:-:S07]  /*fab0*/  VIMNMX R2, R2, R5, PT ;  /* 0x0000000502027248 */ /* 0x000fce0003fe0100 */
.L_x_1129:
[----:B------:R-:W0:Y:S01]  /*fac0*/  @P1 LDC R4, c[0x0][0x44c] ;  /* 0x00011300ff041b82 */ /* 0x000e220000000800 */
[----:B------:R-:W-:Y:S01]  /*fad0*/  VIADD R2, R2, 0x7f ;  /* 0x0000007f02027836 */ /* 0x000fe20000000000 */
[----:B------:R-:W-:Y:S01]  /*fae0*/  ULDC UR4, c[0x0][0x9dc] ;  /* 0x0002770000047ab9 */ /* 0x000fe20000000800 */
[----:B------:R-:W-:-:S05]  /*faf0*/  IMAD.MOV.U32 R0, RZ, RZ, R6 ;  /* 0x000000ffff007224 */ /* 0x000fca00078e0006 */
[----:B------:R-:W2:Y:S01]  /*fb00*/  @P1 LDC R5, c[0x0][0x450] ;  /* 0x00011400ff051b82 */ /* 0x000ea20000000800 */
[----:B0-----:R-:W-:-:S05]  /*fb10*/  @P1 IMAD.HI.U32 R4, R6, R4, RZ ;  /* 0x0000000406041227 */ /* 0x001fca00078e00ff */
[----:B--2---:R-:W-:Y:S02]  /*fb20*/  @P1 SHF.R.U32.HI R0, RZ, R5, R4 ;  /* 0x00000005ff001219 */ /* 0x004fe40000011604 */
[----:B------:R-:W-:-:S04]  /*fb30*/  SHF.R.S32.HI R5, RZ, 0x1f, R2 ;  /* 0x0000001fff057819 */ /* 0x000fc80000011402 */
[----:B------:R-:W-:Y:S01]  /*fb40*/  LEA.HI R4, R5, R2, RZ, 0x7 ;  /* 0x0000000205047211 */ /* 0x000fe200078f38ff */
[----:B------:R-:W-:Y:S01]  /*fb50*/  VIADD R2, R9, 0x7f ;  /* 0x0000007f09027836 */ /* 0x000fe20000000000 */
[----:B------:R-:W-:Y:S02]  /*fb60*/  IADD3 R9, R0, R9, -R8 ;  /* 0x0000000900097210 */ /* 0x000fe40007ffe808 */
[----:B------:R-:W-:Y:S02]  /*fb70*/  SHF.R.S32.HI R4, RZ, 0x7, R4 ;  /* 0x00000007ff047819 */ /* 0x000fe40000011404 */
[----:B------:R-:W-:Y:S01]  /*fb80*/  SHF.R.S32.HI R5, RZ, 0x1f, R2 ;  /* 0x0000001fff057819 */ /* 0x000fe20000011402 */
[----:B------:R-:W-:-:S03]  /*fb90*/  VIADD R0, R9, -UR4 ;  /* 0x8000000409007c36 */ /* 0x000fc60008000000 */
[----:B------:R-:W-:-:S04]  /*fba0*/  LEA.HI R5, R5, R2, RZ, 0x7 ;  /* 0x0000000205057211 */ /* 0x000fc800078f38ff */
[----:B------:R-:W-:-:S04]  /*fbb0*/  SHF.R.S32.HI R5, RZ, 0x7, R5 ;  /* 0x00000007ff057819 */ /* 0x000fc80000011405 */
[----:B------:R-:W-:-:S05]  /*fbc0*/  VIMNMX R24, R5, R4, PT ;  /* 0x0000000405187248 */ /* 0x000fca0003fe0100 */
[----:B------:R0:W-:Y:S01]  /*fbd0*/  STL [R1+0x8], R24 ;  /* 0x0000081801007387 */ /* 0x0001e20000100800 */
[----:B------:R-:W-:Y:S05]  /*fbe0*/  @!P2 BRA `(.L_x_1133) ;  /* 0x000000000044a947 */ /* 0x000fea0003800000 */
[----:B------:R-:W-:Y:S01]  /*fbf0*/  ISETP.GT.AND P0, PT, R9, -0x1, PT ;  /* 0xffffffff0900780c */ /* 0x000fe20003f04270 */
[----:B------:R-:W-:-:S12]  /*fc00*/  BSSY B0, `(.L_x_1134) ;  /* 0x000000d000007945 */ /* 0x000fd80003800000 */
[----:B------:R-:W-:Y:S05]  /*fc10*/  @P0 BRA `(.L_x_1135) ;  /* 0x00000000001c0947 */ /* 0x000fea0003800000 */
[----:B------:R-:W-:Y:S02]  /*fc20*/  ISETP.NE.AND P0, PT, R3, 0x1, PT ;  /* 0x000000010300780c */ /* 0x000fe40003f05270 */
[----:B------:R-:W-:-:S11]  /*fc30*/  LOP3.LUT R9, RZ, R9, RZ, 0x33, !PT ;  /* 0x00000009ff097212 */ /* 0x000fd600078e33ff */
[----:B------:R-:W2:Y:S02]  /*fc40*/  @P0 LDC.64 R4, c[0x0][0x9e8] ;  /* 0x00027a00ff040b82 */ /* 0x000ea40000000a00 */
[----:B--2---:R-:W-:-:S05]  /*fc50*/  @P0 IMAD.HI.U32 R4, R9, R4, RZ ;  /* 0x0000000409040227 */ /* 0x004fca00078e00ff */
[----:B------:R-:W-:-:S04]  /*fc60*/  @P0 SHF.R.U32.HI R9, RZ, R5, R4 ;  /* 0x00000005ff090219 */ /* 0x000fc80000011604 */
[----:B------:R-:W-:Y:S01]  /*fc70*/  LOP3.LUT R9, RZ, R9, RZ, 0x33, !PT ;  /* 0x00000009ff097212 */ /* 0x000fe200078e33ff */
[----:B------:R-:W-:Y:S06]  /*fc80*/  BRA `(.L_x_1136) ;  /* 0x0000000000107947 */ /* 0x000fec0003800000 */
.L_x_1135:
[----:B------:R-:W-:-:S13]  /*fc90*/  ISETP.NE.AND P0, PT, R3, 0x1, PT ;  /* 0x000000010300780c */ /* 0x000fda0003f05270 */
[----:B------:R-:W2:Y:S02]  /*fca0*/  @P0 LDC.64 R4, c[0x0][0x9e8] ;  /* 0x00027a00ff040b82 */ /* 0x000ea40000000a00 */
[----:B--2---:R-:W-:-:S05]  /*fcb0*/  @P0 IMAD.HI.U32 R4, R9, R4, RZ ;  /* 0x0000000409040227 */ /* 0x004fca00078e00ff */
[----:B------:R-:W-:-:S07]  /*fcc0*/  @P0 SHF.R.U32.HI R9, RZ, R5, R4 ;  /* 0x00000005ff090219 */ /* 0x000fce0000011604 */
.L_x_1136:
[----:B------:R-:W-:Y:S05]  /*fcd0*/  BSYNC B0 ;  /* 0x0000000000007941 */ /* 0x000fea0003800000 */
.L_x_1134:
[----:B------:R-:W-:-:S05]  /*fce0*/  IMAD R3, R9, R3, RZ ;  /* 0x0000000309037224 */ /* 0x000fca00078e02ff */
[----:B------:R-:W-:-:S07]  /*fcf0*/  VIMNMX R0, R0, R3, !PT ;  /* 0x0000000300007248 */ /* 0x000fce0007fe0100 */
.L_x_1133:
[----:B------:R-:W-:Y:S01]  /*fd00*/  SHF.R.S32.HI R3, RZ, 0x1f, R0 ;  /* 0x0000001fff037819 */ /* 0x000fe20000011400 */
[----:B------:R-:W-:Y:S03]  /*fd10*/  BSSY B7, `(.L_x_1137) ;  /* 0x000034d000077945 */ /* 0x000fe60003800000 */
[----:B------:R-:W-:-:S04]  /*fd20*/  LEA.HI R3, R3, R0, RZ, 0x7 ;  /* 0x0000000003037211 */ /* 0x000fc800078f38ff */
[----:B------:R-:W-:-:S04]  /*fd30*/  SHF.R.S32.HI R3, RZ, 0x7, R3 ;  /* 0x00000007ff037819 */ /* 0x000fc80000011403 */
[----:B------:R-:W-:-:S04]  /*fd40*/  VIMNMX R29, RZ, R3, !PT ;  /* 0x00000003ff1d7248 */ /* 0x000fc80007fe0100 */
[----:B------:R-:W-:-:S13]  /*fd50*/  ISETP.GT.AND P0, PT, R24, R29, PT ;  /* 0x0000001d1800720c */ /* 0x000fda0003f04270 */
        /* <DEDUP_REMOVED lines=8> */
[----:B------:R-:W2:Y:S08]  /*fde0*/  FLO.U32 R0, UR4 ;  /* 0x0000000400007d00 */ /* 0x000eb000080e0000 */
[----:B------:R-:W3:Y:S01]  /*fdf0*/  POPC R5, UR4 ;  /* 0x0000000400057d09 */ /* 0x000ee20008000000 */
[----:B--2---:R-:W-:-:S13]  /*fe00*/  ISETP.EQ.U32.AND P0, PT, R0, R7, PT ;  /* 0x000000070000720c */ /* 0x004fda0003f02070 */
[----:B---3--:R-:W2:Y:S01]  /*fe10*/  @P0 ATOMG.E.ADD.STRONG.GPU PT, R3, desc[UR50][R2.64], R5 ;  /* 0x00000005020309a8 */ /* 0x008ea200081ee1f2 */
[----:B------:R-:W3:Y:S02]  /*fe20*/  S2R R4, SR_LTMASK ;  /* 0x0000000000047919 */ /* 0x000ee40000003900 */
[----:B---3--:R-:W-:-:S04]  /*fe30*/  LOP3.LUT R4, R4, UR4, RZ, 0xc0, !PT ;  /* 0x0000000404047c12 */ /* 0x008fc8000f8ec0ff */
[----:B------:R-:W3:Y:S01]  /*fe40*/  POPC R7, R4 ;  /* 0x0000000400077309 */ /* 0x000ee20000000000 */
[----:B--2---:R-:W3:Y:S02]  /*fe50*/  SHFL.IDX PT, R0, R3, R0, 0x1f ;  /* 0x00001f0003007589 */ /* 0x004ee400000e0000 */
[----:B---3--:R-:W-:Y:S01]  /*fe60*/  IADD3 R16, R0, UR37, R7 ;  /* 0x0000002500107c10 */ /* 0x008fe2000fffe007 */
[----:B------:R-:W-:Y:S06]  /*fe70*/  BRA `(.L_x_1139) ;  /* 0x0000003000d87947 */ /* 0x000fec0003800000 */
.L_x_1138:
        /* <DEDUP_REMOVED lines=9> */
[----:B------:R-:W2:Y:S01]  /*ff10*/  LDC.64 R2, c[0x4][R2] ;  /* 0x0100000002027b82 */ /* 0x000ea20000000a00 */
[----:B------:R-:W-:Y:S02]  /*ff20*/  IMAD.U32 R5, RZ, RZ, UR7 ;  /* 0x00000007ff057e24 */ /* 0x000fe4000f8e00ff */
[----:B------:R-:W-:Y:S02]  /*ff30*/  IMAD.U32 R6, RZ, RZ, UR8 ;  /* 0x00000008ff067e24 */ /* 0x000fe4000f8e00ff */
[----:B------:R-:W-:-:S02]  /*ff40*/  IMAD.U32 R7, RZ, RZ, UR9 ;  /* 0x00000009ff077e24 */ /* 0x000fc4000f8e00ff */
[----:B------:R-:W-:Y:S02]  /*ff50*/  IMAD.U32 R10, RZ, RZ, UR4 ;  /* 0x00000004ff0a7e24 */ /* 0x000fe4000f8e00ff */
[----:B------:R-:W-:Y:S02]  /*ff60*/  IMAD.U32 R11, RZ, RZ, UR5 ;  /* 0x00000005ff0b7e24 */ /* 0x000fe4000f8e00ff */
[----:B-1----:R-:W-:Y:S02]  /*ff70*/  IMAD.MOV.U32 R8, RZ, RZ, 0x70 ;  /* 0x00000070ff087424 */ /* 0x002fe400078e00ff */
[----:B------:R-:W-:Y:S02]  /*ff80*/  IMAD.MOV.U32 R12, RZ, RZ, 0x1 ;  /* 0x00000001ff0c7424 */ /* 0x000fe400078e00ff */
[----:B------:R-:W-:-:S07]  /*ff90*/  IMAD.MOV.U32 R13, RZ, RZ, RZ ;  /* 0x000000ffff0d7224 */ /* 0x000fce00078e00ff */
[----:B------:R-:W-:-:S07]  /*ffa0*/  LEPC R20, `(.L_x_1141) ;  /* 0x000000001014794e */ /* 0x000fce0000000000 */
[----:B0-2---:R-:W-:Y:S05]  /*ffb0*/  CALL.ABS.NOINC R2 ;  /* 0x0000000002007343 */ /* 0x005fea0003c00000 */
.L_x_1141:
[----:B------:R-:W-:Y:S05]  /*ffc0*/  BSYNC B6 ;  /* 0x0000000000067941 */ /* 0x000fea0003800000 */
.L_x_1140:
        /* <DEDUP_REMOVED lines=11> */
[----:B------:R-:W-:Y:S02]  /*10080*/  IMAD.U32 R6, RZ, RZ, UR8 ;  /* 0x00000008ff067e24 */ /* 0x000fe4000f8e00ff */
[----:B------:R-:W-:-:S02]  /*10090*/  IMAD.U32 R7, RZ, RZ, UR9 ;  /* 0x00000009ff077e24 */ /* 0x000fc4000f8e00ff */
[----:B------:R-:W-:Y:S02]  /*100a0*/  IMAD.U32 R10, RZ, RZ, UR4 ;  /* 0x00000004ff0a7e24 */ /* 0x000fe4000f8e00ff */
[----:B------:R-:W-:Y:S02]  /*100b0*/  IMAD.U32 R11, RZ, RZ, UR5 ;  /* 0x00000005ff0b7e24 */ /* 0x000fe4000f8e00ff */
[----:B-1----:R-:W-:Y:S02]  /*100c0*/  IMAD.MOV.U32 R8, RZ, RZ, 0x70 ;  /* 0x00000070ff087424 */ /* 0x002fe400078e00ff */
[----:B------:R-:W-:Y:S02]  /*100d0*/  IMAD.MOV.U32 R12, RZ, RZ, 0x1 ;  /* 0x00000001ff0c7424 */ /* 0x000fe400078e00ff */
[----:B--2---:R-:W-:-:S07]  /*100e0*/  IMAD.MOV.U32 R13, RZ, RZ, RZ ;  /* 0x000000ffff0d7224 */ /* 0x004fce00078e00ff */
[----:B------:R-:W-:-:S07]  /*100f0*/  LEPC R20, `(.L_x_1144) ;  /* 0x000000001014794e */ /* 0x000fce0000000000 */
[----:B0--3--:R-:W-:Y:S05]  /*10100*/  CALL.ABS.NOINC R2 ;  /* 0x0000000002007343 */ /* 0x009fea0003c00000 */
.L_x_1144:
[----:B------:R0:W1:Y:S01]  /*10110*/  LDC.64 R2, c[0x4][R17] ;  /* 0x0100000011027b82 */ /* 0x0000620000000a00 */
[----:B------:R-:W-:Y:S01]  /*10120*/  ULDC.64 UR6, c[0x4][0xa8] ;  /* 0x01002a0000067ab9 */ /* 0x000fe20000000a00 */
[----:B------:R-:W-:Y:S01]  /*10130*/  ULDC.64 UR8, c[0x4][0xb0] ;  /* 0x01002c0000087ab9 */ /* 0x000fe20000000a00 */
[----:B------:R-:W-:Y:S01]  /*10140*/  ULDC.64 UR4, c[0x4][0x18] ;  /* 0x0100060000047ab9 */ /* 0x000fe20000000a00 */
        /* <DEDUP_REMOVED lines=11> */
.L_x_1143:
[----:B------:R-:W-:Y:S05]  /*10200*/  BSYNC B6 ;  /* 0x0000000000067941 */ /* 0x000fea0003800000 */
.L_x_1142:
[----:B------:R-:W-:Y:S01]  /*10210*/  ULDC.64 UR4, c[0x0][0x9f8] ;  /* 0x00027e0000047ab9 */ /* 0x000fe20000000a00 */
[----:B------:R-:W-:Y:S01]  /*10220*/  IMAD.MOV.U32 R25, RZ, RZ, R19 ;  /* 0x000000ffff197224 */ /* 0x000fe200078e0013 */
[----:B------:R-:W-:-:S04]  /*10230*/  ISETP.NE.U32.AND P0, PT, RZ, UR4, PT ;  /* 0x00000004ff007c0c */ /* 0x000fc8000bf05070 */
[----:B------:R-:W-:Y:S01]  /*10240*/  ISETP.NE.AND.EX P0, PT, RZ, UR5, PT, P0 ;  /* 0x00000005ff007c0c */ /* 0x000fe2000bf05300 */
[----:B------:R-:W-:-:S12]  /*10250*/  ULDC.64 UR4, c[0x0][0xa08] ;  /* 0x0002820000047ab9 */ /* 0x000fd80000000a00 */
[----:B------:R-:W2:Y:S02]  /*10260*/  @P0 LDC.64 R2, c[0x0][0x9f8] ;  /* 0x00027e00ff020b82 */ /* 0x000ea40000000a00 */
[----:B--2---:R-:W-:-:S05]  /*10270*/  @P0 IMAD.WIDE R2, R19, 0x4, R2 ;  /* 0x0000000413020825 */ /* 0x004fca00078e0202 */
[----:B------:R2:W3:Y:S01]  /*10280*/  @P0 LDG.E R25, desc[UR50][R2.64] ;  /* 0x0000003202190981 */ /* 0x0004e2000c1e1900 */
[----:B0-----:R-:W-:Y:S01]  /*10290*/  VIADD R24, R24, 0xffffffff ;  /* 0xffffffff18187836 */ /* 0x001fe20000000000 */
[----:B--2---:R-:W0:Y:S02]  /*102a0*/  LDC.64 R2, c[0x0][0x418] ;  /* 0x00010600ff027b82 */ /* 0x004e240000000a00 */
[----:B0-----:R-:W-:Y:S01]  /*102b0*/  LOP3.LUT P0, RZ, R2, UR4, RZ, 0xfc, !PT ;  /* 0x0000000402ff7c12 */ /* 0x001fe2000f80fcff */
[----:B------:R-:W-:-:S03]  /*102c0*/  UMOV UR4, 0xffffffff ;  /* 0xffffffff00047882 */ /* 0x000fc60000000000 */
[----:B------:R-:W-:Y:S02]  /*102d0*/  LOP3.LUT P0, RZ, R3, UR5, RZ, 0xfc, P0 ;  /* 0x0000000503ff7c12 */ /* 0x000fe4000800fcff */
[----:B---3--:R-:W-:Y:S02]  /*102e0*/  SHF.R.S32.HI R28, RZ, 0x1f, R25 ;  /* 0x0000001fff1c7819 */ /* 0x008fe40000011419 */
[----:B------:R-:W-:Y:S01]  /*102f0*/  SEL R17, R25, RZ, !P0 ;  /* 0x000000ff19117207 */ /* 0x000fe20004000000 */
[----:B------:R-:W-:Y:S08]  /*10300*/  BRA.DIV UR4, `(.L_x_1145) ;  /* 0x0000004204807947 */ /* 0x000ff0000b800000 */
[----:B------:R-:W0:Y:S02]  /*10310*/  S2R R0, SR_TID.X ;  /* 0x0000000000007919 */ /* 0x000e240000002100 */
[----:B0-----:R-:W-:-:S04]  /*10320*/  SHF.R.U32.HI R0, RZ, 0x5, R0 ;  /* 0x00000005ff007819 */ /* 0x001fc80000011600 */
[----:B------:R-:W-:-:S05]  /*10330*/  LOP3.LUT R0, R0, 0x3, RZ, 0xc0, !PT ;  /* 0x0000000300007812 */ /* 0x000fca00078ec0ff */
[----:B------:R0:W2:Y:S02]  /*10340*/  SHFL.IDX PT, R14, R0, RZ, 0x1f ;  /* 0x00001fff000e7589 */ /* 0x0000a400000e0000 */
.L_x_1239:
[----:B0-----:R-:W3:Y:S01]  /*10350*/  LDL.LU R0, [R1] ;  /* 0x0000000001007983 */ /* 0x001ee20000300800 */
[----:B------:R-:W-:Y:S02]  /*10360*/  PLOP3.LUT P1, PT, PT, PT, PT, 0x8, 0x0 ;  /* 0x000000000000781c */ /* 0x000fe40003f2e170 */
[----:B--2---:R-:W-:Y:S02]  /*10370*/  ISETP.NE.AND P0, PT, R14, RZ, PT ;  /* 0x000000ff0e00720c */ /* 0x004fe40003f05270 */
[----:B---3--:R-:W-:-:S09]  /*10380*/  LOP3.LUT R0, R0, 0xfffffffe, RZ, 0xc0, !PT ;  /* 0xfffffffe00007812 */ /* 0x008fd200078ec0ff */
[----:B------:R-:W-:-:S05]  /*10390*/  @P1 LOP3.LUT R0, R0, 0x1, RZ, 0xfc, !PT ;  /* 0x0000000100001812 */ /* 0x000fca00078efcff */
[----:B------:R0:W-:Y:S01]  /*103a0*/  STL [R1], R0 ;  /* 0x0000000001007387 */ /* 0x0001e20000100800 */
[----:B------:R-:W-:Y:S05]  /*103b0*/  @P0 BRA `(.L_x_1146) ;  /* 0x0000000000f40947 */ /* 0x000fea0003800000 */
[----:B------:R-:W-:-:S03]  /*103c0*/  UMOV UR4, 0xffffffff ;  /* 0xffffffff00047882 */ /* 0x000fc60000000000 */
[----:B------:R-:W-:Y:S05]  /*103d0*/  BRA.DIV UR4, `(.L_x_1147) ;  /* 0x0000004204807947 */ /* 0x000fea000b800000 */
[----:B------:R-:W-:-:S13]  /*103e0*/  ELECT P6, URZ, PT ;  /* 0x00000000003f782f */ /* 0x000fda00038c0000 */
.L_x_1242:
[----:B------:R-:W-:Y:S05]  /*103f0*/  @!P6 BRA `(.L_x_1146) ;  /* 0x0000000000e4e947 */ /* 0x000fea0003800000 */
[----:B------:R-:W-:-:S04]  /*10400*/  ISETP.NE.U32.AND P0, PT, R2, RZ, PT ;  /* 0x000000ff0200720c */ /* 0x000fc80003f05070 */
[----:B------:R-:W-:-:S13]  /*10410*/  ISETP.NE.AND.EX P0, PT, R3, RZ, PT, P0 ;  /* 0x000000ff0300720c */ /* 0x000fda0003f05300 */
[----:B------:R-:W-:Y:S05]  /*10420*/  @!P0 BRA `(.L_x_1148) ;  /* 0x0000000000448947 */ /* 0x000fea0003800000 */
[----:B0-----:R-:W0:Y:S01]  /*10430*/  LDC R0, c[0x0][0x43c] ;  /* 0x00010f00ff007b82 */ /* 0x001e220000000800 */
        /* <DEDUP_REMOVED lines=9> */
[----:B------:R-:W-:Y:S02]  /*104d0*/  IMAD R0, R28, UR4, RZ ;  /* 0x000000041c007c24 */ /* 0x000fe4000f8e02ff */
[----:B------:R-:W-:-:S04]  /*104e0*/  IMAD.WIDE.U32 R4, R25, UR4, R4 ;  /* 0x0000000419047c25 */ /* 0x000fc8000f8e0004 */
[----:B------:R-:W-:Y:S01]  /*104f0*/  IMAD R0, R25, UR5, R0 ;  /* 0x0000000519007c24 */ /* 0x000fe2000f8e0200 */
[----:B------:R-:W-:-:S03]  /*10500*/  LEA R2, P0, R4, R2, 0x2 ;  /* 0x0000000204027211 */ /* 0x000fc600078010ff */
[----:B------:R-:W-:-:S05]  /*10510*/  IMAD.IADD R0, R5, 0x1, R0 ;  /* 0x0000000105007824 */ /* 0x000fca00078e0200 */
[----:B------:R-:W-:-:S05]  /*10520*/  LEA.HI.X R3, R4, R3, R0, 0x2, P0 ;  /* 0x0000000304037211 */ /* 0x000fca00000f1400 */
[----:B------:R2:W5:Y:S02]  /*10530*/  LDG.E R17, desc[UR50][R2.64] ;  /* 0x0000003202117981 */ /* 0x000564000c1e1900 */
.L_x_1148:
[----:B0-----:R-:W0:Y:S01]  /*10540*/  S2R R0, SR_TID.X ;  /* 0x0000000000007919 */ /* 0x001e220000002100 */
[----:B--2---:R-:W-:Y:S01]  /*10550*/  IMAD R3, R23, 0x8, R22 ;  /* 0x0000000817037824 */ /* 0x004fe200078e0216 */
[----:B0-----:R-:W-:Y:S02]  /*10560*/  LOP3.LUT R2, R0, 0x7f, RZ, 0xc0, !PT ;  /* 0x0000007f00027812 */ /* 0x001fe400078ec0ff */
[----:B------:R-:W-:Y:S02]  /*10570*/  SHF.L.U32 R0, R26, 0x1f, RZ ;  /* 0x0000001f1a007819 */ /* 0x000fe400000006ff */
[----:B------:R-:W-:Y:S02]  /*10580*/  ISETP.NE.AND P1, PT, R2, RZ, PT ;  /* 0x000000ff0200720c */ /* 0x000fe40003f25270 */
[----:B------:R-:W0:Y:S02]  /*10590*/  SYNCS.PHASECHK.TRANS64.TRYWAIT P0, [R3+URZ+0x16840], R0 ;  /* 0x01684000030075a7 */ /* 0x000e24000800017f */
[----:B0-----:R-:W-:Y:S09]  /*105a0*/  @!P0 BRA `(.L_x_1149) ;  /* 0x00000040002c8947 */ /* 0x001ff20003800000 */
.L_x_1243:
        /* <DEDUP_REMOVED lines=8> */
.L_x_1150:
[----:B------:R-:W2:Y:S01]  /*10630*/  LDL.LU R2, [R1] ;  /* 0x0000000001027983 */ /* 0x000ea20000300800 */
[----:B0-----:R-:W-:Y:S01]  /*10640*/  IMAD R0, R23, 0x4000, R22 ;  /* 0x0000400017007824 */ /* 0x001fe200078e0216 */
        /* <DEDUP_REMOVED lines=8> */
[----:B------:R-:W-:-:S02]  /*106d0*/  PLOP3.LUT P0, PT, PT, PT, PT, 0x80, 0x0 ;  /* 0x000000000000781c */ /* 0x000fc40003f0f070 */
[----:B------:R-:W-:Y:S02]  /*106e0*/  R2UR UR12, R18 ;  /* 0x00000000120c72ca */ /* 0x000fe400000e0000 */
[----:B-----5:R-:W-:Y:S01]  /*106f0*/  R2UR UR13, R17 ;  /* 0x00000000110d72ca */ /* 0x020fe200000e0000 */
[----:B------:R-:W-:-:S04]  /*10700*/  UIADD3 UR9, UR9, 0x16830, URZ ;  /* 0x0001683009097890 */ /* 0x000fc8000fffe03f */
[----:B------:R-:W-:Y:S02]  /*10710*/  ULEA UR11, UR11, UR4, 0x7 ;  /* 0x000000040b0b7291 */ /* 0x000fe4000f8e383f */
[----:B------:R-:W-:Y:S01]  /*10720*/  UIADD3 UR8, UR8, 0xe400, URZ ;  /* 0x0000e40008087890 */ /* 0x000fe2000fffe03f */
[----:B------:R-:W-:-:S08]  /*10730*/  UMOV UR4, 0x0 ;  /* 0x0000000000047882 */ /* 0x000fd00000000000 */
[----:B------:R3:W-:Y:S01]  /*10740*/  UTMALDG.4D [UR8], [UR6], desc[UR4] ;  /* 0x00000408060075b4 */ /* 0x0007e20008019000 */
[----:B--2---:R-:W-:-:S04]  /*10750*/  LOP3.LUT R2, R2, 0xfffffffe, RZ, 0xc0, !PT ;  /* 0xfffffffe02027812 */ /* 0x004fc800078ec0ff */
[----:B------:R-:W-:-:S05]  /*10760*/  @P0 LOP3.LUT R2, R2, 0x1, RZ, 0xfc, !PT ;  /* 0x0000000102020812 */ /* 0x000fca00078efcff */
[----:B------:R3:W-:Y:S01]  /*10770*/  STL [R1], R2 ;  /* 0x0000000201007387 */ /* 0x0007e20000100800 */
[----:B------:R-:W-:Y:S01]  /*10780*/  NOP ;  /* 0x0000000000007918 */ /* 0x000fe20000000000 */
.L_x_1146:
[----:B------:R-:W0:Y:S01]  /*10790*/  LDL.LU R3, [R1+0x18] ;  /* 0x0000180001037983 */ /* 0x000e220000300800 */
[----:B------:R-:W-:Y:S05]  /*107a0*/  WARPSYNC.ALL ;  /* 0x0000000000007948 */ /* 0x000fea0003800000 */
[----:B---3--:R-:W-:Y:S01]  /*107b0*/  ULDC.64 UR4, c[0x0][0x298] ;  /* 0x0000a60000047ab9 */ /* 0x008fe20000000a00 */
[----:B------:R-:W-:Y:S01]  /*107c0*/  VIADD R2, R22, 0x8400 ;  /* 0x0000840016027836 */ /* 0x000fe20000000000 */
[----:B------:R-:W-:Y:S01]  /*107d0*/  ULDC.64 UR6, c[0x0][0xa00] ;  /* 0x0002800000067ab9 */ /* 0x000fe20000000a00 */
[----:B------:R-:W-:Y:S01]  /*107e0*/  BSSY B6, `(.L_x_1151) ;  /* 0x0000024000067945 */ /* 0x000fe20003800000 */
[----:B------:R-:W-:Y:S01]  /*107f0*/  BAR.SYNC.DEFER_BLOCKING 0x8, 0x200 ;  /* 0x0208000000007b1d */ /* 0x000fe20000010000 */
[----:B------:R-:W-:-:S02]  /*10800*/  ISETP.NE.U32.AND P0, PT, RZ, UR6, PT ;  /* 0x00000006ff007c0c */ /* 0x000fc4000bf05070 */
[----:B------:R-:W-:Y:S02]  /*10810*/  LOP3.LUT P1, RZ, R2, 0x3ff, RZ, 0xc0, !PT ;  /* 0x000003ff02ff7812 */ /* 0x000fe4000782c0ff */
[----:B------:R-:W-:Y:S02]  /*10820*/  ISETP.NE.AND.EX P0, PT, RZ, UR7, PT, P0 ;  /* 0x00000007ff007c0c */ /* 0x000fe4000bf05300 */
[----:B0-----:R-:W-:Y:S01]  /*10830*/  SHF.R.S32.HI R0, RZ, 0x1f, R3 ;  /* 0x0000001fff007819 */ /* 0x001fe20000011403 */
[----:B------:R-:W-:-:S04]  /*10840*/  IMAD.WIDE.U32 R4, R3, UR4, RZ ;  /* 0x0000000403047c25 */ /* 0x000fc8000f8e00ff */
[----:B------:R-:W-:Y:S01]  /*10850*/  IMAD R0, R0, UR4, RZ ;  /* 0x0000000400007c24 */ /* 0x000fe2000f8e02ff */
[----:B------:R0:W-:Y:S03]  /*10860*/  STL.64 [R1+0x18], R4 ;  /* 0x0000180401007387 */ /* 0x0001e60000100a00 */
[----:B------:R-:W-:Y:S01]  /*10870*/  IMAD R2, R3, UR5, R0 ;  /* 0x0000000503027c24 */ /* 0x000fe2000f8e0200 */
[----:B------:R-:W-:-:S04]  /*10880*/  SHF.R.S32.HI R0, RZ, 0x1f, R19 ;  /* 0x0000001fff007819 */ /* 0x000fc80000011413 */
[----:B------:R-:W-:Y:S02]  /*10890*/  SEL R3, R0, RZ, !P0 ;  /* 0x000000ff00037207 */ /* 0x000fe40004000000 */
[----:B------:R-:W-:Y:S01]  /*108a0*/  SEL R0, R19, RZ, !P0 ;  /* 0x000000ff13007207 */ /* 0x000fe20004000000 */
[----:B0-----:R-:W-:Y:S01]  /*108b0*/  IMAD.IADD R4, R5, 0x1, R2 ;  /* 0x0000000105047824 */ /* 0x001fe200078e0202 */
[----:B------:R-:W-:-:S04]  /*108c0*/  SHF.R.S32.HI R2, RZ, 0x1f, R18 ;  /* 0x0000001fff027819 */ /* 0x000fc80000011412 */
[----:B------:R0:W-:Y:S04]  /*108d0*/  STL [R1+0x28], R4 ;  /* 0x0000280401007387 */ /* 0x0001e80000100800 */
[----:B------:R0:W-:Y:S04]  /*108e0*/  STL [R1+0x30], R3 ;  /* 0x0000300301007387 */ /* 0x0001e80000100800 */
        /* <DEDUP_REMOVED lines=18> */
[----:B0-----:R-:W-:Y:S05]  /*10a10*/  CALL.ABS.NOINC R2 ;  /* 0x0000000002007343 */ /* 0x001fea0003c00000 */
.L_x_1152:
[----:B------:R-:W-:Y:S05]  /*10a20*/  BSYNC B6 ;  /* 0x0000000000067941 */ /* 0x000fea0003800000 */
.L_x_1151:
[----:B0-----:R-:W2:Y:S01]  /*10a30*/  LDL.LU R0, [R1+0x28] ;  /* 0x0000280001007983 */ /* 0x001ea20000300800 */
[----:B------:R-:W0:Y:S01]  /*10a40*/  LDC R9, c[0x0][0x448] ;  /* 0x00011200ff097b82 */ /* 0x000e220000000800 */
[----:B------:R-:W-:Y:S01]  /*10a50*/  ULDC.64 UR4, c[0x0][0x2d8] ;  /* 0x0000b60000047ab9 */ /* 0x000fe20000000a00 */
[----:B------:R-:W-:Y:S01]  /*10a60*/  ULDC.64 UR6, c[0x0][0x2c8] ;  /* 0x0000b20000067ab9 */ /* 0x000fe20000000a00 */
[----:B------:R-:W2:Y:S01]  /*10a70*/  LDL.LU.64 R2, [R1+0x18] ;  /* 0x0000180001027983 */ /* 0x000ea20000300a00 */
[----:B------:R-:W-:-:S03]  /*10a80*/  ULDC.64 UR8, c[0x0][0x280] ;  /* 0x0000a00000087ab9 */ /* 0x000fc60000000a00 */
[----:B------:R-:W3:Y:S04]  /*10a90*/  LDL.LU R20, [R1+0x2c] ;  /* 0x00002c0001147983 */ /* 0x000ee80000300800 */
[----:B------:R-:W4:Y:S04]  /*10aa0*/  LDL.LU R21, [R1+0x30] ;  /* 0x0000300001157983 */ /* 0x000f280000300800 */
[----:B------:R-:W4:Y:S04]  /*10ab0*/  LDL.LU R4, [R1+0x20] ;  /* 0x0000200001047983 */ /* 0x000f280000300800 */
[----:B------:R-:W4:Y:S04]  /*10ac0*/  LDL R12, [R1+0xc] ;  /* 0x00000c00010c7983 */ /* 0x000f280000100800 */
[----:B------:R0:W5:Y:S02]  /*10ad0*/  LDL R10, [R1+0x4] ;  /* 0x00000400010a7983 */ /* 0x0001640000100800 */
[----:B0-----:R-:W-:-:S13]  /*10ae0*/  ISETP.NE.AND P1, PT, R9, 0x1, PT ;  /* 0x000000010900780c */ /* 0x001fda0003f25270 */
[----:B------:R-:W0:Y:S08]  /*10af0*/  @P1 LDC R5, c[0x0][0x450] ;  /* 0x00011400ff051b82 */ /* 0x000e300000000800 */
[----:B-1----:R-:W1:Y:S01]  /*10b00*/  @P1 LDC R8, c[0x0][0x44c] ;  /* 0x00011300ff081b82 */ /* 0x002e620000000800 */
[----:B------:R-:W1:Y:S01]  /*10b10*/  S2R R11, SR_TID.X ;  /* 0x00000000000b7919 */ /* 0x000e620000002100 */
        /* <DEDUP_REMOVED lines=12> */
[----:B------:R-:W4:Y:S01]  /*10be0*/  @P1 LDC R4, c[0x0][0x44c] ;  /* 0x00011300ff041b82 */ /* 0x000f220000000800 */
[----:B--2---:R-:W-:-:S04]  /*10bf0*/  LOP3.LUT R20, R20, 0x7f, RZ, 0xc0, !PT ;  /* 0x0000007f14147812 */ /* 0x004fc800078ec0ff */
[----:B------:R-:W-:Y:S01]  /*10c00*/  SHF.R.U32.HI R20, RZ, 0x3, R20 ;  /* 0x00000003ff147819 */ /* 0x000fe20000011614 */
[----:B---3--:R-:W-:-:S05]  /*10c10*/  IMAD.SHL.U32 R6, R21, 0x10, RZ ;  /* 0x0000001015067824 */ /* 0x008fca00078e00ff */
[----:B------:R-:W-:Y:S01]  /*10c20*/  LOP3.LUT R6, R20, 0x70, R6, 0xf8, !PT ;  /* 0x0000007014067812 */ /* 0x000fe200078ef806 */
[----:B------:R-:W-:-:S04]  /*10c30*/  IMAD.IADD R3, R3, 0x1, R0 ;  /* 0x0000000103037824 */ /* 0x000fc800078e0200 */
[----:B------:R-:W-:-:S04]  /*10c40*/  IMAD.IADD R6, R6, 0x1, R12 ;  /* 0x0000000106067824 */ /* 0x000fc800078e020c */
[----:B----4-:R-:W-:-:S04]  /*10c50*/  @P1 IMAD.HI.U32 R0, R6, R4, RZ ;  /* 0x0000000406001227 */ /* 0x010fc800078e00ff */
[----:B------:R-:W-:Y:S01]  /*10c60*/  IMAD.MOV.U32 R4, RZ, RZ, R6 ;  /* 0x000000ffff047224 */ /* 0x000fe200078e0006 */
[----:B0-----:R-:W-:-:S04]  /*10c70*/  @P1 SHF.R.U32.HI R4, RZ, R5, R0 ;  /* 0x00000005ff041219 */ /* 0x001fc80000011600 */
        /* <DEDUP_REMOVED lines=11> */
[----:B------:R-:W-:-:S03]  /*10d30*/  LEA R0, P0, R4, UR8, 0x1 ;  /* 0x0000000804007c11 */ /* 0x000fc6000f8008ff */
[----:B------:R-:W-:-:S05]  /*10d40*/  IMAD.IADD R5, R5, 0x1, R7 ;  /* 0x0000000105057824 */ /* 0x000fca00078e0207 */
[----:B------:R-:W-:Y:S02]  /*10d50*/  LEA.HI.X R4, R4, UR9, R5, 0x1, P0 ;  /* 0x0000000904047c11 */ /* 0x000fe400080f0c05 */
[----:B------:R-:W0:Y:S01]  /*10d60*/  @P1 LDC R5, c[0x0][0x450] ;  /* 0x00011400ff051b82 */ /* 0x000e220000000800 */
[----:B------:R-:W-:-:S04]  /*10d70*/  VIADD R7, R6, 0x80 ;  /* 0x0000008006077836 */ /* 0x000fc80000000000 */
[----:B-1----:R-:W-:-:S04]  /*10d80*/  @P1 IMAD.HI.U32 R8, R7, R8, RZ ;  /* 0x0000000807081227 */ /* 0x002fc800078e00ff */
[----:B------:R-:W-:Y:S01]  /*10d90*/  IMAD.MOV.U32 R6, RZ, RZ, R7 ;  /* 0x000000ffff067224 */ /* 0x000fe200078e0007 */
        /* <DEDUP_REMOVED lines=23> */
[----:B------:R-:W2:Y:S04]  /*10f10*/  LDL.LU R7, [R1+0x10] ;  /* 0x0000100001077983 */ /* 0x000ea80000300800 */
[----:B------:R-:W3:Y:S04]  /*10f20*/  LDL.LU R11, [R1+0xc] ;  /* 0x00000c00010b7983 */ /* 0x000ee80000300800 */
[----:B------:R-:W0:Y:S04]  /*10f30*/  SHFL.IDX PT, R8, R0, RZ, 0x181f ;  /* 0x00181fff00087589 */ /* 0x000e2800000e0000 */
[----:B------:R-:W-:Y:S01]  /*10f40*/  SHFL.IDX PT, R14, R5, 0x1, 0x181f ;  /* 0x00381f00050e7f89 */ /* 0x000fe200000e0000 */
[----:B--2---:R-:W-:-:S03]  /*10f50*/  IMAD R6, R7, R9, RZ ;  /* 0x0000000907067224 */ /* 0x004fc600078e02ff */
[----:B------:R-:W1:Y:S01]  /*10f60*/  SHFL.IDX PT, R7, R4, RZ, 0x181f ;  /* 0x00181fff04077589 */ /* 0x000e6200000e0000 */
[----:B---3--:R-:W-:-:S05]  /*10f70*/  IMAD.IADD R3, R21, 0x1, R11 ;  /* 0x0000000115037824 */ /* 0x008fca00078e020b */
[----:B------:R-:W-:-:S13]  /*10f80*/  ISETP.GE.AND P1, PT, R3, R6, PT ;  /* 0x000000060300720c */ /* 0x000fda0003f26270 */
[----:B0-----:R-:W-:-:S05]  /*10f90*/  @!P1 LEA R8, P2, R20, R8, 0x1 ;  /* 0x0000000814089211 */ /* 0x001fca00078408ff */
[----:B-1----:R-:W-:-:S04]  /*10fa0*/  @!P1 IMAD.X R7, RZ, RZ, R7, P2 ;  /* 0x000000ffff079224 */ /* 0x002fc800010e0607 */
[----:B------:R-:W-:Y:S02]  /*10fb0*/  @!P1 IMAD.MOV.U32 R9, RZ, RZ, R7 ;  /* 0x000000ffff099224 */ /* 0x000fe400078e0007 */
[----:B------:R-:W-:-:S03]  /*10fc0*/  VIADD R7, R3, 0x10 ;  /* 0x0000001003077836 */ /* 0x000fc60000000000 */
[----:B-----5:R0:W-:Y:S02]  /*10fd0*/  @!P1 LDGSTS.E.BYPASS.LTC128B.128 [R10+0x8400], desc[UR50][R8.64], !P0 ;  /* 0x08400000080a9fae */ /* 0x0201e4000c101d72 */
        /* <DEDUP_REMOVED lines=42> */
[----:B------:R-:W-:Y:S04]  /*11280*/  SHFL.IDX PT, R4, R4, 0x7, 0x181f ;  /* 0x00f81f0004047f89 */ /* 0x000fe800000e0000 */
[----:B0-----:R-:W0:Y:S03]  /*11290*/  SHFL.IDX PT, R8, R0, 0x6, 0x181f ;  /* 0x00d81f0000087f89 */ /* 0x001e2600000e0000 */
[----:B0-----:R-:W-:-:S05]  /*112a0*/  @!P1 LEA R8, P2, R20, R8, 0x1 ;  /* 0x0000000814089211 */ /* 0x001fca00078408ff */
[----:B------:R-:W-:-:S04]  /*112b0*/  @!P1 IMAD.X R7, RZ, RZ, R7, P2 ;  /* 0x000000ffff079224 */ /* 0x000fc800010e0607 */
[----:B------:R-:W-:Y:S02]  /*112c0*/  @!P1 IMAD.MOV.U32 R9, RZ, RZ, R7 ;  /* 0x000000ffff099224 */ /* 0x000fe400078e0007 */
[----:B------:R-:W-:-:S03]  /*112d0*/  VIADD R7, R3, 0x80 ;  /* 0x0000008003077836 */ /* 0x000fc60000000000 */
[----:B------:R0:W-:Y:S02]  /*112e0*/  @!P1 LDGSTS.E.BYPASS.LTC128B.128 [R10+0xb400], desc[UR50][R8.64], !P0 ;  /* 0x0b400000080a9fae */ /* 0x0001e4000c101d72 */
[----:B------:R-:W-:Y:S01]  /*112f0*/  ISETP.GE.AND P2, PT, R7, R6, PT ;  /* 0x000000060700720c */ /* 0x000fe20003f46270 */
[----:B------:R-:W-:-:S05]  /*11300*/  VIADD R7, R3, 0x70 ;  /* 0x0000007003077836 */ /* 0x000fca0000000000 */
[----:B------:R-:W-:Y:S02]  /*11310*/  ISETP.GE.AND P1, PT, R7, R6, PT ;  /* 0x000000060700720c */ /* 0x000fe40003f26270 */
[----:B------:R-:W-:Y:S04]  /*11320*/  SHFL.IDX PT, R7, R5, RZ, 0x181f ;  /* 0x00181fff05077589 */ /* 0x000fe800000e0000 */
[----:B0-----:R-:W0:Y:S04]  /*11330*/  SHFL.IDX PT, R8, R0, 0x7, 0x181f ;  /* 0x00f81f0000087f89 */ /* 0x001e2800000e0000 */
[----:B------:R-:W1:Y:S03]  /*11340*/  SHFL.IDX PT, R0, R2, RZ, 0x181f ;  /* 0x00181fff02007589 */ /* 0x000e6600000e0000 */
[----:B0-----:R-:W-:-:S05]  /*11350*/  @!P1 LEA R8, P3, R20, R8, 0x1 ;  /* 0x0000000814089211 */ /* 0x001fca00078608ff */
[----:B------:R-:W-:-:S04]  /*11360*/  @!P1 IMAD.X R4, RZ, RZ, R4, P3 ;  /* 0x000000ffff049224 */ /* 0x000fc800018e0604 */
[----:B------:R-:W-:-:S05]  /*11370*/  @!P1 IMAD.MOV.U32 R9, RZ, RZ, R4 ;  /* 0x000000ffff099224 */ /* 0x000fca00078e0004 */
[----:B------:R0:W-:Y:S02]  /*11380*/  @!P1 LDGSTS.E.BYPASS.LTC128B.128 [R10+0xbc00], desc[UR50][R8.64], !P0 ;  /* 0x0bc00000080a9fae */ /* 0x0001e4000c101d72 */
[----:B0-----:R-:W-:Y:S01]  /*11390*/  @!P2 LEA R8, P1, R20, R7, 0x1 ;  /* 0x000000071408a211 */ /* 0x001fe200078208ff */
[----:B------:R-:W-:-:S04]  /*113a0*/  VIADD R7, R3, 0x90 ;  /* 0x0000009003077836 */ /* 0x000fc80000000000 */
[----:B-1----:R-:W-:Y:S01]  /*113b0*/  @!P2 IMAD.X R9, RZ, RZ, R0, P1 ;  /* 0x000000ffff09a224 */ /* 0x002fe200008e0600 */
[----:B------:R-:W-:Y:S01]  /*113c0*/  ISETP.GE.AND P1, PT, R7, R6, PT ;  /* 0x000000060700720c */ /* 0x000fe20003f26270 */
[----:B------:R-:W0:Y:S04]  /*113d0*/  SHFL.IDX PT, R0, R2, 0x1, 0x181f ;  /* 0x00381f0002007f89 */ /* 0x000e2800000e0000 */
[----:B------:R1:W-:Y:S08]  /*113e0*/  @!P2 LDGSTS.E.BYPASS.LTC128B.128 [R10+0xc400], desc[UR50][R8.64], !P0 ;  /* 0x0c400000080aafae */ /* 0x0003f0000c101d72 */
[----:B------:R-:W-:-:S05]  /*113f0*/  @!P1 LEA R14, P2, R20, R14, 0x1 ;  /* 0x0000000e140e9211 */ /* 0x000fca00078408ff */
[----:B-1----:R-:W-:Y:S02]  /*11400*/  @!P1 IMAD.MOV.U32 R8, RZ, RZ, R14 ;  /* 0x000000ffff089224 */ /* 0x002fe400078e000e */
[----:B------:R-:W1:Y:S01]  /*11410*/  SHFL.IDX PT, R14, R5, 0x2, 0x181f ;  /* 0x00581f00050e7f89 */ /* 0x000e6200000e0000 */
[----:B0-----:R-:W-:-:S03]  /*11420*/  @!P1 IMAD.X R7, RZ, RZ, R0, P2 ;  /* 0x000000ffff079224 */ /* 0x001fc600010e0600 */
[----:B------:R-:W0:Y:S01]  /*11430*/  SHFL.IDX PT, R0, R2, 0x2, 0x181f ;  /* 0x00581f0002007f89 */ /* 0x000e2200000e0000 */
[----:B------:R-:W-:Y:S02]  /*11440*/  @!P1 IMAD.MOV.U32 R9, RZ, RZ, R7 ;  /* 0x000000ffff099224 */ /* 0x000fe400078e0007 */
[----:B------:R-:W-:-:S03]  /*11450*/  VIADD R7, R3, 0xa0 ;  /* 0x000000a003077836 */ /* 0x000fc60000000000 */
[----:B------:R1:W-:Y:S02]  /*11460*/  @!P1 LDGSTS.E.BYPASS.LTC128B.128 [R10+0xcc00], desc[UR50][R8.64], !P0 ;  /* 0x0cc00000080a9fae */ /* 0x0003e4000c101d72 */
[----:B------:R-:W-:-:S13]  /*11470*/  ISETP.GE.AND P1, PT, R7, R6, PT ;  /* 0x000000060700720c */ /* 0x000fda0003f26270 */
[----:B-1----:R-:W-:Y:S02]  /*11480*/  @!P1 LEA R8, P2, R20, R14, 0x1 ;  /* 0x0000000e14089211 */ /* 0x002fe400078408ff */
[----:B------:R1:W2:Y:S03]  /*11490*/  SHFL.IDX PT, R14, R5, 0x3, 0x181f ;  /* 0x00781f00050e7f89 */ /* 0x0002a600000e0000 */
[----:B0-----:R-:W-:Y:S02]  /*114a0*/  @!P1 IMAD.X R9, RZ, RZ, R0, P2 ;  /* 0x000000ffff099224 */ /* 0x001fe400010e0600 */
[----:B------:R1:W0:Y:S04]  /*114b0*/  SHFL.IDX PT, R0, R2, 0x3, 0x181f ;  /* 0x00781f0002007f89 */ /* 0x00022800000e0000 */
[----:B------:R1:W-:Y:S02]  /*114c0*/  @!P1 LDGSTS.E.BYPASS.LTC128B.128 [R10+0xd400], desc[UR50][R8.64], !P0 ;  /* 0x0d400000080a9fae */ /* 0x0003e4000c101d72 */
.L_x_1268:
[----:B------:R-:W-:Y:S02]  /*114d0*/  VIADD R3, R3, 0xb0 ;  /* 0x000000b003037836 */ /* 0x000fe40000000000 */
[----:B-1----:R-:W-:-:S03]  /*114e0*/  VIADD R8, R22, 0x16800 ;  /* 0x0001680016087836 */ /* 0x002fc60000000000 */
[----:B------:R-:W-:-:S13]  /*114f0*/  ISETP.GE.AND P1, PT, R3, R6, PT ;  /* 0x000000060300720c */ /* 0x000fda0003f26270 */
[----:B--2---:R-:W-:-:S05]  /*11500*/  @!P1 LEA R2, P2, R20, R14, 0x1 ;  /* 0x0000000e14029211 */ /* 0x004fca00078408ff */
[----:B0-----:R-:W-:-:S05]  /*11510*/  @!P1 IMAD.X R3, RZ, RZ, R0, P2 ;  /* 0x000000ffff039224 */ /* 0x001fca00010e0600 */
[----:B------:R-:W-:Y:S01]  /*11520*/  @!PT LDS RZ, [RZ] ;  /* 0x00000000fffff984 */ /* 0x000fe20000000800 */
[----:B------:R-:W-:Y:S01]  /*11530*/  @!PT LDS RZ, [RZ] ;  /* 0x00000000fffff984 */ /* 0x000fe20000000800 */
[----:B------:R-:W-:Y:S01]  /*11540*/  @!PT LDS RZ, [RZ] ;  /* 0x00000000fffff984 */ /* 0x000fe20000000800 */
[----:B------:R0:W-:Y:S01]  /*11550*/  @!P1 LDGSTS.E.BYPASS.LTC128B.128 [R10+0xdc00], desc[UR50][R2.64], !P0 ;  /* 0x0dc00000020a9fae */ /* 0x0001e2000c101d72 */
[----:B------:R-:W-:Y:S01]  /*11560*/  PLOP3.LUT P0, PT, PT, PT, PT, 0x80, 0x0 ;  /* 0x000000000000781c */ /* 0x000fe20003f0f070 */
[----:B------:R-:W-:-:S12]  /*11570*/  NOP ;  /* 0x0000000000007918 */ /* 0x000fd80000000000 */
.L_x_1154:
        /* <DEDUP_REMOVED lines=14> */
[----:B0-----:R-:W2:Y:S01]  /*11660*/  LDL R2, [R1+0x8] ;  /* 0x0000080001027983 */ /* 0x001ea20000100800 */
[----:B------:R0:W-:Y:S01]  /*11670*/  SYNCS.ARRIVE.TRANS64.A1T0 RZ, [R22+URZ+0x16800], RZ ;  /* 0x016800ff16ff79a7 */ /* 0x0001e2000810003f */
[----:B------:R-:W-:Y:S01]  /*11680*/  BSSY B0, `(.L_x_1155) ;  /* 0x0000005000007945 */ /* 0x000fe20003800000 */
[----:B------:R-:W1:Y:S01]  /*11690*/  SYNCS.PHASECHK.TRANS64.TRYWAIT P0, [R22+URZ+0x16820], R3 ;  /* 0x01682003160075a7 */ /* 0x000e62000800017f */
[----:B--2---:R-:W-:-:S05]  /*116a0*/  VIADD R0, R2, 0xfffffffe ;  /* 0xfffffffe02007836 */ /* 0x004fca0000000000 */
[----:B------:R-:W-:Y:S01]  /*116b0*/  ISETP.GE.AND P1, PT, R0, R29, PT ;  /* 0x0000001d0000720c */ /* 0x000fe20003f26270 */
[----:B01----:R-:W-:-:S12]  /*116c0*/  @!P0 BRA `(.L_x_1156) ;  /* 0x0000003c009c8947 */ /* 0x003fd80003800000 */
.L_x_1269:
[----:B------:R-:W-:Y:S05]  /*116d0*/  BSYNC B0 ;  /* 0x0000000000007941 */ /* 0x000fea0003800000 */
.L_x_1155:
[----:B------:R-:W-:Y:S04]  /*116e0*/  BSSY B0, `(.L_x_1157) ;  /* 0x000016e000007945 */ /* 0x000fe80003800000 */
[----:B------:R-:W-:Y:S05]  /*116f0*/  @!P1 BRA `(.L_x_1158) ;  /* 0x0000001400b09947 */ /* 0x000fea0003800000 */
[----:B------:R-:W0:Y:S01]  /*11700*/  LDL R2, [R1+0x8] ;  /* 0x0000080001027983 */ /* 0x000e220000100800 */
[----:B------:R-:W-:Y:S01]  /*11710*/  LOP3.LUT R6, RZ, R29, RZ, 0x33, !PT ;  /* 0x0000001dff067212 */ /* 0x000fe200078e33ff */
[----:B------:R-:W-:Y:S01]  /*11720*/  BSSY B2, `(.L_x_1159) ;  /* 0x000007d000027945 */ /* 0x000fe20003800000 */
[----:B0-----:R-:W-:-:S05]  /*11730*/  IMAD.MOV R3, RZ, RZ, -R2 ;  /* 0x000000ffff037224 */ /* 0x001fca00078e0a02 */
[----:B------:R-:W-:-:S05]  /*11740*/  VIADDMNMX R6, R3, 0x1, R6, !PT ;  /* 0x0000000103067846 */ /* 0x000fca0007800106 */
[----:B------:R-:W-:-:S05]  /*11750*/  IMAD.IADD R2, R2, 0x1, R6 ;  /* 0x0000000102027824 */ /* 0x000fca00078e0206 */
[----:B------:R-:W-:-:S04]  /*11760*/  LOP3.LUT R2, R2, 0x1, RZ, 0xc0, !PT ;  /* 0x0000000102027812 */ /* 0x000fc800078ec0ff */
[----:B------:R-:W-:-:S13]  /*11770*/  ISETP.NE.U32.AND P0, PT, R2, 0x1, PT ;  /* 0x000000010200780c */ /* 0x000fda0003f05070 */
        /* <DEDUP_REMOVED lines=27> */
[----:B------:R-:W-:-:S04]  /*11930*/  IMAD.WIDE.U32 R2, R25, UR6, R2 ;  /* 0x0000000619027c25 */ /* 0x000fc8000f8e0002 */
[----:B------:R-:W-:Y:S01]  /*11940*/  IMAD.IADD R3, R4, 0x1, R3 ;  /* 0x0000000104037824 */ /* 0x000fe200078e0203 */
[----:B------:R-:W-:-:S04]  /*11950*/  LEA R4, P0, R2, UR4, 0x2 ;  /* 0x0000000402047c11 */ /* 0x000fc8000f8010ff */
[----:B------:R-:W-:-:S05]  /*11960*/  LEA.HI.X R5, R2, UR5, R3, 0x2, P0 ;  /* 0x0000000502057c11 */ /* 0x000fca00080f1403 */
[----:B------:R0:W5:Y:S04]  /*11970*/  LDG.E R4, desc[UR50][R4.64] ;  /* 0x0000003204047981 */ /* 0x000168000c1e1900 */
.L_x_1163:
[----:B------:R-:W-:Y:S01]  /*11980*/  IMAD R2, R7, 0x8, R22 ;  /* 0x0000000807027824 */ /* 0x000fe200078e0216 */
[----:B------:R-:W-:Y:S01]  /*11990*/  SHF.L.U32 R3, R9, 0x1f, RZ ;  /* 0x0000001f09037819 */ /* 0x000fe200000006ff */
[----:B------:R-:W-:Y:S03]  /*119a0*/  BSSY B3, `(.L_x_1164) ;  /* 0x0000003000037945 */ /* 0x000fe60003800000 */
[----:B------:R-:W1:Y:S02]  /*119b0*/  SYNCS.PHASECHK.TRANS64.TRYWAIT P0, [R2+URZ+0x16840], R3 ;  /* 0x01684003020075a7 */ /* 0x000e64000800017f */
[----:B-1----:R-:W-:Y:S05]  /*119c0*/  @!P0 BRA `(.L_x_1165) ;  /* 0x0000003800f08947 */ /* 0x002fea0003800000 */
.L_x_1270:
[----:B------:R-:W-:Y:S05]  /*119d0*/  BSYNC B3 ;  /* 0x0000000000037941 */ /* 0x000fea0003800000 */
.L_x_1164:
        /* <DEDUP_REMOVED lines=12> */
.L_x_1167:
[----:B------:R-:W-:Y:S05]  /*11aa0*/  BSYNC B3 ;  /* 0x0000000000037941 */ /* 0x000fea0003800000 */
.L_x_1166:
        /* <DEDUP_REMOVED lines=11> */
.L_x_1168:
        /* <DEDUP_REMOVED lines=15> */
.L_x_1271:
[----:B------:R-:W-:Y:S05]  /*11c50*/  BSYNC B3 ;  /* 0x0000000000037941 */ /* 0x000fea0003800000 */
.L_x_1169:
        /* <DEDUP_REMOVED lines=12> */
.L_x_1172:
[----:B------:R-:W-:Y:S05]  /*11d20*/  BSYNC B3 ;  /* 0x0000000000037941 */ /* 0x000fea0003800000 */
.L_x_1171:
        /* <DEDUP_REMOVED lines=11> */
.L_x_1173:
        /* <DEDUP_REMOVED lines=12> */
.L_x_1162:
[----:B------:R-:W-:Y:S05]  /*11ea0*/  BSYNC B1 ;  /* 0x0000000000017941 */ /* 0x000fea0003800000 */
.L_x_1161:
[----:B------:R-:W2:Y:S01]  /*11eb0*/  LDL R0, [R1+0x8] ;  /* 0x0000080001007983 */ /* 0x000ea20000100800 */
[----:B------:R-:W-:Y:S02]  /*11ec0*/  IMAD.MOV.U32 R23, RZ, RZ, R7 ;  /* 0x000000ffff177224 */ /* 0x000fe400078e0007 */
[----:B------:R-:W-:Y:S02]  /*11ed0*/  IMAD.MOV.U32 R26, RZ, RZ, R9 ;  /* 0x000000ffff1a7224 */ /* 0x000fe400078e0009 */
[----:B--2---:R-:W-:-:S07]  /*11ee0*/  VIADD R0, R0, 0xfffffffd ;  /* 0xfffffffd00007836 */ /* 0x004fce0000000000 */
.L_x_1160:
[----:B------:R-:W-:Y:S05]  /*11ef0*/  BSYNC B2 ;  /* 0x0000000000027941 */ /* 0x000fea0003800000 */
.L_x_1159:
[----:B------:R-:W2:Y:S01]  /*11f00*/  LDL.LU R2, [R1+0x8] ;  /* 0x0000080001027983 */ /* 0x000ea20000300800 */
[----:B------:R-:W-:Y:S01]  /*11f10*/  VIADD R6, R6, 0xfffffffe ;  /* 0xfffffffe06067836 */ /* 0x000fe20000000000 */
[----:B--2---:R-:W-:-:S04]  /*11f20*/  LOP3.LUT R3, RZ, R2, RZ, 0x33, !PT ;  /* 0x00000002ff037212 */ /* 0x004fc800078e33ff */
[----:B------:R-:W-:-:S13]  /*11f30*/  ISETP.NE.AND P0, PT, R6, R3, PT ;  /* 0x000000030600720c */ /* 0x000fda0003f05270 */
[----:B------:R-:W-:Y:S05]  /*11f40*/  @!P0 BRA `(.L_x_1158) ;  /* 0x0000000c009c8947 */ /* 0x000fea0003800000 */
[----:B------:R-:W-:-:S07]  /*11f50*/  IMAD.MOV.U32 R4, RZ, RZ, R17 ;  /* 0x000000ffff047224 */ /* 0x000fce00078e0011 */
.L_x_1200:
        /* <DEDUP_REMOVED lines=21> */
[----:B------:R-:W-:Y:S01]  /*120b0*/  @P0 SHF.R.U32.HI R2, RZ, R3, R4 ;  /* 0x00000003ff020219 */ /* 0x000fe20000011604 */
[----:B------:R-:W-:-:S04]  /*120c0*/  IMAD R4, R28, UR6, RZ ;  /* 0x000000061c047c24 */ /* 0x000fc8000f8e02ff */
[----:B------:R-:W-:Y:S02]  /*120d0*/  IMAD.MOV R3, RZ, RZ, -R2 ;  /* 0x000000ffff037224 */ /* 0x000fe400078e0a02 */
[----:B------:R-:W-:Y:S02]  /*120e0*/  IMAD R4, R25, UR7, R4 ;  /* 0x0000000719047c24 */ /* 0x000fe4000f8e0204 */
[----:B------:R-:W-:Y:S01]  /*120f0*/  IMAD R9, R9, R3, R0 ;  /* 0x0000000309097224 */ /* 0x000fe200078e0200 */
[----:B------:R-:W-:-:S03]  /*12100*/  SHF.R.S32.HI R3, RZ, 0x1f, R2 ;  /* 0x0000001fff037819 */ /* 0x000fc60000011402 */
[----:B------:R-:W-:-:S04]  /*12110*/  IMAD.WIDE.U32 R2, R25, UR6, R2 ;  /* 0x0000000619027c25 */ /* 0x000fc8000f8e0002 */
[----:B------:R-:W-:Y:S01]  /*12120*/  IMAD.IADD R3, R4, 0x1, R3 ;  /* 0x0000000104037824 */ /* 0x000fe200078e0203 */
[----:B------:R-:W-:-:S04]  /*12130*/  LEA R4, P0, R2, UR4, 0x2 ;  /* 0x0000000402047c11 */ /* 0x000fc8000f8010ff */
[----:B------:R-:W-:-:S05]  /*12140*/  LEA.HI.X R5, R2, UR5, R3, 0x2, P0 ;  /* 0x0000000502057c11 */ /* 0x000fca00080f1403 */
[----:B------:R0:W5:Y:S04]  /*12150*/  LDG.E R4, desc[UR50][R4.64] ;  /* 0x0000003204047981 */ /* 0x000168000c1e1900 */
.L_x_1176:
[----:B------:R-:W-:Y:S01]  /*12160*/  IMAD R2, R6, 0x8, R22 ;  /* 0x0000000806027824 */ /* 0x000fe200078e0216 */
[----:B------:R-:W-:Y:S01]  /*12170*/  SHF.L.U32 R3, R7, 0x1f, RZ ;  /* 0x0000001f07037819 */ /* 0x000fe200000006ff */
[----:B------:R-:W-:Y:S03]  /*12180*/  BSSY B2, `(.L_x_1177) ;  /* 0x0000003000027945 */ /* 0x000fe60003800000 */
[----:B------:R-:W1:Y:S02]  /*12190*/  SYNCS.PHASECHK.TRANS64.TRYWAIT P0, [R2+URZ+0x16840], R3 ;  /* 0x01684003020075a7 */ /* 0x000e64000800017f */
[----:B-1----:R-:W-:Y:S05]  /*121a0*/  @!P0 BRA `(.L_x_1178) ;  /* 0x0000003400208947 */ /* 0x002fea0003800000 */
.L_x_1272:
[----:B------:R-:W-:Y:S05]  /*121b0*/  BSYNC B2 ;  /* 0x0000000000027941 */ /* 0x000fea0003800000 */
.L_x_1177:
        /* <DEDUP_REMOVED lines=12> */
.L_x_1180:
[----:B------:R-:W-:Y:S05]  /*12280*/  BSYNC B2 ;  /* 0x0000000000027941 */ /* 0x000fea0003800000 */
.L_x_1179:
        /* <DEDUP_REMOVED lines=11> */
.L_x_1181:
        /* <DEDUP_REMOVED lines=15> */
.L_x_1273:
[----:B------:R-:W-:Y:S05]  /*12430*/  BSYNC B2 ;  /* 0x0000000000027941 */ /* 0x000fea0003800000 */
.L_x_1182:
        /* <DEDUP_REMOVED lines=11> */
.L_x_1185:
[----:B------:R-:W-:Y:S05]  /*124f0*/  BSYNC B2 ;  /* 0x0000000000027941 */ /* 0x000fea0003800000 */
.L_x_1184:
        /* <DEDUP_REMOVED lines=10> */
.L_x_1186:
        /* <DEDUP_REMOVED lines=12> */
.L_x_1175:
[----:B------:R-:W-:Y:S05]  /*12660*/  BSYNC B1 ;  /* 0x0000000000017941 */ /* 0x000fea0003800000 */
.L_x_1174:
[----:B------:R-:W2:Y:S01]  /*12670*/  LDL R2, [R1] ;  /* 0x0000000001027983 */ /* 0x000ea20000100800 */
[----:B------:R-:W-:Y:S01]  /*12680*/  VIADD R23, R6, 0x1 ;  /* 0x0000000106177836 */ /* 0x000fe20000000000 */
[----:B------:R-:W-:Y:S01]  /*12690*/  BSSY B1, `(.L_x_1187) ;  /* 0x000006f000017945 */ /* 0x000fe20003800000 */
[----:B------:R-:W-:-:S03]  /*126a0*/  VIADD R9, R0, 0xffffffff ;  /* 0xffffffff00097836 */ /* 0x000fc60000000000 */
        /* <DEDUP_REMOVED lines=28> */
.L_x_1189:
[----:B------:R-:W-:Y:S01]  /*12870*/  IMAD R2, R23, 0x8, R22 ;  /* 0x0000000817027824 */ /* 0x000fe200078e0216 */
[----:B------:R-:W-:Y:S01]  /*12880*/  SHF.L.U32 R3, R26, 0x1f, RZ ;  /* 0x0000001f1a037819 */ /* 0x000fe200000006ff */
[----:B------:R-:W-:Y:S03]  /*12890*/  BSSY B2, `(.L_x_1190) ;  /* 0x0000003000027945 */ /* 0x000fe60003800000 */
[----:B------:R-:W1:Y:S02]  /*128a0*/  SYNCS.PHASECHK.TRANS64.TRYWAIT P0, [R2+URZ+0x16840], R3 ;  /* 0x01684003020075a7 */ /* 0x000e64000800017f */
[----:B-1----:R-:W-:Y:S05]  /*128b0*/  @!P0 BRA `(.L_x_1191) ;  /* 0x0000002c00848947 */ /* 0x002fea0003800000 */
.L_x_1274:
[----:B------:R-:W-:Y:S05]  /*128c0*/  BSYNC B2 ;  /* 0x0000000000027941 */ /* 0x000fea0003800000 */
.L_x_1190:
        /* <DEDUP_REMOVED lines=12> */
.L_x_1193:
[----:B------:R-:W-:Y:S05]  /*12990*/  BSYNC B2 ;  /* 0x0000000000027941 */ /* 0x000fea0003800000 */
.L_x_1192:
        /* <DEDUP_REMOVED lines=12> */
.L_x_1194:
        /* <DEDUP_REMOVED lines=15> */
.L_x_1275:
[----:B------:R-:W-:Y:S05]  /*12b50*/  BSYNC B2 ;  /* 0x0000000000027941 */ /* 0x000fea0003800000 */
.L_x_1195:
        /* <DEDUP_REMOVED lines=11> */
.L_x_1198:
[----:B------:R-:W-:Y:S05]  /*12c10*/  BSYNC B2 ;  /* 0x0000000000027941 */ /* 0x000fea0003800000 */
.L_x_1197:
        /* <DEDUP_REMOVED lines=10> */
.L_x_1199:
        /* <DEDUP_REMOVED lines=12> */
.L_x_1188:
[----:B------:R-:W-:Y:S05]  /*12d80*/  BSYNC B1 ;  /* 0x0000000000017941 */ /* 0x000fea0003800000 */
.L_x_1187:
[----:B------:R-:W-:Y:S01]  /*12d90*/  ISETP.GT.AND P0, PT, R9, R29, PT ;  /* 0x0000001d0900720c */ /* 0x000fe20003f04270 */
[----:B------:R-:W-:-:S12]  /*12da0*/  VIADD R0, R0, 0xfffffffe ;  /* 0xfffffffe00007836 */ /* 0x000fd80000000000 */
[----:B------:R-:W-:Y:S05]  /*12db0*/  @P0 BRA `(.L_x_1200) ;  /* 0xfffffff000680947 */ /* 0x000fea000383ffff */
.L_x_1158:
[----:B------:R-:W-:Y:S05]  /*12dc0*/  BSYNC B0 ;  /* 0x0000000000007941 */ /* 0x000fea0003800000 */
.L_x_1157:
        /* <DEDUP_REMOVED lines=17> */
.L_x_1202:
[----:B------:R-:W-:Y:S05]  /*12ee0*/  BSYNC B0 ;  /* 0x0000000000007941 */ /* 0x000fea0003800000 */
.L_x_1201:
        /* <DEDUP_REMOVED lines=10> */
.L_x_1276:
[----:B------:R-:W-:Y:S05]  /*12f90*/  BSYNC B1 ;  /* 0x0000000000017941 */ /* 0x000fea0003800000 */
.L_x_1205:
        /* <DEDUP_REMOVED lines=9> */
.L_x_1208:
[----:B------:R-:W-:Y:S05]  /*13030*/  BSYNC B1 ;  /* 0x0000000000017941 */ /* 0x000fea0003800000 */
.L_x_1207:
[----:B0-----:R-:W-:Y:S01]  /*13040*/  IMAD R0, R23, 0x4000, R22 ;  /* 0x0000400017007824 */ /* 0x001fe200078e0216 */
[----:B------:R-:W-:Y:S01]  /*13050*/  UIADD3 UR4, UP0, UR38, 0x470, URZ ;  /* 0x0000047026047890 */ /* 0x000fe2000ff1e03f */
[----:B------:R-:W-:Y:S01]  /*13060*/  IMAD R24, R24, 0x80, R27 ;  /* 0x0000008018187824 */ /* 0x000fe200078e021b */
[----:B------:R-:W-:Y:S01]  /*13070*/  PLOP3.LUT P0, PT, PT, PT, PT, 0x80, 0x0 ;  /* 0x000000000000781c */ /* 0x000fe20003f0f070 */
[----:B------:R-:W-:Y:S01]  /*13080*/  VIADD R2, R3, 0x16850 ;  /* 0x0001685003027836 */ /* 0x000fe20000000000 */
[----:B------:R-:W-:Y:S01]  /*13090*/  UIADD3.X UR5, URZ, UR39, URZ, UP0, !UPT ;  /* 0x000000273f057290 */ /* 0x000fe200087fe43f */
[----:B------:R-:W-:Y:S01]  /*130a0*/  VIADD R0, R0, 0x400 ;  /* 0x0000040000007836 */ /* 0x000fe20000000000 */
[----:B------:R-:W-:Y:S01]  /*130b0*/  UMOV UR6, 0x0 ;  /* 0x0000000000067882 */ /* 0x000fe20000000000 */
[----:B------:R-:W-:Y:S01]  /*130c0*/  UMOV UR7, 0x14f00000 ;  /* 0x14f0000000077882 */ /* 0x000fe20000000000 */
[----:B------:R-:W-:-:S08]  /*130d0*/  UMOV UR10, URZ ;  /* 0x0000003f000a7c82 */ /* 0x000fd00008000000 */
.L_x_1209:
        /* <DEDUP_REMOVED lines=10> */
.L_x_1204:
[----:B------:R-:W-:Y:S05]  /*13180*/  BSYNC B0 ;  /* 0x0000000000007941 */ /* 0x000fea0003800000 */
.L_x_1203:
[----:B------:R-:W-:-:S05]  /*13190*/  VIADD R23, R23, 0x1 ;  /* 0x0000000117177836 */ /* 0x000fca0000000000 */
[----:B------:R-:W-:-:S04]  /*131a0*/  ISETP.NE.AND P0, PT, R23, 0x2, PT ;  /* 0x000000021700780c */ /* 0x000fc80003f05270 */
[----:B0-----:R-:W-:Y:S02]  /*131b0*/  SEL R3, RZ, 0x1, P0 ;  /* 0x00000001ff037807 */ /* 0x001fe40000000000 */
[----:B------:R-:W-:Y:S02]  /*131c0*/  SEL R23, R23, RZ, P0 ;  /* 0x000000ff17177207 */ /* 0x000fe40000000000 */
[----:B------:R-:W-:-:S07]  /*131d0*/  LOP3.LUT R26, R26, R3, RZ, 0x3c, !PT ;  /* 0x000000031a1a7212 */ /* 0x000fce00078e3cff */
.L_x_1139:
[----:B------:R-:W-:Y:S05]  /*131e0*/  BSYNC B7 ;  /* 0x0000000000077941 */ /* 0x000fea0003800000 */
.L_x_1137:
        /* <DEDUP_REMOVED lines=12> */
.L_x_1210:
[----:B------:R-:W1:Y:S01]  /*132b0*/  S2R R0, SR_TID.X ;  /* 0x0000000000007919 */ /* 0x000e620000002100 */
[----:B------:R-:W-:Y:S01]  /*132c0*/  UMOV UR4, 0xffffffff ;  /* 0xffffffff00047882 */ /* 0x000fe20000000000 */
[----:B-1----:R-:W-:-:S04]  /*132d0*/  LOP3.LUT R8, R0, 0x1f, RZ, 0xc0, !PT ;  /* 0x0000001f00087812 */ /* 0x002fc800078ec0ff */
[----:B------:R-:W-:Y:S01]  /*132e0*/  ISETP.NE.AND P0, PT, R8, 0x1f, PT ;  /* 0x0000001f0800780c */ /* 0x000fe20003f05270 */
[----:B------:R-:W-:-:S12]  /*132f0*/  BRA.DIV UR4, `(.L_x_1212) ;  /* 0x0000002604307947 */ /* 0x000fd8000b800000 */
[----:B------:R-:W-:Y:S01]  /*13300*/  IMAD.IADD R5, R19, 0x1, R8 ;  /* 0x0000000113057824 */ /* 0x000fe200078e0208 */
[----:B------:R-:W-:-:S04]  /*13310*/  ULDC UR4, c[0x0][0xc3c] ;  /* 0x00030f0000047ab9 */ /* 0x000fc80000000800 */
[----:B------:R-:W-:-:S13]  /*13320*/  ISETP.GE.OR P1, PT, R5, UR4, !P0 ;  /* 0x0000000405007c0c */ /* 0x000fda000c726670 */
[----:B------:R-:W1:Y:S02]  /*13330*/  @!P1 LDC.64 R2, c[0x0][0xc80] ;  /* 0x00032000ff029b82 */ /* 0x000e640000000a00 */
[----:B-1----:R-:W-:-:S06]  /*13340*/  @!P1 IMAD.WIDE R2, R5, 0x4, R2 ;  /* 0x0000000405029825 */ /* 0x002fcc00078e0202 */
[----:B------:R-:W2:Y:S01]  /*13350*/  @!P1 LDG.E R2, desc[UR50][R2.64] ;  /* 0x0000003202029981 */ /* 0x000ea2000c1e1900 */
[----:B------:R-:W-:Y:S01]  /*13360*/  IMAD.MOV.U32 R17, RZ, RZ, RZ ;  /* 0x000000ffff117224 */ /* 0x000fe200078e00ff */
[C---:B------:R-:W-:Y:S02]  /*13370*/  ISETP.GE.U32.AND P2, PT, R8.reuse, 0x2, PT ;  /* 0x000000020800780c */ /* 0x040fe40003f46070 */
[C---:B------:R-:W-:Y:S01]  /*13380*/  ISETP.GE.U32.AND P3, PT, R8.reuse, 0x4, PT ;  /* 0x000000040800780c */ /* 0x040fe20003f66070 */
[----:B------:R-:W-:Y:S01]  /*13390*/  SHFL.IDX PT, R0, R16, RZ, 0x1f ;  /* 0x00001fff10007589 */ /* 0x000fe200000e0000 */
[C---:B------:R-:W-:Y:S02]  /*133a0*/  ISETP.GE.U32.AND P4, PT, R8.reuse, 0x8, PT ;  /* 0x000000080800780c */ /* 0x040fe40003f86070 */
[C---:B------:R-:W-:Y:S01]  /*133b0*/  ISETP.GE.U32.AND P5, PT, R8.reuse, 0x10, PT ;  /* 0x000000100800780c */ /* 0x040fe20003fa6070 */
[----:B--2---:R-:W-:Y:S01]  /*133c0*/  @!P1 IMAD.MOV.U32 R17, RZ, RZ, R2 ;  /* 0x000000ffff119224 */ /* 0x004fe200078e0002 */
[----:B------:R-:W-:-:S04]  /*133d0*/  ISETP.NE.AND P1, PT, R8, RZ, PT ;  /* 0x000000ff0800720c */ /* 0x000fc80003f25270 */
[----:B------:R-:W1:Y:S02]  /*133e0*/  SHFL.UP PT, R14, R17, 0x1, RZ ;  /* 0x04200000110e7989 */ /* 0x000e6400000e00ff */
[----:B-1----:R-:W-:-:S05]  /*133f0*/  SEL R4, R14, RZ, P1 ;  /* 0x000000ff0e047207 */ /* 0x002fca0000800000 */
[----:B------:R-:W-:-:S05]  /*13400*/  IMAD.IADD R4, R17, 0x1, R4 ;  /* 0x0000000111047824 */ /* 0x000fca00078e0204 */
[----:B------:R-:W1:Y:S02]  /*13410*/  SHFL.UP PT, R14, R4, 0x2, RZ ;  /* 0x04400000040e7989 */ /* 0x000e6400000e00ff */
[----:B-1----:R-:W-:-:S05]  /*13420*/  SEL R5, R14, RZ, P2 ;  /* 0x000000ff0e057207 */ /* 0x002fca0001000000 */
[----:B------:R-:W-:Y:S02]  /*13430*/  IMAD.IADD R6, R4, 0x1, R5 ;  /* 0x0000000104067824 */ /* 0x000fe400078e0205 */
[----:B------:R-:W-:Y:S04]  /*13440*/  SHFL.IDX PT, R5, R16, 0x1, 0x1f ;  /* 0x00201f0010057f89 */ /* 0x000fe800000e0000 */
[----:B------:R-:W1:Y:S02]  /*13450*/  SHFL.UP PT, R14, R6, 0x4, RZ ;  /* 0x04800000060e7989 */ /* 0x000e6400000e00ff */
[----:B-1----:R-:W-:-:S05]  /*13460*/  SEL R3, R14, RZ, P3 ;  /* 0x000000ff0e037207 */ /* 0x002fca0001800000 */
[----:B------:R-:W-:-:S05]  /*13470*/  IMAD.IADD R2, R6, 0x1, R3 ;  /* 0x0000000106027824 */ /* 0x000fca00078e0203 */
[----:B------:R-:W1:Y:S02]  /*13480*/  SHFL.UP PT, R14, R2, 0x8, RZ ;  /* 0x05000000020e7989 */ /* 0x000e6400000e00ff */
[----:B-1----:R-:W-:-:S05]  /*13490*/  SEL R3, R14, RZ, P4 ;  /* 0x000000ff0e037207 */ /* 0x002fca0002000000 */
[----:B------:R-:W-:-:S05]  /*134a0*/  IMAD.IADD R3, R2, 0x1, R3 ;  /* 0x0000000102037824 */ /* 0x000fca00078e0203 */
[----:B------:R-:W1:Y:S02]  /*134b0*/  SHFL.UP PT, R14, R3, 0x10, RZ ;  /* 0x06000000030e7989 */ /* 0x000e6400000e00ff */
[----:B-1----:R-:W-:-:S05]  /*134c0*/  SEL R14, R14, RZ, P5 ;  /* 0x000000ff0e0e7207 */ /* 0x002fca0002800000 */
[----:B------:R-:W-:-:S05]  /*134d0*/  IMAD.IADD R2, R3, 0x1, R14 ;  /* 0x0000000103027824 */ /* 0x000fca00078e020e */
[----:B------:R1:W2:Y:S02]  /*134e0*/  SHFL.IDX PT, R14, R2, 0x1f, 0x1f ;  /* 0x03e01f00020e7f89 */ /* 0x0002a400000e0000 */
.L_x_1286:
[----:B------:R-:W-:Y:S02]  /*134f0*/  ULDC UR4, c[0x0][0xc38] ;  /* 0x00030e0000047ab9 */ /* 0x000fe40000000800 */
[----:B------:R-:W-:-:S04]  /*13500*/  IMAD.U32 R4, RZ, RZ, UR4 ;  /* 0x00000004ff047e24 */ /* 0x000fc8000f8e00ff */
[----:B--2---:R-:W-:-:S04]  /*13510*/  IMAD R14, R14, R4, RZ ;  /* 0x000000040e0e7224 */ /* 0x004fc800078e02ff */
[----:B------:R-:W-:-:S05]  /*13520*/  IMAD.IADD R5, R5, 0x1, R14 ;  /* 0x0000000105057824 */ /* 0x000fca00078e020e */
[----:B------:R-:W-:-:S13]  /*13530*/  ISETP.GT.AND P6, PT, R5, R0, PT ;  /* 0x000000000500720c */ /* 0x000fda0003fc4270 */
[----:B------:R-:W-:Y:S05]  /*13540*/  @P6 BRA `(.L_x_1213) ;  /* 0x00000000009c6947 */ /* 0x000fea0003800000 */
.L_x_1218:
[----:B-1----:R-:W1:Y:S01]  /*13550*/  LDC R2, c[0x0][0xc3c] ;  /* 0x00030f00ff027b82 */ /* 0x002e620000000800 */
[----:B------:R-:W-:-:S05]  /*13560*/  VIADD R19, R19, 0x1f ;  /* 0x0000001f13137836 */ /* 0x000fca0000000000 */
[----:B-1----:R-:W-:-:S13]  /*13570*/  ISETP.GE.AND P6, PT, R19, R2, PT ;  /* 0x000000021300720c */ /* 0x002fda0003fc6270 */
[----:B------:R-:W-:Y:S05]  /*13580*/  @P6 BRA `(.L_x_1214) ;  /* 0x0000000400d06947 */ /* 0x000fea0003800000 */
[----:B------:R-:W1:Y:S01]  /*13590*/  S2R R3, SR_TID.X ;  /* 0x0000000000037919 */ /* 0x000e620000002100 */
[----:B------:R-:W-:Y:S01]  /*135a0*/  BSSY B0, `(.L_x_1215) ;  /* 0x0000009000007945 */ /* 0x000fe20003800000 */
[----:B------:R-:W-:Y:S01]  /*135b0*/  IMAD.MOV.U32 R17, RZ, RZ, RZ ;  /* 0x000000ffff117224 */ /* 0x000fe200078e00ff */
[----:B-1----:R-:W-:-:S05]  /*135c0*/  LOP3.LUT R3, R3, 0x1f, RZ, 0xc0, !PT ;  /* 0x0000001f03037812 */ /* 0x002fca00078ec0ff */
[----:B------:R-:W-:-:S05]  /*135d0*/  IMAD.IADD R7, R19, 0x1, R3 ;  /* 0x0000000113077824 */ /* 0x000fca00078e0203 */
[----:B------:R-:W-:-:S13]  /*135e0*/  ISETP.GE.OR P6, PT, R7, R2, !P0 ;  /* 0x000000020700720c */ /* 0x000fda00047c6670 */
[----:B------:R-:W-:Y:S05]  /*135f0*/  @P6 BRA `(.L_x_1216) ;  /* 0x00000000000c6947 */ /* 0x000fea0003800000 */
[----:B------:R-:W1:Y:S02]  /*13600*/  LDC.64 R2, c[0x0][0xc80] ;  /* 0x00032000ff027b82 */ /* 0x000e640000000a00 */
[----:B-1----:R-:W-:-:S05]  /*13610*/  IMAD.WIDE R2, R7, 0x4, R2 ;  /* 0x0000000407027825 */ /* 0x002fca00078e0202 */
[----:B------:R1:W5:Y:S02]  /*13620*/  LDG.E R17, desc[UR50][R2.64] ;  /* 0x0000003202117981 */ /* 0x000364000c1e1900 */
.L_x_1216:
[----:B------:R-:W-:Y:S05]  /*13630*/  BSYNC B0 ;  /* 0x0000000000007941 */ /* 0x000fea0003800000 */
.L_x_1215:
[----:B------:R-:W-:-:S03]  /*13640*/  UMOV UR4, 0xffffffff ;  /* 0xffffffff00047882 */ /* 0x000fc60000000000 */
[----:B------:R-:W-:Y:S05]  /*13650*/  BRA.DIV UR4, `(.L_x_1217) ;  /* 0x00000026047c7947 */ /* 0x000fea000b800000 */
[----:B-----5:R-:W2:Y:S02]  /*13660*/  SHFL.UP PT, R14, R17, 0x1, RZ ;  /* 0x04200000110e7989 */ /* 0x020ea400000e00ff */
[----:B--2---:R-:W-:-:S05]  /*13670*/  SEL R14, R14, RZ, P1 ;  /* 0x000000ff0e0e7207 */ /* 0x004fca0000800000 */
[----:B------:R-:W-:-:S05]  /*13680*/  IMAD.IADD R13, R17, 0x1, R14 ;  /* 0x00000001110d7824 */ /* 0x000fca00078e020e */
        /* <DEDUP_REMOVED lines=13> */
.L_x_1294:
[----:B------:R-:W-:Y:S02]  /*13760*/  ULDC UR4, c[0x0][0xc38] ;  /* 0x00030e0000047ab9 */ /* 0x000fe40000000800 */
[----:B------:R-:W-:-:S04]  /*13770*/  IMAD.U32 R4, RZ, RZ, UR4 ;  /* 0x00000004ff047e24 */ /* 0x000fc8000f8e00ff */
[----:B--2---:R-:W-:-:S04]  /*13780*/  IMAD R14, R14, R4, RZ ;  /* 0x000000040e0e7224 */ /* 0x004fc800078e02ff */
[----:B------:R-:W-:-:S05]  /*13790*/  IMAD.IADD R5, R14, 0x1, R5 ;  /* 0x000000010e057824 */ /* 0x000fca00078e0205 */
[----:B------:R-:W-:-:S13]  /*137a0*/  ISETP.GT.AND P6, PT, R5, R0, PT ;  /* 0x000000000500720c */ /* 0x000fda0003fc4270 */
[----:B------:R-:W-:Y:S05]  /*137b0*/  @!P6 BRA `(.L_x_1218) ;  /* 0xfffffffc0064e947 */ /* 0x000fea000383ffff */
.L_x_1213:
[----:B------:R-:W-:Y:S01]  /*137c0*/  IMAD.IADD R5, R5, 0x1, -R14 ;  /* 0x0000000105057824 */ /* 0x000fe200078e0a0e */
[----:B------:R-:W-:-:S03]  /*137d0*/  UMOV UR4, 0xffffffff ;  /* 0xffffffff00047882 */ /* 0x000fc60000000000 */
[----:B------:R-:W-:-:S05]  /*137e0*/  IMAD R3, R2, R4, R5 ;  /* 0x0000000402037224 */ /* 0x000fca00078e0205 */
[----:B------:R-:W-:Y:S01]  /*137f0*/  ISETP.GT.AND P6, PT, R3, R0, PT ;  /* 0x000000000300720c */ /* 0x000fe20003fc4270 */
[----:B------:R-:W-:-:S12]  /*13800*/  BRA.DIV UR4, `(.L_x_1219) ;  /* 0x0000002604cc7947 */ /* 0x000fd8000b800000 */
[----:B------:R-:W-:-:S04]  /*13810*/  VOTE.ANY R3, PT, !P6 ;  /* 0x0000000000037806 */ /* 0x000fc800070e0100 */
[----:B------:R-:W2:Y:S02]  /*13820*/  POPC R6, R3 ;  /* 0x0000000300067309 */ /* 0x000ea40000000000 */
[----:B--2---:R2:W3:Y:S02]  /*13830*/  SHFL.IDX PT, R17, R17, R6, 0x1f ;  /* 0x00001f0611117589 */ /* 0x0044e400000e0000 */
.L_x_1298:
[----:B------:R-:W-:Y:S01]  /*13840*/  ISETP.NE.AND P0, PT, R3, RZ, PT ;  /* 0x000000ff0300720c */ /* 0x000fe20003f05270 */
[----:B------:R-:W-:-:S12]  /*13850*/  IMAD.MOV.U32 R14, RZ, RZ, RZ ;  /* 0x000000ffff0e7224 */ /* 0x000fd800078e00ff */
[----:B------:R-:W-:Y:S05]  /*13860*/  @!P0 BRA `(.L_x_1220) ;  /* 0x0000000000108947 */ /* 0x000fea0003800000 */
[----:B------:R-:W-:Y:S01]  /*13870*/  UMOV UR4, 0xffffffff ;  /* 0xffffffff00047882 */ /* 0x000fe20000000000 */
[----:B------:R-:W-:Y:S02]  /*13880*/  VIADD R12, R6, 0xffffffff ;  /* 0xffffffff060c7836 */ /* 0x000fe40000000000 */
[----:B------:R-:W-:Y:S05]  /*13890*/  BRA.DIV UR4, `(.L_x_1221) ;  /* 0x0000002604f07947 */ /* 0x000fea000b800000 */
[----:B------:R4:W0:Y:S02]  /*138a0*/  SHFL.IDX PT, R14, R2, R12, 0x1f ;  /* 0x00001f0c020e7589 */ /* 0x00082400000e0000 */
.L_x_1220:
[----:B-1--4-:R-:W1:Y:S01]  /*138b0*/  LDC.64 R2, c[0x0][0xc90] ;  /* 0x00032400ff027b82 */ /* 0x012e620000000a00 */
[----:B------:R-:W-:-:S04]  /*138c0*/  IMAD.IADD R19, R6, 0x1, R19 ;  /* 0x0000000106137824 */ /* 0x000fc800078e0213 */
[----:B-1----:R-:W-:-:S05]  /*138d0*/  IMAD.WIDE R2, R19, 0x4, R2 ;  /* 0x0000000413027825 */ /* 0x002fca00078e0202 */
[----:B------:R1:W2:Y:S01]  /*138e0*/  LDG.E R7, desc[UR50][R2.64] ;  /* 0x0000003202077981 */ /* 0x0002a2000c1e1900 */
[----:B0-----:R-:W-:Y:S02]  /*138f0*/  IMAD R16, R14, R4, R5 ;  /* 0x000000040e107224 */ /* 0x001fe400078e0205 */
[----:B-1----:R-:W-:Y:S02]  /*13900*/  IMAD.MOV.U32 R2, RZ, RZ, RZ ;  /* 0x000000ffff027224 */ /* 0x002fe400078e00ff */
[----:B--23--:R-:W-:-:S05]  /*13910*/  IMAD R6, R17, R7, RZ ;  /* 0x0000000711067224 */ /* 0x00cfca00078e02ff */
[----:B------:R-:W-:-:S04]  /*13920*/  IABS R8, R6 ;  /* 0x0000000600087213 */ /* 0x000fc80000000000 */
[----:B------:R-:W0:Y:S08]  /*13930*/  I2F.RP R9, R8 ;  /* 0x0000000800097306 */ /* 0x000e300000209400 */
[----:B0-----:R-:W0:Y:S02]  /*13940*/  MUFU.RCP R9, R9 ;  /* 0x0000000900097308 */ /* 0x001e240000001000 */
[----:B0-----:R-:W-:-:S06]  /*13950*/  VIADD R10, R9, 0xffffffe ;  /* 0x0ffffffe090a7836 */ /* 0x001fcc0000000000 */
[----:B------:R-:W0:Y:S02]  /*13960*/  F2I.FTZ.U32.TRUNC.NTZ R3, R10 ;  /* 0x0000000a00037305 */ /* 0x000e24000021f000 */
[----:B0-----:R-:W-:-:S04]  /*13970*/  IMAD.MOV R11, RZ, RZ, -R3 ;  /* 0x000000ffff0b7224 */ /* 0x001fc800078e0a03 */
[----:B------:R-:W-:-:S04]  /*13980*/  IMAD R5, R11, R8, RZ ;  /* 0x000000080b057224 */ /* 0x000fc800078e02ff */
[----:B------:R-:W-:-:S04]  /*13990*/  IMAD.HI.U32 R2, R3, R5, R2 ;  /* 0x0000000503027227 */ /* 0x000fc800078e0002 */
[----:B------:R-:W-:Y:S01]  /*139a0*/  IMAD.IADD R5, R0, 0x1, -R16 ;  /* 0x0000000100057824 */ /* 0x000fe200078e0a10 */
[----:B------:R-:W-:-:S04]  /*139b0*/  IABS R0, R6 ;  /* 0x0000000600007213 */ /* 0x000fc80000000000 */
[----:B------:R-:W-:Y:S01]  /*139c0*/  IABS R3, R5 ;  /* 0x0000000500037213 */ /* 0x000fe20000000000 */
[----:B------:R-:W-:-:S04]  /*139d0*/  IMAD.MOV R0, RZ, RZ, -R0 ;  /* 0x000000ffff007224 */ /* 0x000fc800078e0a00 */
        /* <DEDUP_REMOVED lines=12> */
[----:B------:R-:W-:Y:S02]  /*13aa0*/  IMAD R0, R7, R2, RZ ;  /* 0x0000000207007224 */ /* 0x000fe400078e02ff */
[----:B------:R-:W-:Y:S02]  /*13ab0*/  IMAD.MOV R2, RZ, RZ, -R2 ;  /* 0x000000ffff027224 */ /* 0x000fe400078e0a02 */
[----:B------:R-:W-:Y:S02]  /*13ac0*/  IMAD.MOV R3, RZ, RZ, -R0 ;  /* 0x000000ffff037224 */ /* 0x000fe400078e0a00 */
[----:B------:R-:W-:-:S03]  /*13ad0*/  IMAD R5, R6, R2, R5 ;  /* 0x0000000206057224 */ /* 0x000fc600078e0205 */
[----:B------:R-:W-:-:S04]  /*13ae0*/  VIADDMNMX R4, R3, R4, R7, PT ;  /* 0x0000000403047246 */ /* 0x000fc80003800107 */
[-C--:B------:R-:W-:Y:S02]  /*13af0*/  IABS R7, R4.reuse ;  /* 0x0000000400077213 */ /* 0x080fe40000000000 */
[----:B------:R-:W-:Y:S02]  /*13b00*/  IABS R6, R4 ;  /* 0x0000000400067213 */ /* 0x000fe40000000000 */
[----:B------:R-:W0:Y:S03]  /*13b10*/  I2F.RP R8, R7 ;  /* 0x0000000700087306 */ /* 0x000e260000209400 */
[----:B------:R-:W-:-:S05]  /*13b20*/  IMAD.MOV R6, RZ, RZ, -R6 ;  /* 0x000000ffff067224 */ /* 0x000fca00078e0a06 */
[----:B0-----:R-:W0:Y:S02]  /*13b30*/  MUFU.RCP R8, R8 ;  /* 0x0000000800087308 */ /* 0x001e240000001000 */
[----:B0-----:R-:W-:-:S06]  /*13b40*/  VIADD R3, R8, 0xffffffe ;  /* 0x0ffffffe08037836 */ /* 0x001fcc0000000000 */
[----:B------:R-:W0:Y:S02]  /*13b50*/  F2I.FTZ.U32.TRUNC.NTZ R3, R3 ;  /* 0x0000000300037305 */ /* 0x000e24000021f000 */
[----:B0-----:R-:W-:-:S04]  /*13b60*/  IMAD.MOV R2, RZ, RZ, -R3 ;  /* 0x000000ffff027224 */ /* 0x001fc800078e0a03 */
[----:B------:R-:W-:Y:S02]  /*13b70*/  IMAD R9, R2, R7, RZ ;  /* 0x0000000702097224 */ /* 0x000fe400078e02ff */
[----:B------:R-:W-:-:S04]  /*13b80*/  IMAD.MOV.U32 R2, RZ, RZ, RZ ;  /* 0x000000ffff027224 */ /* 0x000fc800078e00ff */
[----:B------:R-:W-:Y:S01]  /*13b90*/  IMAD.HI.U32 R2, R3, R9, R2 ;  /* 0x0000000903027227 */ /* 0x000fe200078e0002 */
[----:B------:R-:W-:Y:S02]  /*13ba0*/  IABS R9, R5 ;  /* 0x0000000500097213 */ /* 0x000fe40000000000 */
[C---:B------:R-:W-:Y:S01]  /*13bb0*/  LOP3.LUT R3, R5.reuse, R4, RZ, 0x3c, !PT ;  /* 0x0000000405037212 */ /* 0x040fe200078e3cff */
[----:B------:R-:W-:Y:S02]  /*13bc0*/  IMAD.IADD R5, R5, 0x1, R0 ;  /* 0x0000000105057824 */ /* 0x000fe400078e0200 */
[----:B------:R-:W-:Y:S01]  /*13bd0*/  IMAD.HI.U32 R2, R2, R9, RZ ;  /* 0x0000000902027227 */ /* 0x000fe200078e00ff */
[----:B------:R-:W-:-:S03]  /*13be0*/  ISETP.GE.AND P2, PT, R3, RZ, PT ;  /* 0x000000ff0300720c */ /* 0x000fc60003f46270 */
[----:B------:R-:W-:-:S05]  /*13bf0*/  IMAD R6, R2, R6, R9 ;  /* 0x0000000602067224 */ /* 0x000fca00078e0209 */
[----:B------:R-:W-:-:S13]  /*13c00*/  ISETP.GT.U32.AND P1, PT, R7, R6, PT ;  /* 0x000000060700720c */ /* 0x000fda0003f24070 */
[----:B------:R-:W-:Y:S02]  /*13c10*/  @!P1 IMAD.IADD R6, R6, 0x1, -R7 ;  /* 0x0000000106069824 */ /* 0x000fe400078e0a07 */
[----:B------:R-:W-:Y:S01]  /*13c20*/  @!P1 VIADD R2, R2, 0x1 ;  /* 0x0000000102029836 */ /* 0x000fe20000000000 */
[----:B------:R-:W-:Y:S02]  /*13c30*/  ISETP.NE.AND P1, PT, R4, RZ, PT ;  /* 0x000000ff0400720c */ /* 0x000fe40003f25270 */
[----:B------:R-:W-:-:S13]  /*13c40*/  ISETP.GE.U32.AND P0, PT, R6, R7, PT ;  /* 0x000000070600720c */ /* 0x000fda0003f06070 */
[----:B------:R-:W-:-:S04]  /*13c50*/  @P0 VIADD R2, R2, 0x1 ;  /* 0x0000000102020836 */ /* 0x000fc80000000000 */
[----:B------:R-:W-:Y:S01]  /*13c60*/  @!P2 IMAD.MOV R2, RZ, RZ, -R2 ;  /* 0x000000ffff02a224 */ /* 0x000fe200078e0a02 */
[----:B------:R-:W-:Y:S01]  /*13c70*/  @!P1 LOP3.LUT R2, RZ, R4, RZ, 0x33, !PT ;  /* 0x00000004ff029212 */ /* 0x000fe200078e33ff */
[----:B------:R-:W-:-:S04]  /*13c80*/  IMAD.MOV R4, RZ, RZ, -R4 ;  /* 0x000000ffff047224 */ /* 0x000fc800078e0a04 */
[----:B------:R-:W-:Y:S01]  /*13c90*/  IMAD R18, R2, R4, R5 ;  /* 0x0000000402127224 */ /* 0x000fe200078e0205 */
[----:B------:R-:W-:-:S05]  /*13ca0*/  LOP3.LUT R2, RZ, R2, RZ, 0x33, !PT ;  /* 0x00000002ff027212 */ /* 0x000fca00078e33ff */
[----:B------:R-:W-:Y:S01]  /*13cb0*/  IMAD.IADD R17, R17, 0x1, R2 ;  /* 0x0000000111117824 */ /* 0x000fe200078e0202 */
[----:B------:R-:W-:Y:S06]  /*13cc0*/  BRA `(.L_x_1222) ;  /* 0x00000000001c7947 */ /* 0x000fec0003800000 */
.L_x_1214:
[----:B------:R-:W-:Y:S01]  /*13cd0*/  UMOV UR4, URZ ;  /* 0x0000003f00047c82 */ /* 0x000fe20008000000 */
[----:B------:R-:W-:Y:S01]  /*13ce0*/  UMOV UR5, URZ ;  /* 0x0000003f00057c82 */ /* 0x000fe20008000000 */
[----:B------:R-:W-:Y:S01]  /*13cf0*/  ULDC UR6, c[0x0][0xc3c] ;  /* 0x00030f0000067ab9 */ /* 0x000fe20000000800 */
[----:B------:R-:W-:Y:S02]  /*13d00*/  IMAD.MOV.U32 R16, RZ, RZ, R0 ;  /* 0x000000ffff107224 */ /* 0x000fe400078e0000 */
[----:B------:R-:W-:Y:S02]  /*13d10*/  IMAD.U32 R17, RZ, RZ, UR4 ;  /* 0x00000004ff117e24 */ /* 0x000fe4000f8e00ff */
[----:B------:R-:W-:Y:S02]  /*13d20*/  IMAD.U32 R18, RZ, RZ, UR5 ;  /* 0x00000005ff127e24 */ /* 0x000fe4000f8e00ff */
[----:B------:R-:W-:-:S07]  /*13d30*/  IMAD.U32 R19, RZ, RZ, UR6 ;  /* 0x00000006ff137e24 */ /* 0x000fce000f8e00ff */
.L_x_1222:
[----:B------:R-:W1:Y:S01]  /*13d40*/  S2R R0, SR_TID.X ;  /* 0x0000000000007919 */ /* 0x000e620000002100 */
[----:B------:R-:W-:Y:S05]  /*13d50*/  WARPSYNC.ALL ;  /* 0x0000000000007948 */ /* 0x000fea0003800000 */
[----:B------:R-:W-:Y:S01]  /*13d60*/  BAR.SYNC.DEFER_BLOCKING 0x4, 0x200 ;  /* 0x0108000000007b1d */ /* 0x000fe20000010000 */
[----:B-1----:R-:W-:-:S04]  /*13d70*/  LOP3.LUT R0, R0, 0x1f, RZ, 0xc0, !PT ;  /* 0x0000001f00007812 */ /* 0x002fc800078ec0ff */
[----:B------:R-:W-:-:S13]  /*13d80*/  ISETP.NE.AND P0, PT, R0, RZ, PT ;  /* 0x000000ff0000720c */ /* 0x000fda0003f05270 */
[----:B------:R-:W1:Y:S01]  /*13d90*/  @!P0 S2R R3, SR_CgaCtaId ;  /* 0x0000000000038919 */ /* 0x000e620000008800 */
[----:B------:R-:W-:-:S04]  /*13da0*/  @!P0 MOV R0, 0x400 ;  /* 0x0000040000008802 */ /* 0x000fc80000000f00 */
[----:B-1----:R-:W-:-:S05]  /*13db0*/  @!P0 LEA R22, R3, R0, 0x18 ;  /* 0x0000000003168211 */ /* 0x002fca00078ec0ff */
[----:B------:R1:W-:Y:S01]  /*13dc0*/  @!P0 STS.128 [R22+0x168d0], R16 ;  /* 0x0168d01016008388 */ /* 0x0003e20000000c00 */
[----:B------:R-:W-:Y:S06]  /*13dd0*/  BAR.ARV 0x5, 0x200 ;  /* 0x0148000000007b1d */ /* 0x000fec0000002000 */
.L_x_1211:
[----:B------:R-:W-:Y:S02]  /*13de0*/  ULDC UR4, c[0x0][0xc3c] ;  /* 0x00030f0000047ab9 */ /* 0x000fe40000000800 */
[----:B---3--:R-:W-:-:S13]  /*13df0*/  ISETP.GE.AND P0, PT, R19, UR4, PT ;  /* 0x0000000413007c0c */ /* 0x008fda000bf06270 */
[----:B------:R-:W-:Y:S05]  /*13e00*/  @!P0 BRA `(.L_x_1223) ;  /* 0xffffffb400b88947 */ /* 0x000fea000383ffff */
[----:B------:R-:W-:Y:S05]  /*13e10*/  BSYNC B8 ;  /* 0x0000000000087941 */ /* 0x000fea0003800000 */
.L_x_1125:
        /* <DEDUP_REMOVED lines=12> */
.L_x_1301:
[----:B------:R-:W-:Y:S05]  /*13ee0*/  BSYNC B0 ;  /* 0x0000000000007941 */ /* 0x000fea0003800000 */
.L_x_1224:
[----:B------:R-:W-:-:S03]  /*13ef0*/  UMOV UR4, 0xffffffff ;  /* 0xffffffff00047882 */ /* 0x000fc60000000000 */
[----:B------:R-:W-:Y:S05]  /*13f00*/  BRA.DIV UR4, `(.L_x_1226) ;  /* 0x00000022048c7947 */ /* 0x000fea000b800000 */
[----:B0-----:R-:W0:Y:S02]  /*13f10*/  S2R R0, SR_TID.X ;  /* 0x0000000000007919 */ /* 0x001e240000002100 */
[----:B0-----:R-:W-:-:S04]  /*13f20*/  SHF.R.U32.HI R0, RZ, 0x5, R0 ;  /* 0x00000005ff007819 */ /* 0x001fc80000011600 */
[----:B------:R-:W-:-:S05]  /*13f30*/  LOP3.LUT R0, R0, 0x3, RZ, 0xc0, !PT ;  /* 0x0000000300007812 */ /* 0x000fca00078ec0ff */
[----:B------:R0:W3:Y:S02]  /*13f40*/  SHFL.IDX PT, R14, R0, RZ, 0x1f ;  /* 0x00001fff000e7589 */ /* 0x0000e400000e0000 */
.L_x_1304:
[----:B---3--:R-:W-:Y:S01]  /*13f50*/  ISETP.NE.AND P0, PT, R14, RZ, PT ;  /* 0x000000ff0e00720c */ /* 0x008fe20003f05270 */
[----:B------:R-:W-:-:S12]  /*13f60*/  BSSY B0, `(.L_x_1227) ;  /* 0x0000024000007945 */ /* 0x000fd80003800000 */
[----:B------:R-:W-:Y:S05]  /*13f70*/  @P0 BRA `(.L_x_1228) ;  /* 0x0000000000880947 */ /* 0x000fea0003800000 */
[----:B------:R-:W-:-:S03]  /*13f80*/  UMOV UR4, 0xffffffff ;  /* 0xffffffff00047882 */ /* 0x000fc60000000000 */
[----:B------:R-:W-:Y:S05]  /*13f90*/  BRA.DIV UR4, `(.L_x_1229) ;  /* 0x00000022049c7947 */ /* 0x000fea000b800000 */
[----:B------:R-:W-:-:S13]  /*13fa0*/  ELECT P6, URZ, PT ;  /* 0x00000000003f782f */ /* 0x000fda00038c0000 */
.L_x_1307:
[----:B------:R-:W-:Y:S05]  /*13fb0*/  @!P6 BRA `(.L_x_1228) ;  /* 0x000000000078e947 */ /* 0x000fea0003800000 */
[----:B------:R-:W-:-:S06]  /*13fc0*/  ULOP3.LUT UR4, UR36, 0x2, URZ, 0xfc, !UPT ;  /* 0x0000000224047892 */ /* 0x000fcc000f8efc3f */
[----:B0-----:R-:W-:-:S05]  /*13fd0*/  IMAD.U32 R0, RZ, RZ, UR4 ;  /* 0x00000004ff007e24 */ /* 0x001fca000f8e00ff */
[----:B------:R-:W-:-:S13]  /*13fe0*/  ISETP.NE.AND P2, PT, R0, 0x3, PT ;  /* 0x000000030000780c */ /* 0x000fda0003f45270 */
[----:B------:R-:W-:Y:S05]  /*13ff0*/  @!P2 BRA `(.L_x_1230) ;  /* 0x000000000004a947 */ /* 0x000fea0003800000 */
[----:B------:R-:W-:Y:S01]  /*14000*/  BPT.TRAP 0x1 ;  /* 0x000000040000795c */ /* 0x000fe20000300000 */
.L_x_1230:
        /* <DEDUP_REMOVED lines=12> */
.L_x_1308:
[----:B------:R-:W3:Y:S02]  /*140d0*/  SYNCS.PHASECHK.TRANS64.TRYWAIT P0, [R3+URZ], R2 ;  /* 0x00000002030075a7 */ /* 0x000ee4000800017f */
[----:B---3--:R-:W-:Y:S05]  /*140e0*/  @!P0 BRA `(.L_x_1232) ;  /* 0x00000020007c8947 */ /* 0x008fea0003800000 */
.L_x_1309:
[----:B------:R-:W-:Y:S05]  /*140f0*/  @!P2 BRA `(.L_x_1233) ;  /* 0x000000000004a947 */ /* 0x000fea0003800000 */
[----:B------:R-:W-:Y:S01]  /*14100*/  BPT.TRAP 0x1 ;  /* 0x000000040000795c */ /* 0x000fe20000300000 */
.L_x_1233:
[----:B------:R-:W-:-:S04]  /*14110*/  VIADD R0, R9, 0x16860 ;  /* 0x0001686009007836 */ /* 0x000fc80000000000 */
[----:B------:R-:W-:-:S04]  /*14120*/  IMAD R23, R23, 0x8, R0 ;  /* 0x0000000817177824 */ /* 0x000fc800078e0200 */
[----:B------:R-:W4:Y:S02]  /*14130*/  SYNCS.PHASECHK.TRANS64.TRYWAIT P0, [R23+URZ], R4 ;  /* 0x00000004170075a7 */ /* 0x000f24000800017f */
[----:B----4-:R-:W-:Y:S05]  /*14140*/  @!P0 BRA `(.L_x_1234) ;  /* 0x0000002000788947 */ /* 0x010fea0003800000 */
.L_x_1310:
[----:B------:R-:W-:-:S07]  /*14150*/  IMAD R7, R7, 0x8, R0 ;  /* 0x0000000807077824 */ /* 0x000fce00078e0200 */
.L_x_1235:
[----:B------:R0:W0:Y:S02]  /*14160*/  SYNCS.PHASECHK.TRANS64.TRYWAIT P0, [R7+URZ], R2 ;  /* 0x00000002070075a7 */ /* 0x000024000800017f */
[----:B0-----:R-:W-:Y:S05]  /*14170*/  @!P0 NANOSLEEP.SYNCS 0x989680 ;  /* 0x009896800000895d */ /* 0x001fea0003900000 */
[----:B------:R-:W0:Y:S02]  /*14180*/  @!P0 SYNCS.PHASECHK.TRANS64 P0, [R7+URZ], R2 ;  /* 0x00000002070085a7 */ /* 0x000e24000800007f */
[----:B0-----:R-:W-:Y:S05]  /*14190*/  @!P0 BRA `(.L_x_1235) ;  /* 0xfffffffc00f08947 */ /* 0x001fea000383ffff */
.L_x_1228:
[----:B------:R-:W-:Y:S05]  /*141a0*/  BSYNC B0 ;  /* 0x0000000000007941 */ /* 0x000fea0003800000 */
.L_x_1227:
[----:B------:R-:W-:Y:S05]  /*141b0*/  EXIT ;  /* 0x000000000000794d */ /* 0x000fea0003800000 */
.L_x_1039:
[----:B0-----:R-:W-:-:S04]  /*141c0*/  IMAD.U32 R3, RZ, RZ, UR45 ;  /* 0x0000002dff037e24 */ /* 0x001fc8000f8e00ff */
[----:B------:R0:W1:Y:S03]  /*141d0*/  SYNCS.PHASECHK.TRANS64.TRYWAIT P1, [R3+URZ+0x16800], R0 ;  /* 0x01680000030075a7 */ /* 0x000066000802017f */
[----:B-1----:R-:W-:Y:S05]  /*141e0*/  @!P1 NANOSLEEP.SYNCS 0x989680 ;  /* 0x009896800000995d */ /* 0x002fea0003900000 */
[----:B------:R-:W1:Y:S02]  /*141f0*/  @!P1 SYNCS.PHASECHK.TRANS64 P1, [R3+URZ+0x16800], R0 ;  /* 0x01680000030095a7 */ /* 0x000e64000802007f */
[----:B-1----:R-:W-:Y:S05]  /*14200*/  @!P1 BRA `(.L_x_1039) ;  /* 0xfffffffc00ec9947 */ /* 0x002fea000383ffff */
[----:B------:R-:W-:Y:S05]  /*14210*/  BRA `(.L_x_1236) ;  /* 0xfffffed800287947 */ /* 0x000fea000383ffff */
.L_x_1043:
[----:B-1----:R1:W2:Y:S02]  /*14220*/  SYNCS.PHASECHK.TRANS64.TRYWAIT P2, [R5+URZ+0x16830], R0 ;  /* 0x01683000050075a7 */ /* 0x0022a4000804017f */
[----:B--2---:R-:W-:Y:S05]  /*14230*/  @!P2 NANOSLEEP.SYNCS 0x989680 ;  /* 0x009896800000a95d */ /* 0x004fea0003900000 */
[----:B------:R-:W2:Y:S02]  /*14240*/  @!P2 SYNCS.PHASECHK.TRANS64 P2, [R5+URZ+0x16830], R0 ;  /* 0x016830000500a5a7 */ /* 0x000ea4000804007f */
[----:B--2---:R-:W-:Y:S05]  /*14250*/  @!P2 BRA `(.L_x_1043) ;  /* 0xfffffffc00f0a947 */ /* 0x004fea000383ffff */
[----:B------:R-:W-:Y:S05]  /*14260*/  BRA `(.L_x_1042) ;  /* 0xfffffed8004c7947 */ /* 0x000fea000383ffff */
.L_x_1059:
[----:B-1----:R-:W-:-:S04]  /*14270*/  IMAD.U32 R7, RZ, RZ, UR6 ;  /* 0x00000006ff077e24 */ /* 0x002fc8000f8e00ff */
[----:B------:R1:W2:Y:S03]  /*14280*/  SYNCS.PHASECHK.TRANS64.TRYWAIT P2, [R7+URZ+0x16830], R0 ;  /* 0x01683000070075a7 */ /* 0x0002a6000804017f */
[----:B--2---:R-:W-:Y:S05]  /*14290*/  @!P2 NANOSLEEP.SYNCS 0x989680 ;  /* 0x009896800000a95d */ /* 0x004fea0003900000 */
[----:B------:R-:W2:Y:S02]  /*142a0*/  @!P2 SYNCS.PHASECHK.TRANS64 P2, [R7+URZ+0x16830], R0 ;  /* 0x016830000700a5a7 */ /* 0x000ea4000804007f */
[----:B--2---:R-:W-:Y:S05]  /*142b0*/  @!P2 BRA `(.L_x_1059) ;  /* 0xfffffffc00eca947 */ /* 0x004fea000383ffff */
[----:B------:R-:W-:Y:S05]  /*142c0*/  BRA `(.L_x_1056) ;  /* 0xffffff0800b87947 */ /* 0x000fea000383ffff */
.L_x_1063:
[----:B-1----:R-:W-:-:S04]  /*142d0*/  IMAD.U32 R7, RZ, RZ, UR6 ;  /* 0x00000006ff077e24 */ /* 0x002fc8000f8e00ff */
[----:B------:R1:W2:Y:S03]  /*142e0*/  SYNCS.PHASECHK.TRANS64.TRYWAIT P2, [R7+URZ+0x16850], R0 ;  /* 0x01685000070075a7 */ /* 0x0002a6000804017f */
[----:B--2---:R-:W-:Y:S05]  /*142f0*/  @!P2 NANOSLEEP.SYNCS 0x989680 ;  /* 0x009896800000a95d */ /* 0x004fea0003900000 */
[----:B------:R-:W2:Y:S02]  /*14300*/  @!P2 SYNCS.PHASECHK.TRANS64 P2, [R7+URZ+0x16850], R0 ;  /* 0x016850000700a5a7 */ /* 0x000ea4000804007f */
[----:B--2---:R-:W-:Y:S05]  /*14310*/  @!P2 BRA `(.L_x_1063) ;  /* 0xfffffffc00eca947 */ /* 0x004fea000383ffff */
[----:B------:R-:W-:Y:S05]  /*14320*/  BRA `(.L_x_1060) ;  /* 0xffffff0c00287947 */ /* 0x000fea000383ffff */
.L_x_1080:
[----:B-1----:R-:W-:-:S04]  /*14330*/  IMAD.U32 R3, RZ, RZ, UR6 ;  /* 0x00000006ff037e24 */ /* 0x002fc8000f8e00ff */
[----:B------:R1:W2:Y:S03]  /*14340*/  SYNCS.PHASECHK.TRANS64.TRYWAIT P2, [R3+URZ+0x16830], R0 ;  /* 0x01683000030075a7 */ /* 0x0002a6000804017f */
[----:B--2---:R-:W-:Y:S05]  /*14350*/  @!P2 NANOSLEEP.SYNCS 0x989680 ;  /* 0x009896800000a95d */ /* 0x004fea0003900000 */
[----:B------:R-:W2:Y:S02]  /*14360*/  @!P2 SYNCS.PHASECHK.TRANS64 P2, [R3+URZ+0x16830], R0 ;  /* 0x016830000300a5a7 */ /* 0x000ea4000804007f */
[----:B--2---:R-:W-:Y:S05]  /*14370*/  @!P2 BRA `(.L_x_1080) ;  /* 0xfffffffc00eca947 */ /* 0x004fea000383ffff */
[----:B------:R-:W-:Y:S05]  /*14380*/  BRA `(.L_x_1077) ;  /* 0xffffff3800987947 */ /* 0x000fea000383ffff */
.L_x_1084:
[----:B-1----:R-:W-:-:S04]  /*14390*/  IMAD.U32 R3, RZ, RZ, UR6 ;  /* 0x00000006ff037e24 */ /* 0x002fc8000f8e00ff */
[----:B------:R1:W2:Y:S03]  /*143a0*/  SYNCS.PHASECHK.TRANS64.TRYWAIT P2, [R3+URZ+0x16850], R0 ;  /* 0x01685000030075a7 */ /* 0x0002a6000804017f */
[----:B--2---:R-:W-:Y:S05]  /*143b0*/  @!P2 NANOSLEEP.SYNCS 0x989680 ;  /* 0x009896800000a95d */ /* 0x004fea0003900000 */
[----:B------:R-:W2:Y:S02]  /*143c0*/  @!P2 SYNCS.PHASECHK.TRANS64 P2, [R3+URZ+0x16850], R0 ;  /* 0x016850000300a5a7 */ /* 0x000ea4000804007f */
[----:B--2---:R-:W-:Y:S05]  /*143d0*/  @!P2 BRA `(.L_x_1084) ;  /* 0xfffffffc00eca947 */ /* 0x004fea000383ffff */
[----:B------:R-:W-:Y:S05]  /*143e0*/  BRA `(.L_x_1081) ;  /* 0xffffff3c00087947 */ /* 0x000fea000383ffff */
.L_x_1090:
[----:B-1----:R-:W-:-:S04]  /*143f0*/  IMAD.U32 R3, RZ, RZ, UR6 ;  /* 0x00000006ff037e24 */ /* 0x002fc8000f8e00ff */
[----:B------:R1:W2:Y:S03]  /*14400*/  SYNCS.PHASECHK.TRANS64.TRYWAIT P2, [R3+URZ+0x16830], R0 ;  /* 0x01683000030075a7 */ /* 0x0002a6000804017f */
[----:B--2---:R-:W-:Y:S05]  /*14410*/  @!P2 NANOSLEEP.SYNCS 0x989680 ;  /* 0x009896800000a95d */ /* 0x004fea0003900000 */
[----:B------:R-:W2:Y:S02]  /*14420*/  @!P2 SYNCS.PHASECHK.TRANS64 P2, [R3+URZ+0x16830], R0 ;  /* 0x016830000300a5a7 */ /* 0x000ea4000804007f */
[----:B--2---:R-:W-:Y:S05]  /*14430*/  @!P2 BRA `(.L_x_1090) ;  /* 0xfffffffc00eca947 */ /* 0x004fea000383ffff */
[----:B------:R-:W-:Y:S05]  /*14440*/  BRA `(.L_x_1087) ;  /* 0xffffff5400a87947 */ /* 0x000fea000383ffff */
.L_x_1094:
[----:B-1----:R-:W-:-:S04]  /*14450*/  IMAD.U32 R3, RZ, RZ, UR6 ;  /* 0x00000006ff037e24 */ /* 0x002fc8000f8e00ff */
[----:B------:R1:W2:Y:S03]  /*14460*/  SYNCS.PHASECHK.TRANS64.TRYWAIT P2, [R3+URZ+0x16850], R0 ;  /* 0x01685000030075a7 */ /* 0x0002a6000804017f */
[----:B--2---:R-:W-:Y:S05]  /*14470*/  @!P2 NANOSLEEP.SYNCS 0x989680 ;  /* 0x009896800000a95d */ /* 0x004fea0003900000 */
[----:B------:R-:W2:Y:S02]  /*14480*/  @!P2 SYNCS.PHASECHK.TRANS64 P2, [R3+URZ+0x16850], R0 ;  /* 0x016850000300a5a7 */ /* 0x000ea4000804007f */
[----:B--2---:R-:W-:Y:S05]  /*14490*/  @!P2 BRA `(.L_x_1094) ;  /* 0xfffffffc00eca947 */ /* 0x004fea000383ffff */
[----:B------:R-:W-:Y:S05]  /*144a0*/  BRA `(.L_x_1091) ;  /* 0xffffff5800187947 */ /* 0x000fea000383ffff */
.L_x_1107:
[----:B-1----:R-:W-:-:S04]  /*144b0*/  IMAD.U32 R7, RZ, RZ, UR5 ;  /* 0x00000005ff077e24 */ /* 0x002fc8000f8e00ff */
[----:B------:R1:W2:Y:S03]  /*144c0*/  SYNCS.PHASECHK.TRANS64.TRYWAIT P0, [R7+URZ+0x16850], R4 ;  /* 0x01685004070075a7 */ /* 0x0002a6000800017f */
[----:B--2---:R-:W-:Y:S05]  /*144d0*/  @!P0 NANOSLEEP.SYNCS 0x989680 ;  /* 0x009896800000895d */ /* 0x004fea0003900000 */
[----:B------:R-:W2:Y:S02]  /*144e0*/  @!P0 SYNCS.PHASECHK.TRANS64 P0, [R7+URZ+0x16850], R4 ;  /* 0x01685004070085a7 */ /* 0x000ea4000800007f */
[----:B--2---:R-:W-:Y:S05]  /*144f0*/  @!P0 BRA `(.L_x_1107) ;  /* 0xfffffffc00ec8947 */ /* 0x004fea000383ffff */
[----:B------:R-:W-:Y:S05]  /*14500*/  BRA `(.L_x_1106) ;  /* 0xffffff8000a87947 */ /* 0x000fea000383ffff */
.L_x_1145:
        /* <DEDUP_REMOVED lines=11> */
.L_x_1238:
[----:B------:R-:W-:Y:S05]  /*145c0*/  BSYNC B0 ;  /* 0x0000000000007941 */ /* 0x000fea0003800000 */
.L_x_1237:
[----:B------:R-:W-:Y:S05]  /*145d0*/  BRA `(.L_x_1239) ;  /* 0xffffffbc005c7947 */ /* 0x000fea000383ffff */
.L_x_1147:
[----:B------:R-:W-:Y:S01]  /*145e0*/  BSSY B0, `(.L_x_1240) ;  /* 0x0000006000007945 */ /* 0x000fe20003800000 */
[----:B------:R-:W-:-:S07]  /*145f0*/  IMAD.MOV.U32 R15, RZ, RZ, -0x1 ;  /* 0xffffffffff0f7424 */ /* 0x000fce00078e00ff */
[----:B01----:R-:W-:Y:S05]  /*14600*/  WARPSYNC.COLLECTIVE R15, `(.L_x_1241) ;  /* 0x000000000f0c7348 */ /* 0x003fea0003c00000 */
[----:B------:R-:W-:Y:S02]  /*14610*/  ELECT P6, UR62, PT ;  /* 0x00000000003e782f */ /* 0x000fe400038c0000 */
[----:B------:R-:W-:Y:S01]  /*14620*/  MOV R14, UR62 ;  /* 0x0000003e000e7c02 */ /* 0x000fe20008000f00 */
[----:B01----:R-:W-:Y:S10]  /*14630*/  ENDCOLLECTIVE ;  /* 0x000000000000791b */ /* 0x003ff40003800000 */
.L_x_1241:
[----:B------:R-:W-:Y:S05]  /*14640*/  BSYNC B0 ;  /* 0x0000000000007941 */ /* 0x000fea0003800000 */
.L_x_1240:
[----:B------:R-:W-:Y:S05]  /*14650*/  BRA `(.L_x_1242) ;  /* 0xffffffbc00647947 */ /* 0x000fea000383ffff */
.L_x_1149:
[----:B0-----:R0:W2:Y:S02]  /*14660*/  SYNCS.PHASECHK.TRANS64.TRYWAIT P0, [R3+URZ+0x16840], R0 ;  /* 0x01684000030075a7 */ /* 0x0010a4000800017f */
[----:B--2---:R-:W-:Y:S05]  /*14670*/  @!P0 NANOSLEEP.SYNCS 0x989680 ;  /* 0x009896800000895d */ /* 0x004fea0003900000 */
[----:B------:R-:W2:Y:S02]  /*14680*/  @!P0 SYNCS.PHASECHK.TRANS64 P0, [R3+URZ+0x16840], R0 ;  /* 0x01684000030085a7 */ /* 0x000ea4000800007f */
[----:B--2---:R-:W-:Y:S05]  /*14690*/  @!P0 BRA `(.L_x_1149) ;  /* 0xfffffffc00f08947 */ /* 0x004fea000383ffff */
[----:B------:R-:W-:Y:S05]  /*146a0*/  BRA `(.L_x_1243) ;  /* 0xffffffbc00c07947 */ /* 0x000fea000383ffff */
.L_x_1153:
[----:B------:R-:W2:Y:S01]  /*146b0*/  LDL.LU R11, [R1+0x10] ;  /* 0x00001000010b7983 */ /* 0x000ea20000300800 */
[----:B------:R-:W-:Y:S02]  /*146c0*/  IMAD.MOV.U32 R3, RZ, RZ, R12 ;  /* 0x000000ffff037224 */ /* 0x000fe400078e000c */
[----:B------:R-:W-:Y:S02]  /*146d0*/  IMAD.MOV.U32 R13, RZ, RZ, R4 ;  /* 0x000000ffff0d7224 */ /* 0x000fe400078e0004 */
[----:B------:R-:W-:Y:S02]  /*146e0*/  IMAD.MOV.U32 R12, RZ, RZ, RZ ;  /* 0x000000ffff0c7224 */ /* 0x000fe400078e00ff */
[----:B------:R-:W-:Y:S02]  /*146f0*/  IMAD.MOV.U32 R15, RZ, RZ, -0x1 ;  /* 0xffffffffff0f7424 */ /* 0x000fe400078e00ff */
[----:B------:R-:W-:Y:S02]  /*14700*/  IMAD.IADD R3, R21, 0x1, R3 ;  /* 0x0000000115037824 */ /* 0x000fe400078e0203 */
[----:B--2---:R-:W-:-:S02]  /*14710*/  IMAD R6, R11, R9, RZ ;  /* 0x000000090b067224 */ /* 0x004fc400078e02ff */
[----:B------:R-:W-:-:S03]  /*14720*/  IMAD.MOV.U32 R11, RZ, RZ, 0x181f ;  /* 0x0000181fff0b7424 */ /* 0x000fc600078e00ff */
[----:B------:R-:W-:-:S13]  /*14730*/  ISETP.GE.AND P1, PT, R3, R6, PT ;  /* 0x000000060300720c */ /* 0x000fda0003f26270 */
[----:B-----5:R-:W-:Y:S05]  /*14740*/  WARPSYNC.COLLECTIVE R15, `(.L_x_1244) ;  /* 0x000000000f087348 */ /* 0x020fea0003c00000 */
[----:B------:R0:W1:Y:S02]  /*14750*/  SHFL.IDX P6, R14, R13, R12, R11 ;  /* 0x0000000c0d0e7389 */ /* 0x00006400000c000b */
[----:B01---5:R-:W-:Y:S01]  /*14760*/  ENDCOLLECTIVE ;  /* 0x000000000000791b */ /* 0x023fe20003800000 */
.L_x_1244:
[----:B------:R-:W-:Y:S02]  /*14770*/  IMAD.MOV.U32 R13, RZ, RZ, R0 ;  /* 0x000000ffff0d7224 */ /* 0x000fe400078e0000 */
[----:B------:R-:W-:-:S07]  /*14780*/  IMAD.MOV.U32 R7, RZ, RZ, R14 ;  /* 0x000000ffff077224 */ /* 0x000fce00078e000e */
[----:B------:R-:W-:Y:S05]  /*14790*/  WARPSYNC.COLLECTIVE R15, `(.L_x_1245) ;  /* 0x000000000f087348 */ /* 0x000fea0003c00000 */
[----:B------:R0:W1:Y:S02]  /*147a0*/  SHFL.IDX P6, R14, R13, R12, R11 ;  /* 0x0000000c0d0e7389 */ /* 0x00006400000c000b */
[----:B01----:R-:W-:Y:S01]  /*147b0*/  ENDCOLLECTIVE ;  /* 0x000000000000791b */ /* 0x003fe20003800000 */
.L_x_1245:
[----:B------:R-:W-:Y:S02]  /*147c0*/  IMAD.MOV.U32 R13, RZ, RZ, R4 ;  /* 0x000000ffff0d7224 */ /* 0x000fe400078e0004 */
[----:B------:R-:W-:Y:S02]  /*147d0*/  IMAD.MOV.U32 R12, RZ, RZ, 0x1 ;  /* 0x00000001ff0c7424 */ /* 0x000fe400078e00ff */
[----:B------:R-:W-:-:S07]  /*147e0*/  IMAD.MOV.U32 R8, RZ, RZ, R14 ;  /* 0x000000ffff087224 */ /* 0x000fce00078e000e */
[----:B------:R-:W-:Y:S05]  /*147f0*/  WARPSYNC.COLLECTIVE R15, `(.L_x_1246) ;  /* 0x000000000f087348 */ /* 0x000fea0003c00000 */
[----:B------:R0:W1:Y:S02]  /*14800*/  SHFL.IDX P6, R14, R13, R12, R11 ;  /* 0x0000000c0d0e7389 */ /* 0x00006400000c000b */
[----:B01----:R-:W-:Y:S01]  /*14810*/  ENDCOLLECTIVE ;  /* 0x000000000000791b */ /* 0x003fe20003800000 */
.L_x_1246:
        /* <DEDUP_REMOVED lines=14> */
.L_x_1247:
[----:B------:R-:W-:Y:S02]  /*14900*/  IMAD.MOV.U32 R13, RZ, RZ, R4 ;  /* 0x000000ffff0d7224 */ /* 0x000fe400078e0004 */
[----:B------:R-:W-:Y:S02]  /*14910*/  IMAD.MOV.U32 R12, RZ, RZ, 0x2 ;  /* 0x00000002ff0c7424 */ /* 0x000fe400078e00ff */
[----:B------:R-:W-:-:S07]  /*14920*/  IMAD.MOV.U32 R8, RZ, RZ, R14 ;  /* 0x000000ffff087224 */ /* 0x000fce00078e000e */
[----:B------:R-:W-:Y:S05]  /*14930*/  WARPSYNC.COLLECTIVE R15, `(.L_x_1248) ;  /* 0x000000000f087348 */ /* 0x000fea0003c00000 */
[----:B------:R0:W1:Y:S02]  /*14940*/  SHFL.IDX P6, R14, R13, R12, R11 ;  /* 0x0000000c0d0e7389 */ /* 0x00006400000c000b */
[----:B01----:R-:W-:Y:S01]  /*14950*/  ENDCOLLECTIVE ;  /* 0x000000000000791b */ /* 0x003fe20003800000 */
.L_x_1248:
        /* <DEDUP_REMOVED lines=14> */
.L_x_1249:
[----:B------:R-:W-:Y:S02]  /*14a40*/  IMAD.MOV.U32 R13, RZ, RZ, R4 ;  /* 0x000000ffff0d7224 */ /* 0x000fe400078e0004 */
[----:B------:R-:W-:Y:S02]  /*14a50*/  IMAD.MOV.U32 R12, RZ, RZ, 0x3 ;  /* 0x00000003ff0c7424 */ /* 0x000fe400078e00ff */
[----:B------:R-:W-:-:S07]  /*14a60*/  IMAD.MOV.U32 R8, RZ, RZ, R14 ;  /* 0x000000ffff087224 */ /* 0x000fce00078e000e */
[----:B------:R-:W-:Y:S05]  /*14a70*/  WARPSYNC.COLLECTIVE R15, `(.L_x_1250) ;  /* 0x000000000f087348 */ /* 0x000fea0003c00000 */
[----:B------:R0:W1:Y:S02]  /*14a80*/  SHFL.IDX P6, R14, R13, R12, R11 ;  /* 0x0000000c0d0e7389 */ /* 0x00006400000c000b */
[----:B01----:R-:W-:Y:S01]  /*14a90*/  ENDCOLLECTIVE ;  /* 0x000000000000791b */ /* 0x003fe20003800000 */
.L_x_1250:
        /* <DEDUP_REMOVED lines=14> */
.L_x_1251:
[----:B------:R-:W-:Y:S02]  /*14b80*/  IMAD.MOV.U32 R13, RZ, RZ, R4 ;  /* 0x000000ffff0d7224 */ /* 0x000fe400078e0004 */
[----:B------:R-:W-:Y:S02]  /*14b90*/  IMAD.MOV.U32 R12, RZ, RZ, 0x4 ;  /* 0x00000004ff0c7424 */ /* 0x000fe400078e00ff */
[----:B------:R-:W-:-:S07]  /*14ba0*/  IMAD.MOV.U32 R8, RZ, RZ, R14 ;  /* 0x000000ffff087224 */ /* 0x000fce00078e000e */
[----:B------:R-:W-:Y:S05]  /*14bb0*/  WARPSYNC.COLLECTIVE R15, `(.L_x_1252) ;  /* 0x000000000f087348 */ /* 0x000fea0003c00000 */
[----:B------:R0:W1:Y:S02]  /*14bc0*/  SHFL.IDX P6, R14, R13, R12, R11 ;  /* 0x0000000c0d0e7389 */ /* 0x00006400000c000b */
[----:B01----:R-:W-:Y:S01]  /*14bd0*/  ENDCOLLECTIVE ;  /* 0x000000000000791b */ /* 0x003fe20003800000 */
.L_x_1252:
        /* <DEDUP_REMOVED lines=14> */
.L_x_1253:
[----:B------:R-:W-:Y:S02]  /*14cc0*/  IMAD.MOV.U32 R13, RZ, RZ, R4 ;  /* 0x000000ffff0d7224 */ /* 0x000fe400078e0004 */
[----:B------:R-:W-:Y:S02]  /*14cd0*/  IMAD.MOV.U32 R12, RZ, RZ, 0x5 ;  /* 0x00000005ff0c7424 */ /* 0x000fe400078e00ff */
[----:B------:R-:W-:-:S07]  /*14ce0*/  IMAD.MOV.U32 R8, RZ, RZ, R14 ;  /* 0x000000ffff087224 */ /* 0x000fce00078e000e */
[----:B------:R-:W-:Y:S05]  /*14cf0*/  WARPSYNC.COLLECTIVE R15, `(.L_x_1254) ;  /* 0x000000000f087348 */ /* 0x000fea0003c00000 */
[----:B------:R0:W1:Y:S02]  /*14d00*/  SHFL.IDX P6, R14, R13, R12, R11 ;  /* 0x0000000c0d0e7389 */ /* 0x00006400000c000b */
[----:B01----:R-:W-:Y:S01]  /*14d10*/  ENDCOLLECTIVE ;  /* 0x000000000000791b */ /* 0x003fe20003800000 */
.L_x_1254:
        /* <DEDUP_REMOVED lines=14> */
.L_x_1255:
[----:B------:R-:W-:Y:S02]  /*14e00*/  IMAD.MOV.U32 R13, RZ, RZ, R4 ;  /* 0x000000ffff0d7224 */ /* 0x000fe400078e0004 */
[----:B------:R-:W-:Y:S02]  /*14e10*/  IMAD.MOV.U32 R12, RZ, RZ, 0x6 ;  /* 0x00000006ff0c7424 */ /* 0x000fe400078e00ff */
[----:B------:R-:W-:-:S07]  /*14e20*/  IMAD.MOV.U32 R8, RZ, RZ, R14 ;  /* 0x000000ffff087224 */ /* 0x000fce00078e000e */
[----:B------:R-:W-:Y:S05]  /*14e30*/  WARPSYNC.COLLECTIVE R15, `(.L_x_1256) ;  /* 0x000000000f087348 */ /* 0x000fea0003c00000 */
[----:B------:R0:W1:Y:S02]  /*14e40*/  SHFL.IDX P6, R14, R13, R12, R11 ;  /* 0x0000000c0d0e7389 */ /* 0x00006400000c000b */
[----:B01----:R-:W-:Y:S01]  /*14e50*/  ENDCOLLECTIVE ;  /* 0x000000000000791b */ /* 0x003fe20003800000 */
.L_x_1256:
        /* <DEDUP_REMOVED lines=14> */
.L_x_1257:
[----:B------:R-:W-:Y:S02]  /*14f40*/  IMAD.MOV.U32 R13, RZ, RZ, R4 ;  /* 0x000000ffff0d7224 */ /* 0x000fe400078e0004 */
[----:B------:R-:W-:Y:S02]  /*14f50*/  IMAD.MOV.U32 R12, RZ, RZ, 0x7 ;  /* 0x00000007ff0c7424 */ /* 0x000fe400078e00ff */
[----:B------:R-:W-:-:S07]  /*14f60*/  IMAD.MOV.U32 R8, RZ, RZ, R14 ;  /* 0x000000ffff087224 */ /* 0x000fce00078e000e */
[----:B------:R-:W-:Y:S05]  /*14f70*/  WARPSYNC.COLLECTIVE R15, `(.L_x_1258) ;  /* 0x000000000f087348 */ /* 0x000fea0003c00000 */
[----:B------:R0:W1:Y:S02]  /*14f80*/  SHFL.IDX P6, R14, R13, R12, R11 ;  /* 0x0000000c0d0e7389 */ /* 0x00006400000c000b */
[----:B01----:R-:W-:Y:S01]  /*14f90*/  ENDCOLLECTIVE ;  /* 0x000000000000791b */ /* 0x003fe20003800000 */
.L_x_1258:
[----:B------:R-:W-:-:S05]  /*14fa0*/  @!P1 LEA R8, P2, R20, R8, 0x1 ;  /* 0x0000000814089211 */ /* 0x000fca00078408ff */
[----:B------:R-:W-:-:S04]  /*14fb0*/  @!P1 IMAD.X R7, RZ, RZ, R7, P2 ;  /* 0x000000ffff079224 */ /* 0x000fc800010e0607 */
[----:B------:R-:W-:Y:S02]  /*14fc0*/  @!P1 IMAD.MOV.U32 R9, RZ, RZ, R7 ;  /* 0x000000ffff099224 */ /* 0x000fe400078e0007 */
[----:B------:R-:W-:Y:S02]  /*14fd0*/  IMAD.MOV.U32 R13, RZ, RZ, R0 ;  /* 0x000000ffff0d7224 */ /* 0x000fe400078e0000 */
[----:B------:R-:W-:Y:S01]  /*14fe0*/  VIADD R7, R3, 0x70 ;  /* 0x0000007003077836 */ /* 0x000fe20000000000 */
[----:B------:R-:W-:Y:S01]  /*14ff0*/  @!PT LDS RZ, [RZ] ;  /* 0x00000000fffff984 */ /* 0x000fe20000000800 */
[----:B------:R-:W-:Y:S01]  /*15000*/  @!PT LDS RZ, [RZ] ;  /* 0x00000000fffff984 */ /* 0x000fe20000000800 */
[----:B------:R-:W-:Y:S01]  /*15010*/  @!PT LDS RZ, [RZ] ;  /* 0x00000000fffff984 */ /* 0x000fe20000000800 */
[----:B------:R0:W-:Y:S04]  /*15020*/  @!P1 LDGSTS.E.BYPASS.LTC128B.128 [R10+0xb400], desc[UR50][R8.64], !P0 ;  /* 0x0b400000080a9fae */ /* 0x0001e8000c101d72 */
[----:B------:R-:W-:Y:S01]  /*15030*/  ISETP.GE.AND P1, PT, R7, R6, PT ;  /* 0x000000060700720c */ /* 0x000fe20003f26270 */
[----:B------:R-:W-:-:S02]  /*15040*/  VIADD R7, R3, 0x80 ;  /* 0x0000008003077836 */ /* 0x000fc40000000000 */
[----:B------:R-:W-:-:S10]  /*15050*/  IMAD.MOV.U32 R4, RZ, RZ, R14 ;  /* 0x000000ffff047224 */ /* 0x000fd400078e000e */
[----:B0-----:R-:W-:Y:S05]  /*15060*/  WARPSYNC.COLLECTIVE R15, `(.L_x_1259) ;  /* 0x000000000f087348 */ /* 0x001fea0003c00000 */
[----:B------:R1:W2:Y:S02]  /*15070*/  SHFL.IDX P6, R14, R13, R12, R11 ;  /* 0x0000000c0d0e7389 */ /* 0x0002a400000c000b */
[----:B012---:R-:W-:Y:S01]  /*15080*/  ENDCOLLECTIVE ;  /* 0x000000000000791b */ /* 0x007fe20003800000 */
.L_x_1259:
[----:B------:R-:W-:Y:S01]  /*15090*/  ISETP.GE.AND P2, PT, R7, R6, PT ;  /* 0x000000060700720c */ /* 0x000fe20003f46270 */
[----:B------:R-:W-:Y:S02]  /*150a0*/  IMAD.MOV.U32 R13, RZ, RZ, R2 ;  /* 0x000000ffff0d7224 */ /* 0x000fe400078e0002 */
[----:B------:R-:W-:Y:S02]  /*150b0*/  IMAD.MOV.U32 R12, RZ, RZ, RZ ;  /* 0x000000ffff0c7224 */ /* 0x000fe400078e00ff */
[----:B------:R-:W-:-:S08]  /*150c0*/  IMAD.MOV.U32 R8, RZ, RZ, R14 ;  /* 0x000000ffff087224 */ /* 0x000fd000078e000e */
[----:B------:R-:W-:Y:S05]  /*150d0*/  WARPSYNC.COLLECTIVE R15, `(.L_x_1260) ;  /* 0x000000000f087348 */ /* 0x000fea0003c00000 */
[----:B------:R0:W1:Y:S02]  /*150e0*/  SHFL.IDX P6, R14, R13, R12, R11 ;  /* 0x0000000c0d0e7389 */ /* 0x00006400000c000b */
[----:B01----:R-:W-:Y:S01]  /*150f0*/  ENDCOLLECTIVE ;  /* 0x000000000000791b */ /* 0x003fe20003800000 */
.L_x_1260:
        /* <DEDUP_REMOVED lines=12> */
.L_x_1261:
[----:B------:R-:W-:Y:S02]  /*151c0*/  IMAD.MOV.U32 R13, RZ, RZ, R2 ;  /* 0x000000ffff0d7224 */ /* 0x000fe400078e0002 */
[----:B------:R-:W-:Y:S02]  /*151d0*/  IMAD.MOV.U32 R12, RZ, RZ, 0x1 ;  /* 0x00000001ff0c7424 */ /* 0x000fe400078e00ff */
[----:B------:R-:W-:-:S07]  /*151e0*/  IMAD.MOV.U32 R7, RZ, RZ, R14 ;  /* 0x000000ffff077224 */ /* 0x000fce00078e000e */
[----:B------:R-:W-:Y:S05]  /*151f0*/  WARPSYNC.COLLECTIVE R15, `(.L_x_1262) ;  /* 0x000000000f087348 */ /* 0x000fea0003c00000 */
[----:B------:R0:W1:Y:S02]  /*15200*/  SHFL.IDX P6, R14, R13, R12, R11 ;  /* 0x0000000c0d0e7389 */ /* 0x00006400000c000b */
[----:B01----:R-:W-:Y:S01]  /*15210*/  ENDCOLLECTIVE ;  /* 0x000000000000791b */ /* 0x003fe20003800000 */
.L_x_1262:
[----:B------:R-:W-:Y:S01]  /*15220*/  @!P2 LEA R8, P1, R20, R7, 0x1 ;  /* 0x000000071408a211 */ /* 0x000fe200078208ff */
[----:B------:R-:W-:-:S04]  /*15230*/  VIADD R7, R3, 0x90 ;  /* 0x0000009003077836 */ /* 0x000fc80000000000 */
        /* <DEDUP_REMOVED lines=11> */
.L_x_1263:
[----:B------:R-:W-:Y:S02]  /*152f0*/  IMAD.MOV.U32 R13, RZ, RZ, R2 ;  /* 0x000000ffff0d7224 */ /* 0x000fe400078e0002 */
[----:B------:R-:W-:Y:S01]  /*15300*/  IMAD.MOV.U32 R12, RZ, RZ, 0x2 ;  /* 0x00000002ff0c7424 */ /* 0x000fe200078e00ff */
[----:B------:R-:W-:-:S05]  /*15310*/  @!P1 LEA R14, P2, R20, R14, 0x1 ;  /* 0x0000000e140e9211 */ /* 0x000fca00078408ff */
[----:B------:R-:W-:-:S08]  /*15320*/  @!P1 IMAD.MOV.U32 R8, RZ, RZ, R14 ;  /* 0x000000ffff089224 */ /* 0x000fd000078e000e */
[----:B------:R-:W-:Y:S05]  /*15330*/  WARPSYNC.COLLECTIVE R15, `(.L_x_1264) ;  /* 0x000000000f087348 */ /* 0x000fea0003c00000 */
[----:B------:R0:W1:Y:S02]  /*15340*/  SHFL.IDX P6, R14, R13, R12, R11 ;  /* 0x0000000c0d0e7389 */ /* 0x00006400000c000b */
[----:B01----:R-:W-:Y:S01]  /*15350*/  ENDCOLLECTIVE ;  /* 0x000000000000791b */ /* 0x003fe20003800000 */
.L_x_1264:
[----:B------:R-:W-:-:S04]  /*15360*/  @!P1 IMAD.X R7, RZ, RZ, R0, P2 ;  /* 0x000000ffff079224 */ /* 0x000fc800010e0600 */
[----:B------:R-:W-:Y:S02]  /*15370*/  @!P1 IMAD.MOV.U32 R9, RZ, RZ, R7 ;  /* 0x000000ffff099224 */ /* 0x000fe400078e0007 */
[----:B------:R-:W-:-:S03]  /*15380*/  VIADD R7, R3, 0xa0 ;  /* 0x000000a003077836 */ /* 0x000fc60000000000 */
[----:B------:R-:W-:Y:S01]  /*15390*/  @!PT LDS RZ, [RZ] ;  /* 0x00000000fffff984 */ /* 0x000fe20000000800 */
[----:B------:R-:W-:Y:S01]  /*153a0*/  @!PT LDS RZ, [RZ] ;  /* 0x00000000fffff984 */ /* 0x000fe20000000800 */
[----:B------:R-:W-:Y:S01]  /*153b0*/  @!PT LDS RZ, [RZ] ;  /* 0x00000000fffff984 */ /* 0x000fe20000000800 */
[----:B------:R0:W-:Y:S02]  /*153c0*/  @!P1 LDGSTS.E.BYPASS.LTC128B.128 [R10+0xcc00], desc[UR50][R8.64], !P0 ;  /* 0x0cc00000080a9fae */ /* 0x0001e4000c101d72 */
[----:B------:R-:W-:Y:S01]  /*153d0*/  ISETP.GE.AND P1, PT, R7, R6, PT ;  /* 0x000000060700720c */ /* 0x000fe20003f26270 */
[----:B------:R-:W-:Y:S02]  /*153e0*/  IMAD.MOV.U32 R13, RZ, RZ, R5 ;  /* 0x000000ffff0d7224 */ /* 0x000fe400078e0005 */
[----:B------:R-:W-:-:S10]  /*153f0*/  IMAD.MOV.U32 R0, RZ, RZ, R14 ;  /* 0x000000ffff007224 */ /* 0x000fd400078e000e */
[----:B0-----:R-:W-:Y:S05]  /*15400*/  WARPSYNC.COLLECTIVE R15, `(.L_x_1265) ;  /* 0x000000000f087348 */ /* 0x001fea0003c00000 */
[----:B------:R1:W2:Y:S02]  /*15410*/  SHFL.IDX P6, R14, R13, R12, R11 ;  /* 0x0000000c0d0e7389 */ /* 0x0002a400000c000b */
[----:B012---:R-:W-:Y:S01]  /*15420*/  ENDCOLLECTIVE ;  /* 0x000000000000791b */ /* 0x007fe20003800000 */
.L_x_1265:
[----:B------:R-:W-:Y:S02]  /*15430*/  IMAD.MOV.U32 R13, RZ, RZ, R2 ;  /* 0x000000ffff0d7224 */ /* 0x000fe400078e0002 */
[----:B------:R-:W-:Y:S01]  /*15440*/  IMAD.MOV.U32 R12, RZ, RZ, 0x3 ;  /* 0x00000003ff0c7424 */ /* 0x000fe200078e00ff */
[----:B------:R-:W-:-:S13]  /*15450*/  @!P1 LEA R8, P2, R20, R14, 0x1 ;  /* 0x0000000e14089211 */ /* 0x000fda00078408ff */
[----:B------:R-:W-:Y:S05]  /*15460*/  WARPSYNC.COLLECTIVE R15, `(.L_x_1266) ;  /* 0x000000000f087348 */ /* 0x000fea0003c00000 */
[----:B------:R0:W1:Y:S02]  /*15470*/  SHFL.IDX P6, R14, R13, R12, R11 ;  /* 0x0000000c0d0e7389 */ /* 0x00006400000c000b */
[----:B01----:R-:W-:Y:S01]  /*15480*/  ENDCOLLECTIVE ;  /* 0x000000000000791b */ /* 0x003fe20003800000 */
.L_x_1266:
        /* <DEDUP_REMOVED lines=10> */
.L_x_1267:
[----:B------:R-:W-:Y:S05]  /*15530*/  BRA `(.L_x_1268) ;  /* 0xffffffbc00e47947 */ /* 0x000fea000383ffff */
.L_x_1156:
[----:B0-----:R0:W1:Y:S02]  /*15540*/  SYNCS.PHASECHK.TRANS64.TRYWAIT P0, [R22+URZ+0x16820], R3 ;  /* 0x01682003160075a7 */ /* 0x001064000800017f */
[----:B-1----:R-:W-:Y:S05]  /*15550*/  @!P0 NANOSLEEP.SYNCS 0x989680 ;  /* 0x009896800000895d */ /* 0x002fea0003900000 */
[----:B------:R-:W1:Y:S02]  /*15560*/  @!P0 SYNCS.PHASECHK.TRANS64 P0, [R22+URZ+0x16820], R3 ;  /* 0x01682003160085a7 */ /* 0x000e64000800007f */
[----:B-1----:R-:W-:Y:S05]  /*15570*/  @!P0 BRA `(.L_x_1156) ;  /* 0xfffffffc00f08947 */ /* 0x002fea000383ffff */
[----:B------:R-:W-:Y:S05]  /*15580*/  BRA `(.L_x_1269) ;  /* 0xffffffc000507947 */ /* 0x000fea000383ffff */
.L_x_1165:
[----:B-1----:R1:W2:Y:S02]  /*15590*/  SYNCS.PHASECHK.TRANS64.TRYWAIT P0, [R2+URZ+0x16840], R3 ;  /* 0x01684003020075a7 */ /* 0x0022a4000800017f */
[----:B--2---:R-:W-:Y:S05]  /*155a0*/  @!P0 NANOSLEEP.SYNCS 0x989680 ;  /* 0x009896800000895d */ /* 0x004fea0003900000 */
[----:B------:R-:W2:Y:S02]  /*155b0*/  @!P0 SYNCS.PHASECHK.TRANS64 P0, [R2+URZ+0x16840], R3 ;  /* 0x01684003020085a7 */ /* 0x000ea4000800007f */
[----:B--2---:R-:W-:Y:S05]  /*155c0*/  @!P0 BRA `(.L_x_1165) ;  /* 0xfffffffc00f08947 */ /* 0x004fea000383ffff */
[----:B------:R-:W-:Y:S05]  /*155d0*/  BRA `(.L_x_1270) ;  /* 0xffffffc000fc7947 */ /* 0x000fea000383ffff */
.L_x_1170:
[----:B0-----:R0:W1:Y:S02]  /*155e0*/  SYNCS.PHASECHK.TRANS64.TRYWAIT P0, [R3+URZ+0x60], R2 ;  /* 0x00006002030075a7 */ /* 0x001064000800017f */
[----:B-1----:R-:W-:Y:S05]  /*155f0*/  @!P0 NANOSLEEP.SYNCS 0x989680 ;  /* 0x009896800000895d */ /* 0x002fea0003900000 */
[----:B------:R-:W1:Y:S02]  /*15600*/  @!P0 SYNCS.PHASECHK.TRANS64 P0, [R3+URZ+0x60], R2 ;  /* 0x00006002030085a7 */ /* 0x000e64000800007f */
[----:B-1----:R-:W-:Y:S05]  /*15610*/  @!P0 BRA `(.L_x_1170) ;  /* 0xfffffffc00f08947 */ /* 0x002fea000383ffff */
[----:B------:R-:W-:Y:S05]  /*15620*/  BRA `(.L_x_1271) ;  /* 0xffffffc400887947 */ /* 0x000fea000383ffff */
.L_x_1178:
[----:B-1----:R1:W2:Y:S02]  /*15630*/  SYNCS.PHASECHK.TRANS64.TRYWAIT P0, [R2+URZ+0x16840], R3 ;  /* 0x01684003020075a7 */ /* 0x0022a4000800017f */
[----:B--2---:R-:W-:Y:S05]  /*15640*/  @!P0 NANOSLEEP.SYNCS 0x989680 ;  /* 0x009896800000895d */ /* 0x004fea0003900000 */
[----:B------:R-:W2:Y:S02]  /*15650*/  @!P0 SYNCS.PHASECHK.TRANS64 P0, [R2+URZ+0x16840], R3 ;  /* 0x01684003020085a7 */ /* 0x000ea4000800007f */
[----:B--2---:R-:W-:Y:S05]  /*15660*/  @!P0 BRA `(.L_x_1178) ;  /* 0xfffffffc00f08947 */ /* 0x004fea000383ffff */
[----:B------:R-:W-:Y:S05]  /*15670*/  BRA `(.L_x_1272) ;  /* 0xffffffc800cc7947 */ /* 0x000fea000383ffff */
.L_x_1183:
[----:B0-----:R0:W1:Y:S02]  /*15680*/  SYNCS.PHASECHK.TRANS64.TRYWAIT P0, [R10+URZ+0x60], R3 ;  /* 0x000060030a0075a7 */ /* 0x001064000800017f */
[----:B-1----:R-:W-:Y:S05]  /*15690*/  @!P0 NANOSLEEP.SYNCS 0x989680 ;  /* 0x009896800000895d */ /* 0x002fea0003900000 */
[----:B------:R-:W1:Y:S02]  /*156a0*/  @!P0 SYNCS.PHASECHK.TRANS64 P0, [R10+URZ+0x60], R3 ;  /* 0x000060030a0085a7 */ /* 0x000e64000800007f */
[----:B-1----:R-:W-:Y:S05]  /*156b0*/  @!P0 BRA `(.L_x_1183) ;  /* 0xfffffffc00f08947 */ /* 0x002fea000383ffff */
[----:B------:R-:W-:Y:S05]  /*156c0*/  BRA `(.L_x_1273) ;  /* 0xffffffcc00587947 */ /* 0x000fea000383ffff */
.L_x_1191:
[----:B-1----:R1:W2:Y:S02]  /*156d0*/  SYNCS.PHASECHK.TRANS64.TRYWAIT P0, [R2+URZ+0x16840], R3 ;  /* 0x01684003020075a7 */ /* 0x0022a4000800017f */
[----:B--2---:R-:W-:Y:S05]  /*156e0*/  @!P0 NANOSLEEP.SYNCS 0x989680 ;  /* 0x009896800000895d */ /* 0x004fea0003900000 */
[----:B------:R-:W2:Y:S02]  /*156f0*/  @!P0 SYNCS.PHASECHK.TRANS64 P0, [R2+URZ+0x16840], R3 ;  /* 0x01684003020085a7 */ /* 0x000ea4000800007f */
[----:B--2---:R-:W-:Y:S05]  /*15700*/  @!P0 BRA `(.L_x_1191) ;  /* 0xfffffffc00f08947 */ /* 0x004fea000383ffff */
[----:B------:R-:W-:Y:S05]  /*15710*/  BRA `(.L_x_1274) ;  /* 0xffffffd000687947 */ /* 0x000fea000383ffff */
.L_x_1196:
[----:B0-----:R0:W1:Y:S02]  /*15720*/  SYNCS.PHASECHK.TRANS64.TRYWAIT P0, [R7+URZ+0x60], R2 ;  /* 0x00006002070075a7 */ /* 0x001064000800017f */
[----:B-1----:R-:W-:Y:S05]  /*15730*/  @!P0 NANOSLEEP.SYNCS 0x989680 ;  /* 0x009896800000895d */ /* 0x002fea0003900000 */
[----:B------:R-:W1:Y:S02]  /*15740*/  @!P0 SYNCS.PHASECHK.TRANS64 P0, [R7+URZ+0x60], R2 ;  /* 0x00006002070085a7 */ /* 0x000e64000800007f */
[----:B-1----:R-:W-:Y:S05]  /*15750*/  @!P0 BRA `(.L_x_1196) ;  /* 0xfffffffc00f08947 */ /* 0x002fea000383ffff */
[----:B------:R-:W-:Y:S05]  /*15760*/  BRA `(.L_x_1275) ;  /* 0xffffffd000f87947 */ /* 0x000fea000383ffff */
.L_x_1206:
[----:B0-----:R0:W1:Y:S02]  /*15770*/  SYNCS.PHASECHK.TRANS64.TRYWAIT P0, [R3+URZ+0x16860], R0 ;  /* 0x01686000030075a7 */ /* 0x001064000800017f */
[----:B-1----:R-:W-:Y:S05]  /*15780*/  @!P0 NANOSLEEP.SYNCS 0x989680 ;  /* 0x009896800000895d */ /* 0x002fea0003900000 */
[----:B------:R-:W1:Y:S02]  /*15790*/  @!P0 SYNCS.PHASECHK.TRANS64 P0, [R3+URZ+0x16860], R0 ;  /* 0x01686000030085a7 */ /* 0x000e64000800007f */
[----:B-1----:R-:W-:Y:S05]  /*157a0*/  @!P0 BRA `(.L_x_1206) ;  /* 0xfffffffc00f08947 */ /* 0x002fea000383ffff */
[----:B------:R-:W-:Y:S05]  /*157b0*/  BRA `(.L_x_1276) ;  /* 0xffffffd400f47947 */ /* 0x000fea000383ffff */
.L_x_1212:
        /* <DEDUP_REMOVED lines=8> */
.L_x_1278:
[----:B------:R-:W-:Y:S05]  /*15840*/  BSYNC B0 ;  /* 0x0000000000007941 */ /* 0x000fea0003800000 */
.L_x_1277:
        /* <DEDUP_REMOVED lines=9> */
.L_x_1279:
[----:B------:R-:W-:Y:S02]  /*158e0*/  ULDC UR4, c[0x0][0xc3c] ;  /* 0x00030f0000047ab9 */ /* 0x000fe40000000800 */
[----:B------:R-:W-:-:S13]  /*158f0*/  ISETP.GE.OR P1, PT, R7, UR4, !P0 ;  /* 0x0000000407007c0c */ /* 0x000fda000c726670 */
[----:B------:R-:W0:Y:S01]  /*15900*/  @!P1 LDC.64 R2, c[0x0][0xc80] ;  /* 0x00032000ff029b82 */ /* 0x000e220000000a00 */
[----:B------:R-:W-:Y:S02]  /*15910*/  IMAD.MOV.U32 R17, RZ, RZ, RZ ;  /* 0x000000ffff117224 */ /* 0x000fe400078e00ff */
[----:B------:R-:W-:Y:S02]  /*15920*/  IMAD.MOV.U32 R11, RZ, RZ, RZ ;  /* 0x000000ffff0b7224 */ /* 0x000fe400078e00ff */
[----:B------:R-:W-:Y:S02]  /*15930*/  IMAD.MOV.U32 R5, RZ, RZ, R14 ;  /* 0x000000ffff057224 */ /* 0x000fe400078e000e */
[----:B0-----:R-:W-:-:S06]  /*15940*/  @!P1 IMAD.WIDE R2, R7, 0x4, R2 ;  /* 0x0000000407029825 */ /* 0x001fcc00078e0202 */
[----:B------:R-:W2:Y:S01]  /*15950*/  @!P1 LDG.E R2, desc[UR50][R2.64] ;  /* 0x0000003202029981 */ /* 0x000ea2000c1e1900 */
        /* <DEDUP_REMOVED lines=10> */
.L_x_1280:
[----:B------:R-:W-:Y:S01]  /*15a00*/  IMAD.MOV.U32 R12, RZ, RZ, 0x2 ;  /* 0x00000002ff0c7424 */ /* 0x000fe200078e00ff */
[----:B------:R-:W-:-:S05]  /*15a10*/  SEL R4, R14, RZ, P1 ;  /* 0x000000ff0e047207 */ /* 0x000fca0000800000 */
[----:B------:R-:W-:-:S04]  /*15a20*/  IMAD.IADD R4, R17, 0x1, R4 ;  /* 0x0000000111047824 */ /* 0x000fc800078e0204 */
[----:B------:R-:W-:-:S07]  /*15a30*/  IMAD.MOV.U32 R13, RZ, RZ, R4 ;  /* 0x000000ffff0d7224 */ /* 0x000fce00078e0004 */
[----:B------:R-:W-:Y:S05]  /*15a40*/  WARPSYNC.COLLECTIVE R15, `(.L_x_1281) ;  /* 0x000000000f087348 */ /* 0x000fea0003c00000 */
[----:B------:R0:W1:Y:S02]  /*15a50*/  SHFL.UP P6, R14, R13, R12, R11 ;  /* 0x0400000c0d0e7389 */ /* 0x00006400000c000b */
[----:B01----:R-:W-:Y:S01]  /*15a60*/  ENDCOLLECTIVE ;  /* 0x000000000000791b */ /* 0x003fe20003800000 */
.L_x_1281:
[----:B------:R-:W-:Y:S01]  /*15a70*/  IMAD.MOV.U32 R12, RZ, RZ, 0x4 ;  /* 0x00000004ff0c7424 */ /* 0x000fe200078e00ff */
[----:B------:R-:W-:-:S05]  /*15a80*/  SEL R3, R14, RZ, P2 ;  /* 0x000000ff0e037207 */ /* 0x000fca0001000000 */
[----:B------:R-:W-:-:S04]  /*15a90*/  IMAD.IADD R6, R4, 0x1, R3 ;  /* 0x0000000104067824 */ /* 0x000fc800078e0203 */
[----:B------:R-:W-:-:S07]  /*15aa0*/  IMAD.MOV.U32 R13, RZ, RZ, R6 ;  /* 0x000000ffff0d7224 */ /* 0x000fce00078e0006 */
[----:B------:R-:W-:Y:S05]  /*15ab0*/  WARPSYNC.COLLECTIVE R15, `(.L_x_1282) ;  /* 0x000000000f087348 */ /* 0x000fea0003c00000 */
[----:B------:R0:W1:Y:S02]  /*15ac0*/  SHFL.UP P6, R14, R13, R12, R11 ;  /* 0x0400000c0d0e7389 */ /* 0x00006400000c000b */
[----:B01----:R-:W-:Y:S01]  /*15ad0*/  ENDCOLLECTIVE ;  /* 0x000000000000791b */ /* 0x003fe20003800000 */
.L_x_1282:
[----:B------:R-:W-:Y:S01]  /*15ae0*/  IMAD.MOV.U32 R12, RZ, RZ, 0x8 ;  /* 0x00000008ff0c7424 */ /* 0x000fe200078e00ff */
[----:B------:R-:W-:-:S05]  /*15af0*/  SEL R3, R14, RZ, P3 ;  /* 0x000000ff0e037207 */ /* 0x000fca0001800000 */
[----:B------:R-:W-:-:S04]  /*15b00*/  IMAD.IADD R2, R6, 0x1, R3 ;  /* 0x0000000106027824 */ /* 0x000fc800078e0203 */
[----:B------:R-:W-:-:S07]  /*15b10*/  IMAD.MOV.U32 R13, RZ, RZ, R2 ;  /* 0x000000ffff0d7224 */ /* 0x000fce00078e0002 */
[----:B------:R-:W-:Y:S05]  /*15b20*/  WARPSYNC.COLLECTIVE R15, `(.L_x_1283) ;  /* 0x000000000f087348 */ /* 0x000fea0003c00000 */
[----:B------:R0:W1:Y:S02]  /*15b30*/  SHFL.UP P6, R14, R13, R12, R11 ;  /* 0x0400000c0d0e7389 */ /* 0x00006400000c000b */
[----:B01----:R-:W-:Y:S01]  /*15b40*/  ENDCOLLECTIVE ;  /* 0x000000000000791b */ /* 0x003fe20003800000 */
.L_x_1283:
[----:B------:R-:W-:Y:S01]  /*15b50*/  IMAD.MOV.U32 R12, RZ, RZ, 0x10 ;  /* 0x00000010ff0c7424 */ /* 0x000fe200078e00ff */
[----:B------:R-:W-:-:S05]  /*15b60*/  SEL R3, R14, RZ, P4 ;  /* 0x000000ff0e037207 */ /* 0x000fca0002000000 */
[----:B------:R-:W-:-:S04]  /*15b70*/  IMAD.IADD R3, R2, 0x1, R3 ;  /* 0x0000000102037824 */ /* 0x000fc800078e0203 */
[----:B------:R-:W-:-:S07]  /*15b80*/  IMAD.MOV.U32 R13, RZ, RZ, R3 ;  /* 0x000000ffff0d7224 */ /* 0x000fce00078e0003 */
[----:B------:R-:W-:Y:S05]  /*15b90*/  WARPSYNC.COLLECTIVE R15, `(.L_x_1284) ;  /* 0x000000000f087348 */ /* 0x000fea0003c00000 */
[----:B------:R0:W1:Y:S02]  /*15ba0*/  SHFL.UP P6, R14, R13, R12, R11 ;  /* 0x0400000c0d0e7389 */ /* 0x00006400000c000b */
[----:B01----:R-:W-:Y:S01]  /*15bb0*/  ENDCOLLECTIVE ;  /* 0x000000000000791b */ /* 0x003fe20003800000 */
.L_x_1284:
        /* <DEDUP_REMOVED lines=8> */
.L_x_1285:
[----:B------:R-:W-:Y:S05]  /*15c40*/  BRA `(.L_x_1286) ;  /* 0xffffffd800287947 */ /* 0x000fea000383ffff */
.L_x_1217:
        /* <DEDUP_REMOVED lines=8> */
.L_x_1288:
[----:B------:R-:W-:Y:S05]  /*15cd0*/  BSYNC B0 ;  /* 0x0000000000007941 */ /* 0x000fea0003800000 */
.L_x_1287:
        /* <DEDUP_REMOVED lines=8> */
.L_x_1289:
[----:B------:R-:W-:Y:S01]  /*15d60*/  IMAD.MOV.U32 R12, RZ, RZ, 0x4 ;  /* 0x00000004ff0c7424 */ /* 0x000fe200078e00ff */
[----:B------:R-:W-:-:S05]  /*15d70*/  SEL R2, R14, RZ, P2 ;  /* 0x000000ff0e027207 */ /* 0x000fca0001000000 */
[----:B------:R-:W-:-:S04]  /*15d80*/  IMAD.IADD R2, R13, 0x1, R2 ;  /* 0x000000010d027824 */ /* 0x000fc800078e0202 */
[----:B------:R-:W-:-:S07]  /*15d90*/  IMAD.MOV.U32 R13, RZ, RZ, R2 ;  /* 0x000000ffff0d7224 */ /* 0x000fce00078e0002 */
[----:B------:R-:W-:Y:S05]  /*15da0*/  WARPSYNC.COLLECTIVE R15, `(.L_x_1290) ;  /* 0x000000000f087348 */ /* 0x000fea0003c00000 */
[----:B------:R0:W1:Y:S02]  /*15db0*/  SHFL.UP P6, R14, R13, R12, R11 ;  /* 0x0400000c0d0e7389 */ /* 0x00006400000c000b */
[----:B01----:R-:W-:Y:S01]  /*15dc0*/  ENDCOLLECTIVE ;  /* 0x000000000000791b */ /* 0x003fe20003800000 */
.L_x_1290:
[----:B------:R-:W-:Y:S01]  /*15dd0*/  IMAD.MOV.U32 R12, RZ, RZ, 0x8 ;  /* 0x00000008ff0c7424 */ /* 0x000fe200078e00ff */
[----:B------:R-:W-:-:S05]  /*15de0*/  SEL R3, R14, RZ, P3 ;  /* 0x000000ff0e037207 */ /* 0x000fca0001800000 */
[----:B------:R-:W-:-:S04]  /*15df0*/  IMAD.IADD R3, R2, 0x1, R3 ;  /* 0x0000000102037824 */ /* 0x000fc800078e0203 */
[----:B------:R-:W-:-:S07]  /*15e00*/  IMAD.MOV.U32 R13, RZ, RZ, R3 ;  /* 0x000000ffff0d7224 */ /* 0x000fce00078e0003 */
[----:B------:R-:W-:Y:S05]  /*15e10*/  WARPSYNC.COLLECTIVE R15, `(.L_x_1291) ;  /* 0x000000000f087348 */ /* 0x000fea0003c00000 */
[----:B------:R0:W1:Y:S02]  /*15e20*/  SHFL.UP P6, R14, R13, R12, R11 ;  /* 0x0400000c0d0e7389 */ /* 0x00006400000c000b */
[----:B01----:R-:W-:Y:S01]  /*15e30*/  ENDCOLLECTIVE ;  /* 0x000000000000791b */ /* 0x003fe20003800000 */
.L_x_1291:
[----:B------:R-:W-:Y:S01]  /*15e40*/  IMAD.MOV.U32 R12, RZ, RZ, 0x10 ;  /* 0x00000010ff0c7424 */ /* 0x000fe200078e00ff */
[----:B------:R-:W-:-:S05]  /*15e50*/  SEL R4, R14, RZ, P4 ;  /* 0x000000ff0e047207 */ /* 0x000fca0002000000 */
[----:B------:R-:W-:-:S04]  /*15e60*/  IMAD.IADD R4, R3, 0x1, R4 ;  /* 0x0000000103047824 */ /* 0x000fc800078e0204 */
[----:B------:R-:W-:-:S07]  /*15e70*/  IMAD.MOV.U32 R13, RZ, RZ, R4 ;  /* 0x000000ffff0d7224 */ /* 0x000fce00078e0004 */
[----:B------:R-:W-:Y:S05]  /*15e80*/  WARPSYNC.COLLECTIVE R15, `(.L_x_1292) ;  /* 0x000000000f087348 */ /* 0x000fea0003c00000 */
[----:B------:R0:W1:Y:S02]  /*15e90*/  SHFL.UP P6, R14, R13, R12, R11 ;  /* 0x0400000c0d0e7389 */ /* 0x00006400000c000b */
[----:B01----:R-:W-:Y:S01]  /*15ea0*/  ENDCOLLECTIVE ;  /* 0x000000000000791b */ /* 0x003fe20003800000 */
.L_x_1292:
        /* <DEDUP_REMOVED lines=8> */
.L_x_1293:
[----:B------:R-:W-:Y:S05]  /*15f30*/  BRA `(.L_x_1294) ;  /* 0xffffffd800087947 */ /* 0x000fea000383ffff */
.L_x_1219:
[----:B------:R-:W-:Y:S01]  /*15f40*/  BSSY B0, `(.L_x_1295) ;  /* 0x0000006000007945 */ /* 0x000fe20003800000 */
[----:B------:R-:W-:Y:S01]  /*15f50*/  PLOP3.LUT P6, PT, P6, PT, PT, 0x8, 0x0 ;  /* 0x000000000000781c */ /* 0x000fe200037ce170 */
[----:B------:R-:W-:-:S12]  /*15f60*/  IMAD.MOV.U32 R15, RZ, RZ, -0x1 ;  /* 0xffffffffff0f7424 */ /* 0x000fd800078e00ff */
[----:B01----:R-:W-:Y:S05]  /*15f70*/  WARPSYNC.COLLECTIVE R15, `(.L_x_1296) ;  /* 0x000000000f087348 */ /* 0x003fea0003c00000 */
[----:B------:R-:W-:Y:S01]  /*15f80*/  VOTE.ANY R14, PT, P6 ;  /* 0x00000000000e7806 */ /* 0x000fe200030e0100 */
[----:B01----:R-:W-:Y:S06]  /*15f90*/  ENDCOLLECTIVE ;  /* 0x000000000000791b */ /* 0x003fec0003800000 */
.L_x_1296:
[----:B------:R-:W-:Y:S05]  /*15fa0*/  BSYNC B0 ;  /* 0x0000000000007941 */ /* 0x000fea0003800000 */
.L_x_1295:
        /* <DEDUP_REMOVED lines=9> */
.L_x_1297:
[----:B------:R-:W-:Y:S01]  /*16040*/  IMAD.MOV.U32 R17, RZ, RZ, R14 ;  /* 0x000000ffff117224 */ /* 0x000fe200078e000e */
[----:B------:R-:W-:Y:S06]  /*16050*/  BRA `(.L_x_1298) ;  /* 0xffffffd400f87947 */ /* 0x000fec000383ffff */
.L_x_1221:
[----:B------:R-:W-:Y:S01]  /*16060*/  BSSY B0, `(.L_x_1299) ;  /* 0x0000007000007945 */ /* 0x000fe20003800000 */
[----:B------:R-:W-:Y:S02]  /*16070*/  IMAD.MOV.U32 R13, RZ, RZ, R2 ;  /* 0x000000ffff0d7224 */ /* 0x000fe400078e0002 */
[----:B------:R-:W-:Y:S02]  /*16080*/  IMAD.MOV.U32 R11, RZ, RZ, 0x1f ;  /* 0x0000001fff0b7424 */ /* 0x000fe400078e00ff */
[----:B------:R-:W-:-:S07]  /*16090*/  IMAD.MOV.U32 R15, RZ, RZ, -0x1 ;  /* 0xffffffffff0f7424 */ /* 0x000fce00078e00ff */
[----:B0123--:R-:W-:Y:S05]  /*160a0*/  WARPSYNC.COLLECTIVE R15, `(.L_x_1300) ;  /* 0x000000000f087348 */ /* 0x00ffea0003c00000 */
[----:B------:R4:W0:Y:S02]  /*160b0*/  SHFL.IDX P6, R14, R13, R12, R11 ;  /* 0x0000000c0d0e7389 */ /* 0x00082400000c000b */
[----:B01234-:R-:W-:Y:S01]  /*160c0*/  ENDCOLLECTIVE ;  /* 0x000000000000791b */ /* 0x01ffe20003800000 */
.L_x_1300:
[----:B------:R-:W-:Y:S05]  /*160d0*/  BSYNC B0 ;  /* 0x0000000000007941 */ /* 0x000fea0003800000 */
.L_x_1299:
[----:B------:R-:W-:Y:S05]  /*160e0*/  BRA `(.L_x_1220) ;  /* 0xffffffd400f07947 */ /* 0x000fea000383ffff */
.L_x_1225:
[----:B0-----:R0:W3:Y:S02]  /*160f0*/  SYNCS.PHASECHK.TRANS64.TRYWAIT P0, [R9+URZ+0x16820], R0 ;  /* 0x01682000090075a7 */ /* 0x0010e4000800017f */
[----:B---3--:R-:W-:Y:S05]  /*16100*/  @!P0 NANOSLEEP.SYNCS 0x989680 ;  /* 0x009896800000895d */ /* 0x008fea0003900000 */
[----:B------:R-:W3:Y:S02]  /*16110*/  @!P0 SYNCS.PHASECHK.TRANS64 P0, [R9+URZ+0x16820], R0 ;  /* 0x01682000090085a7 */ /* 0x000ee4000800007f */
[----:B---3--:R-:W-:Y:S05]  /*16120*/  @!P0 BRA `(.L_x_1225) ;  /* 0xfffffffc00f08947 */ /* 0x008fea000383ffff */
[----:B------:R-:W-:Y:S05]  /*16130*/  BRA `(.L_x_1301) ;  /* 0xffffffdc00687947 */ /* 0x000fea000383ffff */
.L_x_1226:
        /* <DEDUP_REMOVED lines=11> */
.L_x_1303:
[----:B------:R-:W-:Y:S05]  /*161f0*/  BSYNC B0 ;  /* 0x0000000000007941 */ /* 0x000fea0003800000 */
.L_x_1302:
[----:B------:R-:W-:Y:S05]  /*16200*/  BRA `(.L_x_1304) ;  /* 0xffffffdc00507947 */ /* 0x000fea000383ffff */
.L_x_1229:
[----:B------:R-:W-:Y:S01]  /*16210*/  BSSY B1, `(.L_x_1305) ;  /* 0x0000006000017945 */ /* 0x000fe20003800000 */
[----:B------:R-:W-:-:S07]  /*16220*/  IMAD.MOV.U32 R15, RZ, RZ, -0x1 ;  /* 0xffffffffff0f7424 */ /* 0x000fce00078e00ff */
[----:B012---:R-:W-:Y:S05]  /*16230*/  WARPSYNC.COLLECTIVE R15, `(.L_x_1306) ;  /* 0x000000000f0c7348 */ /* 0x007fea0003c00000 */
[----:B------:R-:W-:Y:S02]  /*16240*/  ELECT P6, UR62, PT ;  /* 0x00000000003e782f */ /* 0x000fe400038c0000 */
[----:B------:R-:W-:Y:S01]  /*16250*/  MOV R14, UR62 ;  /* 0x0000003e000e7c02 */ /* 0x000fe20008000f00 */
[----:B012---:R-:W-:Y:S10]  /*16260*/  ENDCOLLECTIVE ;  /* 0x000000000000791b */ /* 0x007ff40003800000 */
.L_x_1306:
[----:B------:R-:W-:Y:S05]  /*16270*/  BSYNC B1 ;  /* 0x0000000000017941 */ /* 0x000fea0003800000 */
.L_x_1305:
[----:B------:R-:W-:Y:S05]  /*16280*/  BRA `(.L_x_1307) ;  /* 0xffffffdc00487947 */ /* 0x000fea000383ffff */
.L_x_1231:
[----:B0-----:R0:W3:Y:S02]  /*16290*/  SYNCS.PHASECHK.TRANS64.TRYWAIT P0, [R5+URZ], R4 ;  /* 0x00000004050075a7 */ /* 0x0010e4000800017f */
[----:B---3--:R-:W-:Y:S05]  /*162a0*/  @!P0 NANOSLEEP.SYNCS 0x989680 ;  /* 0x009896800000895d */ /* 0x008fea0003900000 */
[----:B------:R-:W3:Y:S02]  /*162b0*/  @!P0 SYNCS.PHASECHK.TRANS64 P0, [R5+URZ], R4 ;  /* 0x00000004050085a7 */ /* 0x000ee4000800007f */
[----:B---3--:R-:W-:Y:S05]  /*162c0*/  @!P0 BRA `(.L_x_1231) ;  /* 0xfffffffc00f08947 */ /* 0x008fea000383ffff */
[----:B------:R-:W-:Y:S05]  /*162d0*/  BRA `(.L_x_1308) ;  /* 0xffffffdc007c7947 */ /* 0x000fea000383ffff */
.L_x_1232:
[----:B---3--:R3:W4:Y:S02]  /*162e0*/  SYNCS.PHASECHK.TRANS64.TRYWAIT P0, [R3+URZ], R2 ;  /* 0x00000002030075a7 */ /* 0x008724000800017f */
[----:B----4-:R-:W-:Y:S05]  /*162f0*/  @!P0 NANOSLEEP.SYNCS 0x989680 ;  /* 0x009896800000895d */ /* 0x010fea0003900000 */
[----:B------:R-:W4:Y:S02]  /*16300*/  @!P0 SYNCS.PHASECHK.TRANS64 P0, [R3+URZ], R2 ;  /* 0x00000002030085a7 */ /* 0x000f24000800007f */
[----:B----4-:R-:W-:Y:S05]  /*16310*/  @!P0 BRA `(.L_x_1232) ;  /* 0xfffffffc00f08947 */ /* 0x010fea000383ffff */
[----:B------:R-:W-:Y:S05]  /*16320*/  BRA `(.L_x_1309) ;  /* 0xffffffdc00707947 */ /* 0x000fea000383ffff */
.L_x_1234:
[----:B----4-:R4:W0:Y:S02]  /*16330*/  SYNCS.PHASECHK.TRANS64.TRYWAIT P0, [R23+URZ], R4 ;  /* 0x00000004170075a7 */ /* 0x010824000800017f */
[----:B0-----:R-:W-:Y:S05]  /*16340*/  @!P0 NANOSLEEP.SYNCS 0x989680 ;  /* 0x009896800000895d */ /* 0x001fea0003900000 */
[----:B------:R-:W0:Y:S02]  /*16350*/  @!P0 SYNCS.PHASECHK.TRANS64 P0, [R23+URZ], R4 ;  /* 0x00000004170085a7 */ /* 0x000e24000800007f */
[----:B0-----:R-:W-:Y:S05]  /*16360*/  @!P0 BRA `(.L_x_1234) ;  /* 0xfffffffc00f08947 */ /* 0x001fea000383ffff */
[----:B------:R-:W-:Y:S05]  /*16370*/  BRA `(.L_x_1310) ;  /* 0xffffffdc00747947 */ /* 0x000fea000383ffff */
.L_x_1311:
        /* <DEDUP_REMOVED lines=16> */
.L_x_2645:


//--------------------- .text._ZN7cutlass13device_kernelIN5flash11enable_sm90INS1_16FlashAttnFwdSm90INS1_25CollectiveMainloopFwdSm90ILi2EN4cute5tupleIJNS5_1CILi1EEES8_S8_EEENS6_IJNS7_ILi192EEENS7_ILi128EEENS7_ILi64EEEEEELi64ENS_10bfloat16_tEfNS_4arch4Sm90ELb0ELb1ELb0ELb1ELb0ELb1ELb0ELb1ELb1ELb1ELb0ELb0EEENS1_21CollectiveEpilogueFwdINS6_IJSA_SC_SB_EEES9_SE_SG_Li384ELb1ELb1ELb0ELb0EEENS1_36VarlenDynamicPersistentTileSchedulerILi192ELi128ELi384ELi128ELb0ELb1ELb1ELb1ELb0ELb1EEEEEEEEEvNT_6ParamsE --------------------------
	.section	.text._ZN7cutlass13device_kernelIN5flash11enable_sm90INS1_16FlashAttnFwdSm90INS1_25CollectiveMainloopFwdSm90ILi2EN4cute5tupleIJNS5_1CILi1EEES8_S8_EEENS6_IJNS7_ILi192EEENS7_ILi128EEENS7_ILi64EEEEEELi64ENS_10bfloat16_tEfNS_4arch4Sm90ELb0ELb1ELb0ELb1ELb0ELb1ELb0ELb1ELb1ELb1ELb0ELb0EEENS1_21CollectiveEpilogueFwdINS6_IJSA_SC_SB_EEES9_SE_SG_Li384ELb1ELb1ELb0ELb0EEENS1_36VarlenDynamicPersistentTileSchedulerILi192ELi128ELi384ELi128ELb0ELb1ELb1ELb1ELb0ELb1EEEEEEEEEvNT_6ParamsE,"ax",@progbits
	.align	128
.text._ZN7cutlass13device_kernelIN5flash11enable_sm90INS1_16FlashAttnFwdSm90INS1_25CollectiveMainloopFwdSm90ILi2EN4cute5tupleIJNS5_1CILi1EEES8_S8_EEENS6_IJNS7_ILi192EEENS7_ILi128EEENS7_ILi64EEEEEELi64ENS_10bfloat16_tEfNS_4arch4Sm90ELb0ELb1ELb0ELb1ELb0ELb1ELb0ELb1ELb1ELb1ELb0ELb0EEENS1_21CollectiveEpilogueFwdINS6_IJSA_SC_SB_EEES9_SE_SG_Li384ELb1ELb1ELb0ELb0EEENS1_36VarlenDynamicPersistentTileSchedulerILi192ELi128ELi384ELi128ELb0ELb1ELb1ELb1ELb0ELb1EEEEEEEEEvNT_6ParamsE:
        .type           _ZN7cutlass13device_kernelIN5flash11enable_sm90INS1_16FlashAttnFwdSm90INS1_25CollectiveMainloopFwdSm90ILi2EN4cute5tupleIJNS5_1CILi1EEES8_S8_EEENS6_IJNS7_ILi192EEENS7_ILi128EEENS7_ILi64EEEEEELi64ENS_10bfloat16_tEfNS_4arch4Sm90ELb0ELb1ELb0ELb1ELb0ELb1ELb0ELb1ELb1ELb1ELb0ELb0EEENS1_21CollectiveEpilogueFwdINS6_IJSA_SC_SB_EEES9_SE_SG_Li384ELb1ELb1ELb0ELb0EEENS1_36VarlenDynamicPersistentTileSchedulerILi192ELi128ELi384ELi128ELb0ELb1ELb1ELb1ELb0ELb1EEEEEEEEEvNT_6ParamsE,@function
        .size           _ZN7cutlass13device_kernelIN5flash11enable_sm90INS1_16FlashAttnFwdSm90INS1_25CollectiveMainloopFwdSm90ILi2EN4cute5tupleIJNS5_1CILi1EEES8_S8_EEENS6_IJNS7_ILi192EEENS7_ILi128EEENS7_ILi64EEEEEELi64ENS_10bfloat16_tEfNS_4arch4Sm90ELb0ELb1ELb0ELb1ELb0ELb1ELb0ELb1ELb1ELb1ELb0ELb0EEENS1_21CollectiveEpilogueFwdINS6_IJSA_SC_SB_EEES9_SE_SG_Li384ELb1ELb1ELb0ELb0EEENS1_36VarlenDynamicPersistentTileSchedulerILi192ELi128ELi384ELi128ELb0ELb1ELb1ELb1ELb0ELb1EEEEEEEEEvNT_6ParamsE,(.L_x_2646 - _ZN7cutlass13device_kernelIN5flash11enable_sm90INS1_16FlashAttnFwdSm90INS1_25CollectiveMainloopFwdSm90ILi2EN4cute5tupleIJNS5_1CILi1EEES8_S8_EEENS6_IJNS7_ILi192EEENS7_ILi128EEENS7_ILi64EEEEEELi64ENS_10bfloat16_tEfNS_4arch4Sm90ELb0ELb1ELb0ELb1ELb0ELb1ELb0ELb1ELb1ELb1ELb0ELb0EEENS1_21CollectiveEpilogueFwdINS6_IJSA_SC_SB_EEES9_SE_SG_Li384ELb1ELb1ELb0ELb0EEENS1_36VarlenDynamicPersistentTileSchedulerILi192ELi128ELi384ELi128ELb0ELb1ELb1ELb1ELb0ELb1EEEEEEEEEvNT_6ParamsE)
        .other          _ZN7cutlass13device_kernelIN5flash11enable_sm90INS1_16FlashAttnFwdSm90INS1_25CollectiveMainloopFwdSm90ILi2EN4cute5tupleIJNS5_1CILi1EEES8_S8_EEENS6_IJNS7_ILi192EEENS7_ILi128EEENS7_ILi64EEEEEELi64ENS_10bfloat16_tEfNS_4arch4Sm90ELb0ELb1ELb0ELb1ELb0ELb1ELb0ELb1ELb1ELb1ELb0ELb0EEENS1_21CollectiveEpilogueFwdINS6_IJSA_SC_SB_EEES9_SE_SG_Li384ELb1ELb1ELb0ELb0EEENS1_36VarlenDynamicPersistentTileSchedulerILi192ELi128ELi384ELi128ELb0ELb1ELb1ELb1ELb0ELb1EEEEEEEEEvNT_6ParamsE,@"STO_CUDA_ENTRY STV_DEFAULT"
_ZN7cutlass13device_kernelIN5flash11enable_sm90INS1_16FlashAttnFwdSm90INS1_25CollectiveMainloopFwdSm90ILi2EN4cute5tupleIJNS5_1CILi1EEES8_S8_EEENS6_IJNS7_ILi192EEENS7_ILi128EEENS7_ILi64EEEEEELi64ENS_10bfloat16_tEfNS_4arch4Sm90ELb0ELb1ELb0ELb1ELb0ELb1ELb0ELb1ELb1ELb1ELb0ELb0EEENS1_21CollectiveEpilogueFwdINS6_IJSA_SC_SB_EEES9_SE_SG_Li384ELb1ELb1ELb0ELb0EEENS1_36VarlenDynamicPersistentTileSchedulerILi192ELi128ELi384ELi128ELb0ELb1ELb1ELb1ELb0ELb1EEEEEEEEEvNT_6ParamsE:
        /* <DEDUP_REMOVED lines=24> */
.L_x_1313:
[----:B------:R-:W-:Y:S05]  /*0180*/  BSYNC B0 ;  /* 0x0000000000007941 */ /* 0x000fea0003800000 */
.L_x_1312:
        /* <DEDUP_REMOVED lines=41> */
.L_x_1314:
        /* <DEDUP_REMOVED lines=22> */
.L_x_1315:
        /* <DEDUP_REMOVED lines=18> */
.L_x_1316:
        /* <DEDUP_REMOVED lines=22> */
.L_x_1317:
        /* <DEDUP_REMOVED lines=22> */
.L_x_1318:
[----:B------:R-:W-:Y:S01]  /*0960*/  PLOP3.LUT P0, PT, PT, PT, UP0, 0x80, 0x0 ;  /* 0x000000000000781c */ /* 0x000fe20003f0f008 */
[----:B------:R-:W-:Y:S01]  /*0970*/  UMOV UR36, 0x1 ;  /* 0x0000000100247882 */ /* 0x000fe20000000000 */
[----:B------:R-:W-:Y:S01]  /*0980*/  NOP ;  /* 0x0000000000007918 */ /* 0x000fe20000000000 */
[----:B------:R-:W-:Y:S01]  /*0990*/  USEL UR36, UR36, 0x2, !UP0 ;  /* 0x0000000224247887 */ /* 0x000fe2000c000000 */
[----:B------:R-:W-:Y:S01]  /*09a0*/  BSSY B9, `(.L_x_1319) ;  /* 0x0001d0a000097945 */ /* 0x000fe20003800000 */
[----:B------:R-:W-:Y:S01]  /*09b0*/  ULDC.64 UR38, c[0x0][0x208] ;  /* 0x0000820000267ab9 */ /* 0x000fe20000000a00 */
[----:B012-4-:R-:W-:Y:S07]  /*09c0*/  BAR.SYNC.DEFER_BLOCKING 0x0 ;  /* 0x0000000000007b1d */ /* 0x017fee0000010000 */
[----:B------:R-:W-:Y:S05]  /*09d0*/  @!P0 BRA `(.L_x_1320) ;  /* 0x0000016000d48947 */ /* 0x000fea0003800000 */
.L_x_1321:
[----:B------:R-:W-:-:S08]  /*09e0*/  NOP ;  /* 0x0000000000007918 */ /* 0x000fd00000000000 */
[----:B------:R-:W0:Y:S02]  /*09f0*/  USETMAXREG.TRY_ALLOC.CTAPOOL UP0, 0xa0 ;  /* 0x000000a0000079c8 */ /* 0x000e240008000600 */
[----:B0-----:R-:W-:-:S13]  /*0a00*/  PLOP3.LUT P0, PT, PT, PT, UP0, 0x80, 0x0 ;  /* 0x000000000000781c */ /* 0x001fda0003f0f008 */
[----:B------:R-:W-:Y:S05]  /*0a10*/  @!P0 BRA `(.L_x_1321) ;  /* 0xfffffffc00f08947 */ /* 0x000fea000383ffff */
[----:B------:R-:W2:Y:S01]  /*0a20*/  LDL.LU R0, [R1] ;  /* 0x0000000001007983 */ /* 0x000ea20000300800 */
[----:B------:R-:W0:Y:S01]  /*0a30*/  S2R R2, SR_TID.X ;  /* 0x0000000000027919 */ /* 0x000e220000002100 */
        /* <DEDUP_REMOVED lines=12> */
[----:B--2---:R-:W-:-:S04]  /*0b00*/  LOP3.LUT R0, R0, 0xdfffffff, RZ, 0xc0, !PT ;  /* 0xdfffffff00007812 */ /* 0x004fc800078ec0ff */
[----:B------:R-:W-:-:S05]  /*0b10*/  @P0 LOP3.LUT R0, R0, 0x20000000, RZ, 0xfc, !PT ;  /* 0x2000000000000812 */ /* 0x000fca00078efcff */
[----:B------:R1:W-:Y:S01]  /*0b20*/  STL [R1], R0 ;  /* 0x0000000001007387 */ /* 0x0003e20000100800 */
[----:B0-----:R-:W-:-:S13]  /*0b30*/  ISETP.GE.AND P0, PT, R35, UR4, PT ;  /* 0x0000000423007c0c */ /* 0x001fda000bf06270 */
[----:B-1----:R-:W-:Y:S05]  /*0b40*/  @P0 BRA `(.L_x_1322) ;  /* 0x000001cc00bc0947 */ /* 0x002fea0003800000 */
[----:B------:R-:W0:Y:S01]  /*0b50*/  S2R R0, SR_TID.X ;  /* 0x0000000000007919 */ /* 0x000e220000002100 */
[----:B------:R-:W-:Y:S01]  /*0b60*/  CS2R R22, SRZ ;  /* 0x0000000000167805 */ /* 0x000fe2000001ff00 */
[----:B------:R-:W-:Y:S01]  /*0b70*/  IMAD.MOV.U32 R16, RZ, RZ, RZ ;  /* 0x000000ffff107224 */ /* 0x000fe200078e00ff */
[----:B------:R-:W-:Y:S01]  /*0b80*/  ULOP3.LUT UR37, UR36, 0x1, URZ, 0xfc, !UPT ;  /* 0x0000000124257892 */ /* 0x000fe2000f8efc3f */
[----:B0-----:R-:W-:-:S05]  /*0b90*/  VIADD R12, R0, 0xffffff80 ;  /* 0xffffff80000c7836 */ /* 0x001fca0000000000 */
[----:B------:R-:W-:-:S04]  /*0ba0*/  SHF.R.S32.HI R0, RZ, 0x1f, R12 ;  /* 0x0000001fff007819 */ /* 0x000fc8000001140c */
[CC--:B------:R-:W-:Y:S02]  /*0bb0*/  LEA.HI R3, R0.reuse, R12.reuse, RZ, 0x7 ;  /* 0x0000000c00037211 */ /* 0x0c0fe400078f38ff */
[-C--:B------:R-:W-:Y:S02]  /*0bc0*/  LEA.HI R5, R0, R12.reuse, RZ, 0x5 ;  /* 0x0000000c00057211 */ /* 0x080fe400078f28ff */
[----:B------:R-:W-:Y:S02]  /*0bd0*/  LOP3.LUT R4, R3, 0xffffff80, RZ, 0xc0, !PT ;  /* 0xffffff8003047812 */ /* 0x000fe400078ec0ff */
[----:B------:R-:W-:Y:S02]  /*0be0*/  SHF.R.S32.HI R13, RZ, 0x7, R3 ;  /* 0x00000007ff0d7819 */ /* 0x000fe40000011403 */
[----:B------:R-:W-:Y:S01]  /*0bf0*/  SHF.R.S32.HI R14, RZ, 0x5, R5 ;  /* 0x00000005ff0e7819 */ /* 0x000fe20000011405 */
[----:B------:R-:W-:Y:S01]  /*0c00*/  IMAD.IADD R11, R12, 0x1, -R4 ;  /* 0x000000010c0b7824 */ /* 0x000fe200078e0a04 */
[CC--:B------:R-:W-:Y:S01]  /*0c10*/  LEA.HI R4, R0.reuse, R12.reuse, RZ, 0x4 ;  /* 0x0000000c00047211 */ /* 0x0c0fe200078f20ff */
[----:B------:R-:W-:Y:S01]  /*0c20*/  IMAD.HI R5, R13, 0x55555556, RZ ;  /* 0x555555560d057827 */ /* 0x000fe200078e02ff */
[----:B------:R-:W-:-:S02]  /*0c30*/  LEA.HI R0, R0, R12, RZ, 0x2 ;  /* 0x0000000c00007211 */ /* 0x000fc400078f10ff */
[----:B------:R-:W-:Y:S02]  /*0c40*/  SHF.R.S32.HI R6, RZ, 0x1f, R11 ;  /* 0x0000001fff067819 */ /* 0x000fe4000001140b */
[----:B------:R-:W-:Y:S02]  /*0c50*/  SHF.R.S32.HI R7, RZ, 0x4, R4 ;  /* 0x00000004ff077819 */ /* 0x000fe40000011404 */
[----:B------:R-:W-:Y:S02]  /*0c60*/  LEA.HI R8, R6, R11, RZ, 0x2 ;  /* 0x0000000b06087211 */ /* 0x000fe400078f10ff */
[----:B------:R-:W-:Y:S02]  /*0c70*/  LOP3.LUT R3, R4, 0x3fffff0, RZ, 0xc0, !PT ;  /* 0x03fffff004037812 */ /* 0x000fe400078ec0ff */
[--C-:B------:R-:W-:Y:S02]  /*0c80*/  SHF.R.S32.HI R9, RZ, 0x2, R8.reuse ;  /* 0x00000002ff097819 */ /* 0x100fe40000011408 */
[----:B------:R-:W-:Y:S01]  /*0c90*/  SHF.R.S32.HI R10, RZ, 0x1f, R8 ;  /* 0x0000001fff0a7819 */ /* 0x000fe20000011408 */
[----:B------:R-:W-:Y:S01]  /*0ca0*/  IMAD.IADD R3, R12, 0x1, -R3 ;  /* 0x000000010c037824 */ /* 0x000fe200078e0a03 */
[----:B------:R-:W-:-:S02]  /*0cb0*/  LEA.HI R4, R4, R7, RZ, 0x1 ;  /* 0x0000000704047211 */ /* 0x000fc400078f08ff */
[----:B------:R-:W-:Y:S01]  /*0cc0*/  LEA.HI R10, R10, R9, RZ, 0x3 ;  /* 0x000000090a0a7211 */ /* 0x000fe200078f18ff */
[----:B------:R-:W-:Y:S01]  /*0cd0*/  IMAD R3, R14, 0x10, R3 ;  /* 0x000000100e037824 */ /* 0x000fe200078e0203 */
[----:B------:R-:W-:Y:S02]  /*0ce0*/  LEA.HI R6, R6, R11, RZ, 0x5 ;  /* 0x0000000b06067211 */ /* 0x000fe400078f28ff */
[----:B------:R-:W-:Y:S02]  /*0cf0*/  LOP3.LUT R10, R10, 0xfffffff8, RZ, 0xc0, !PT ;  /* 0xfffffff80a0a7812 */ /* 0x000fe400078ec0ff */
[----:B------:R-:W-:Y:S02]  /*0d00*/  LOP3.LUT R4, R4, 0x1ffffffe, RZ, 0xc0, !PT ;  /* 0x1ffffffe04047812 */ /* 0x000fe400078ec0ff */
[----:B------:R-:W-:Y:S01]  /*0d10*/  SHF.R.S32.HI R6, RZ, 0x5, R6 ;  /* 0x00000005ff067819 */ /* 0x000fe20000011406 */
[----:B------:R-:W-:Y:S01]  /*0d20*/  IMAD.IADD R9, R9, 0x1, -R10 ;  /* 0x0000000109097824 */ /* 0x000fe200078e0a0a */
[----:B------:R-:W-:Y:S01]  /*0d30*/  LEA.HI R5, R5, R5, RZ, 0x1 ;  /* 0x0000000505057211 */ /* 0x000fe200078f08ff */
[----:B------:R-:W-:Y:S01]  /*0d40*/  IMAD.IADD R4, R7, 0x1, -R4 ;  /* 0x0000000107047824 */ /* 0x000fe200078e0a04 */
[----:B------:R-:W-:Y:S01]  /*0d50*/  SHF.R.S32.HI R17, RZ, 0x2, R0 ;  /* 0x00000002ff117819 */ /* 0x000fe20000011400 */
[----:B------:R-:W-:Y:S01]  /*0d60*/  IMAD R6, R6, 0x10, R9 ;  /* 0x0000001006067824 */ /* 0x000fe200078e0209 */
[----:B------:R-:W-:Y:S01]  /*0d70*/  LOP3.LUT R8, R8, 0x7ffffffc, RZ, 0xc0, !PT ;  /* 0x7ffffffc08087812 */ /* 0x000fe200078ec0ff */
[----:B------:R-:W-:Y:S01]  /*0d80*/  IMAD R7, R3, 0x8, R4 ;  /* 0x0000000803077824 */ /* 0x000fe200078e0204 */
[----:B------:R-:W-:Y:S01]  /*0d90*/  SHF.R.S32.HI R4, RZ, 0x1f, R0 ;  /* 0x0000001fff047819 */ /* 0x000fe20000011400 */
[----:B------:R-:W-:Y:S01]  /*0da0*/  IMAD R5, R5, -0x3, R13 ;  /* 0xfffffffd05057824 */ /* 0x000fe200078e020d */
[----:B------:R-:W-:Y:S01]  /*0db0*/  LOP3.LUT R0, R0, 0xfffffffc, RZ, 0xc0, !PT ;  /* 0xfffffffc00007812 */ /* 0x000fe200078ec0ff */
[----:B------:R-:W-:Y:S01]  /*0dc0*/  VIADD R9, R17, 0x60 ;  /* 0x0000006011097836 */ /* 0x000fe20000000000 */
[----:B------:R-:W-:Y:S01]  /*0dd0*/  LEA.HI R4, R4, R17, RZ, 0x3 ;  /* 0x0000001104047211 */ /* 0x000fe200078f18ff */
[----:B------:R-:W-:-:S02]  /*0de0*/  IMAD R10, R5, 0x40, R6 ;  /* 0x00000040050a7824 */ /* 0x000fc400078e0206 */
[----:B------:R-:W-:Y:S01]  /*0df0*/  IMAD.IADD R6, R12, 0x1, -R0 ;  /* 0x000000010c067824 */ /* 0x000fe200078e0a00 */
[----:B------:R-:W-:Y:S01]  /*0e00*/  SHF.R.S32.HI R5, RZ, 0x1f, R9 ;  /* 0x0000001fff057819 */ /* 0x000fe20000011409 */
[----:B------:R-:W-:Y:S01]  /*0e10*/  IMAD.SHL.U32 R3, R9, 0x40, RZ ;  /* 0x0000004009037824 */ /* 0x000fe200078e00ff */
[----:B------:R-:W-:Y:S01]  /*0e20*/  LOP3.LUT R4, R4, 0xfffffff8, RZ, 0xc0, !PT ;  /* 0xfffffff804047812 */ /* 0x000fe200078ec0ff */
[----:B------:R-:W-:Y:S01]  /*0e30*/  STL [R1+0x50], R10 ;  /* 0x0000500a01007387 */ /* 0x000fe20000100800 */
[----:B------:R-:W-:Y:S01]  /*0e40*/  LEA.HI R5, R5, R9, RZ, 0x3 ;  /* 0x0000000905057211 */ /* 0x000fe200078f18ff */
[C---:B------:R-:W-:Y:S01]  /*0e50*/  IMAD.SHL.U32 R18, R6.reuse, 0x8, RZ ;  /* 0x0000000806127824 */ /* 0x040fe200078e00ff */
[----:B------:R-:W-:Y:S01]  /*0e60*/  SHF.R.S32.HI R0, RZ, 0x1f, R17 ;  /* 0x0000001fff007819 */ /* 0x000fe20000011411 */
[----:B------:R-:W-:Y:S01]  /*0e70*/  IMAD.IADD R4, R17, 0x1, -R4 ;  /* 0x0000000111047824 */ /* 0x000fe200078e0a04 */
[C---:B------:R-:W-:Y:S01]  /*0e80*/  LEA.HI R0, R6.reuse, R6, RZ, 0x1 ;  /* 0x0000000606007211 */ /* 0x040fe200078f08ff */
[----:B------:R-:W-:Y:S01]  /*0e90*/  IMAD.SHL.U32 R5, R5, 0x40, RZ ;  /* 0x0000004005057824 */ /* 0x000fe200078e00ff */
[----:B------:R-:W-:Y:S01]  /*0ea0*/  LOP3.LUT R3, R3, 0x1c0, RZ, 0xc0, !PT ;  /* 0x000001c003037812 */ /* 0x000fe200078ec0ff */
[----:B------:R-:W-:Y:S01]  /*0eb0*/  STL [R1+0x48], RZ ;  /* 0x000048ff01007387 */ /* 0x000fe20000100800 */
[----:B------:R-:W-:Y:S01]  /*0ec0*/  IMAD.SHL.U32 R152, R6, 0x4, RZ ;  /* 0x0000000406987824 */ /* 0x000fe200078e00ff */
[----:B------:R-:W-:-:S02]  /*0ed0*/  LOP3.LUT R0, R0, 0x1ffffffe, RZ, 0xc0, !PT ;  /* 0x1ffffffe00007812 */ /* 0x000fc400078ec0ff */
[----:B------:R-:W-:Y:S01]  /*0ee0*/  STL [R1+0x10], RZ ;  /* 0x000010ff01007387 */ /* 0x000fe20000100800 */
[----:B------:R-:W-:Y:S02]  /*0ef0*/  SHF.R.U32.HI R9, RZ, 0x3, R3 ;  /* 0x00000003ff097819 */ /* 0x000fe40000011603 */
[----:B------:R-:W-:Y:S01]  /*0f00*/  LOP3.LUT R3, R3, 0x38, R18, 0xf8, !PT ;  /* 0x0000003803037812 */ /* 0x000fe200078ef812 */
[----:B------:R0:W-:Y:S01]  /*0f10*/  STL [R1+0x38], R4 ;  /* 0x0000380401007387 */ /* 0x0001e20000100800 */
[----:B------:R-:W-:-:S04]  /*0f20*/  IMAD.IADD R0, R6, 0x1, -R0 ;  /* 0x0000000106007824 */ /* 0x000fc800078e0a00 */
[----:B------:R-:W-:Y:S01]  /*0f30*/  IMAD R0, R0, 0x8, R10 ;  /* 0x0000000800007824 */ /* 0x000fe200078e020a */
[----:B0-----:R-:W-:Y:S01]  /*0f40*/  LOP3.LUT R4, R5, 0xfffffe00, RZ, 0xc0, !PT ;  /* 0xfffffe0005047812 */ /* 0x001fe200078ec0ff */
[----:B------:R-:W-:-:S03]  /*0f50*/  VIADD R5, R152, 0x10 ;  /* 0x0000001098057836 */ /* 0x000fc60000000000 */
[----:B------:R-:W-:Y:S01]  /*0f60*/  LOP3.LUT R3, R4, R3, R9, 0xf6, !PT ;  /* 0x0000000304037212 */ /* 0x000fe200078ef609 */
[----:B------:R0:W-:Y:S04]  /*0f70*/  STL [R1+0x3c], R4 ;  /* 0x00003c0401007387 */ /* 0x0001e80000100800 */
[----:B------:R1:W-:Y:S01]  /*0f80*/  STL [R1+0x14], R5 ;  /* 0x0000140501007387 */ /* 0x0003e20000100800 */
[----:B------:R-:W-:Y:S02]  /*0f90*/  IMAD R3, R3, 0x2, R2 ;  /* 0x0000000203037824 */ /* 0x000fe400078e0202 */
[----:B0-----:R-:W-:Y:S02]  /*0fa0*/  IMAD.SHL.U32 R4, R7, 0x8, RZ ;  /* 0x0000000807047824 */ /* 0x001fe400078e00ff */
[----:B-1----:R-:W-:-:S05]  /*0fb0*/  IMAD.IADD R5, R11, 0x1, -R8 ;  /* 0x000000010b057824 */ /* 0x002fca00078e0a08 */
[----:B------:R0:W-:Y:S04]  /*0fc0*/  STL [R1+0xc], R5 ;  /* 0x00000c0501007387 */ /* 0x0001e80000100800 */
[----:B------:R0:W-:Y:S04]  /*0fd0*/  STL [R1+0x54], R4 ;  /* 0x0000540401007387 */ /* 0x0001e80000100800 */
[----:B------:R0:W-:Y:S04]  /*0fe0*/  STL [R1+0x28], R0 ;  /* 0x0000280001007387 */ /* 0x0001e80000100800 */
[----:B------:R0:W-:Y:S02]  /*0ff0*/  STL [R1+0x4c], R3 ;  /* 0x00004c0301007387 */ /* 0x0001e40000100800 */
.L_x_1514:
[----:B------:R-:W-:Y:S05]  /*1000*/  YIELD ;  /* 0x0000000000007946 */ /* 0x000fea0003800000 */
[----:B------:R-:W-:Y:S01]  /*1010*/  ULDC.64 UR4, c[0x0][0xa28] ;  /* 0x00028a0000047ab9 */ /* 0x000fe20000000a00 */
[----:B01-3-5:R-:W1:Y:S01]  /*1020*/  LDC.64 R6, c[0x0][0xa08] ;  /* 0x00028200ff067b82 */ /* 0x02be620000000a00 */
[----:B------:R-:W-:Y:S01]  /*1030*/  ISETP.NE.U32.AND P1, PT, RZ, UR4, PT ;  /* 0x00000004ff007c0c */ /* 0x000fe2000bf25070 */
[----:B0-----:R-:W-:Y:S02]  /*1040*/  IMAD.MOV.U32 R0, RZ, RZ, RZ ;  /* 0x000000ffff007224 */ /* 0x001fe400078e00ff */
[----:B--2---:R-:W-:Y:S01]  /*1050*/  IMAD.MOV.U32 R30, RZ, RZ, RZ ;  /* 0x000000ffff1e7224 */ /* 0x004fe200078e00ff */
[----:B------:R-:W-:Y:S01]  /*1060*/  ISETP.NE.AND.EX P1, PT, RZ, UR5, PT, P1 ;  /* 0x00000005ff007c0c */ /* 0x000fe2000bf25310 */
[----:B------:R-:W-:-:S02]  /*1070*/  ULDC.64 UR4, c[0x0][0xa18] ;  /* 0x0002860000047ab9 */ /* 0x000fc40000000a00 */
[----:B------:R-:W-:-:S04]  /*1080*/  ISETP.NE.U32.AND P2, PT, RZ, UR4, PT ;  /* 0x00000004ff007c0c */ /* 0x000fc8000bf45070 */
[----:B------:R-:W-:Y:S01]  /*1090*/  ISETP.NE.AND.EX P2, PT, RZ, UR5, PT, P2 ;  /* 0x00000005ff007c0c */ /* 0x000fe2000bf45320 */
[----:B------:R-:W-:Y:S02]  /*10a0*/  ULDC.64 UR4, c[0x0][0xa08] ;  /* 0x0002820000047ab9 */ /* 0x000fe40000000a00 */
[----:B------:R-:W-:-:S03]  /*10b0*/  ISETP.NE.U32.AND P0, PT, RZ, UR4, PT ;  /* 0x00000004ff007c0c */ /* 0x000fc6000bf05070 */
[----:B------:R-:W0:Y:S01]  /*10c0*/  @P1 LDC.64 R4, c[0x0][0xa28] ;  /* 0x00028a00ff041b82 */ /* 0x000e220000000a00 */
[----:B-1----:R-:W-:-:S07]  /*10d0*/  IMAD.WIDE R10, R35, 0x4, R6 ;  /* 0x00000004230a7825 */ /* 0x002fce00078e0206 */
[----:B------:R-:W1:Y:S01]  /*10e0*/  @P2 LDC.64 R8, c[0x0][0xa18] ;  /* 0x00028600ff082b82 */ /* 0x000e620000000a00 */
[----:B------:R-:W-:Y:S01]  /*10f0*/  ULDC UR4, c[0x0][0x288] ;  /* 0x0000a20000047ab9 */ /* 0x000fe20000000800 */
[----:B------:R-:W-:Y:S01]  /*1100*/  ISETP.NE.AND.EX P0, PT, RZ, UR5, PT, P0 ;  /* 0x00000005ff007c0c */ /* 0x000fe2000bf05300 */
[----:B------:R-:W-:Y:S01]  /*1110*/  IMAD.U32 R3, RZ, RZ, UR4 ;  /* 0x00000004ff037e24 */ /* 0x000fe2000f8e00ff */
[----:B------:R-:W-:-:S11]  /*1120*/  ULDC.64 UR4, c[0x0][0x418] ;  /* 0x0001060000047ab9 */ /* 0x000fd60000000a00 */
[----:B------:R2:W5:Y:S01]  /*1130*/  @P0 LDG.E R30, desc[UR38][R10.64] ;  /* 0x000000260a1e0981 */ /* 0x000562000c1e1900 */
[----:B0-----:R-:W-:-:S05]  /*1140*/  @P1 IMAD.WIDE R4, R35, 0x4, R4 ;  /* 0x0000000423041825 */ /* 0x001fca00078e0204 */
[----:B------:R2:W5:Y:S01]  /*1150*/  @P1 LDG.E R0, desc[UR38][R4.64] ;  /* 0x0000002604001981 */ /* 0x000562000c1e1900 */
[----:B-1----:R-:W-:-:S05]  /*1160*/  @P2 IMAD.WIDE R6, R35, 0x4, R8 ;  /* 0x0000000423062825 */ /* 0x002fca00078e0208 */
[----:B------:R-:W3:Y:S01]  /*1170*/  @P2 LDG.E R3, desc[UR38][R6.64] ;  /* 0x0000002606032981 */ /* 0x000ee2000c1e1900 */
        /* <DEDUP_REMOVED lines=8> */
[----:B------:R-:W-:Y:S01]  /*1200*/  IMAD.U32 R31, RZ, RZ, UR4 ;  /* 0x00000004ff1f7e24 */ /* 0x000fe2000f8e00ff */
[----:B---3--:R2:W-:Y:S01]  /*1210*/  STL [R1+0x4], R3 ;  /* 0x0000040301007387 */ /* 0x0085e20000100800 */
[----:B------:R-:W-:Y:S01]  /*1220*/  IMAD.MOV.U32 R14, RZ, RZ, R3 ;  /* 0x000000ffff0e7224 */ /* 0x000fe200078e0003 */
[----:B------:R-:W-:Y:S06]  /*1230*/  @P2 BRA `(.L_x_1323) ;  /* 0x0000000000282947 */ /* 0x000fec0003800000 */
[----:B------:R-:W-:Y:S02]  /*1240*/  ULDC.64 UR4, c[0x0][0xa00] ;  /* 0x0002800000047ab9 */ /* 0x000fe40000000a00 */
[----:B------:R-:W-:-:S04]  /*1250*/  ISETP.NE.U32.AND P1, PT, RZ, UR4, PT ;  /* 0x00000004ff007c0c */ /* 0x000fc8000bf25070 */
[----:B------:R-:W-:-:S13]  /*1260*/  ISETP.NE.AND.EX P1, PT, RZ, UR5, PT, P1 ;  /* 0x00000005ff007c0c */ /* 0x000fda000bf25310 */
[----:B------:R-:W-:Y:S05]  /*1270*/  @!P1 BRA `(.L_x_1323) ;  /* 0x0000000000189947 */ /* 0x000fea0003800000 */
[----:B--2---:R-:W0:Y:S02]  /*1280*/  LDC.64 R4, c[0x0][0xa00] ;  /* 0x00028000ff047b82 */ /* 0x004e240000000a00 */
[----:B0-----:R-:W-:-:S05]  /*1290*/  IMAD.WIDE R4, R35, 0x4, R4 ;  /* 0x0000000423047825 */ /* 0x001fca00078e0204 */
[----:B------:R-:W2:Y:S04]  /*12a0*/  LDG.E R3, desc[UR38][R4.64] ;  /* 0x0000002604037981 */ /* 0x000ea8000c1e1900 */
[----:B------:R-:W2:Y:S02]  /*12b0*/  LDG.E R6, desc[UR38][R4.64+0x4] ;  /* 0x0000042604067981 */ /* 0x000ea4000c1e1900 */
[----:B--2---:R-:W-:-:S05]  /*12c0*/  IMAD.IADD R14, R6, 0x1, -R3 ;  /* 0x00000001060e7824 */ /* 0x004fca00078e0a03 */
[----:B------:R0:W-:Y:S02]  /*12d0*/  STL [R1+0x4], R14 ;  /* 0x0000040e01007387 */ /* 0x0001e40000100800 */
.L_x_1323:
[----:B------:R-:W-:Y:S01]  /*12e0*/  ULDC.64 UR4, c[0x0][0xa20] ;  /* 0x0002880000047ab9 */ /* 0x000fe20000000a00 */
[----:B------:R1:W-:Y:S01]  /*12f0*/  STL [R1+0x40], R34 ;  /* 0x0000402201007387 */ /* 0x0003e20000100800 */
[----:B------:R-:W-:-:S03]  /*1300*/  ISETP.NE.U32.AND P1, PT, RZ, UR4, PT ;  /* 0x00000004ff007c0c */ /* 0x000fc6000bf25070 */
[----:B------:R1:W-:Y:S01]  /*1310*/  STL [R1+0x44], R35 ;  /* 0x0000442301007387 */ /* 0x0003e20000100800 */
[----:B------:R-:W-:-:S13]  /*1320*/  ISETP.NE.AND.EX P1, PT, RZ, UR5, PT, P1 ;  /* 0x00000005ff007c0c */ /* 0x000fda000bf25310 */
[----:B-1----:R-:W-:Y:S05]  /*1330*/  @!P1 BRA `(.L_x_1324) ;  /* 0x0000000000109947 */ /* 0x002fea0003800000 */
[----:B--2---:R-:W1:Y:S02]  /*1340*/  LDC.64 R4, c[0x0][0xa20] ;  /* 0x00028800ff047b82 */ /* 0x004e640000000a00 */
[----:B-1----:R-:W-:-:S05]  /*1350*/  IMAD.WIDE R4, R35, 0x4, R4 ;  /* 0x0000000423047825 */ /* 0x002fca00078e0204 */
[----:B------:R1:W5:Y:S01]  /*1360*/  LDG.E R31, desc[UR38][R4.64] ;  /* 0x00000026041f7981 */ /* 0x000362000c1e1900 */
[----:B------:R-:W-:Y:S05]  /*1370*/  BRA `(.L_x_1325) ;  /* 0x0000000000107947 */ /* 0x000fea0003800000 */
.L_x_1324:
[----:B------:R-:W-:Y:S05]  /*1380*/  @!P0 BRA `(.L_x_1325) ;  /* 0x00000000000c8947 */ /* 0x000fea0003800000 */
[----:B--2---:R-:W2:Y:S04]  /*1390*/  LDG.E R4, desc[UR38][R10.64] ;  /* 0x000000260a047981 */ /* 0x004ea8000c1e1900 */
[----:B------:R-:W2:Y:S02]  /*13a0*/  LDG.E R31, desc[UR38][R10.64+0x4] ;  /* 0x000004260a1f7981 */ /* 0x000ea4000c1e1900 */
[----:B--2---:R-:W-:-:S07]  /*13b0*/  IMAD.IADD R31, R31, 0x1, -R4 ;  /* 0x000000011f1f7824 */ /* 0x004fce00078e0a04 */
.L_x_1325:
[----:B------:R-:W-:Y:S01]  /*13c0*/  ULDC.64 UR4, c[0x0][0xa10] ;  /* 0x0002840000047ab9 */ /* 0x000fe20000000a00 */
[----:B------:R-:W3:Y:S01]  /*13d0*/  LDC R9, c[0x0][0x448] ;  /* 0x00011200ff097b82 */ /* 0x000ee20000000800 */
[----:B------:R-:W-:-:S04]  /*13e0*/  ISETP.NE.U32.AND P0, PT, RZ, UR4, PT ;  /* 0x00000004ff007c0c */ /* 0x000fc8000bf05070 */
[----:B------:R-:W-:Y:S01]  /*13f0*/  ISETP.NE.AND.EX P0, PT, RZ, UR5, PT, P0 ;  /* 0x00000005ff007c0c */ /* 0x000fe2000bf05300 */
[----:B------:R-:W-:Y:S02]  /*1400*/  ULDC.64 UR4, c[0x0][0xa30] ;  /* 0x00028c0000047ab9 */ /* 0x000fe40000000a00 */
[----:B------:R-:W-:Y:S01]  /*1410*/  ISETP.NE.U32.AND P1, PT, RZ, UR4, PT ;  /* 0x00000004ff007c0c */ /* 0x000fe2000bf25070 */
[----:B-----5:R-:W-:Y:S01]  /*1420*/  IMAD.MOV.U32 R24, RZ, RZ, R31 ;  /* 0x000000ffff187224 */ /* 0x020fe200078e001f */
[----:B------:R-:W4:Y:S02]  /*1430*/  LDC.64 R12, c[0x0][0x9e0] ;  /* 0x00027800ff0c7b82 */ /* 0x000f240000000a00 */
[----:B------:R-:W-:-:S06]  /*1440*/  ISETP.NE.AND.EX P1, PT, RZ, UR5, PT, P1 ;  /* 0x00000005ff007c0c */ /* 0x000fcc000bf25310 */
[----:B-12---:R-:W1:Y:S08]  /*1450*/  @P0 LDC.64 R4, c[0x0][0xa10] ;  /* 0x00028400ff040b82 */ /* 0x006e700000000a00 */
[----:B------:R-:W2:Y:S01]  /*1460*/  @P1 LDC.64 R6, c[0x0][0xa30] ;  /* 0x00028c00ff061b82 */ /* 0x000ea20000000a00 */
[----:B-1----:R-:W-:-:S05]  /*1470*/  @P0 IMAD.WIDE R4, R35, 0x4, R4 ;  /* 0x0000000423040825 */ /* 0x002fca00078e0204 */
[----:B------:R-:W4:Y:S04]  /*1480*/  @P0 LDG.E R3, desc[UR38][R4.64] ;  /* 0x0000002604030981 */ /* 0x000f28000c1e1900 */
[----:B------:R-:W4:Y:S01]  /*1490*/  @P0 LDG.E R8, desc[UR38][R4.64+0x4] ;  /* 0x0000042604080981 */ /* 0x000f22000c1e1900 */
[----:B--2---:R-:W-:-:S05]  /*14a0*/  @P1 IMAD.WIDE R6, R35, 0x4, R6 ;  /* 0x0000000423061825 */ /* 0x004fca00078e0206 */
[----:B------:R1:W5:Y:S01]  /*14b0*/  @P1 LDG.E R24, desc[UR38][R6.64] ;  /* 0x0000002606181981 */ /* 0x000362000c1e1900 */
[----:B---3--:R-:W-:Y:S01]  /*14c0*/  ISETP.NE.AND P1, PT, R9, 0x1, PT ;  /* 0x000000010900780c */ /* 0x008fe20003f25270 */
[----:B------:R-:W-:Y:S01]  /*14d0*/  IMAD R15, R33, 0xc0, RZ ;  /* 0x000000c0210f7824 */ /* 0x000fe200078e02ff */
[----:B----4-:R-:W-:-:S04]  /*14e0*/  ISETP.GE.AND P2, PT, R13, 0x1, PT ;  /* 0x000000010d00780c */ /* 0x010fc80003f46270 */
[----:B------:R2:W-:Y:S07]  /*14f0*/  STL [R1+0x18], R15 ;  /* 0x0000180f01007387 */ /* 0x0005ee0000100800 */
[----:B------:R-:W3:Y:S08]  /*1500*/  @P1 LDC R9, c[0x0][0x44c] ;  /* 0x00011300ff091b82 */ /* 0x000ef00000000800 */
[----:B------:R-:W4:Y:S01]  /*1510*/  @P1 LDC R10, c[0x0][0x450] ;  /* 0x00011400ff0a1b82 */ /* 0x000f220000000800 */
[----:B------:R-:W-:-:S02]  /*1520*/  @P0 IMAD.IADD R29, R8, 0x1, -R3 ;  /* 0x00000001081d0824 */ /* 0x000fc400078e0a03 */
[----:B------:R-:W-:Y:S02]  /*1530*/  IMAD.IADD R8, R31, 0x1, -R0 ;  /* 0x000000011f087824 */ /* 0x000fe400078e0a00 */
[----:B------:R-:W-:Y:S02]  /*1540*/  VIADD R0, R15, 0xbf ;  /* 0x000000bf0f007836 */ /* 0x000fe40000000000 */
[----:B------:R-:W-:Y:S02]  /*1550*/  IMAD.IADD R11, R8, 0x1, R29 ;  /* 0x00000001080b7824 */ /* 0x000fe400078e021d */
[----:B---3--:R-:W-:-:S03]  /*1560*/  @P1 IMAD.HI.U32 R3, R0, R9, RZ ;  /* 0x0000000900031227 */ /* 0x008fc600078e00ff */
[----:B------:R2:W-:Y:S01]  /*1570*/  STL [R1+0x8], R11 ;  /* 0x0000080b01007387 */ /* 0x0005e20000100800 */
[----:B------:R-:W-:Y:S01]  /*1580*/  IMAD.MOV.U32 R5, RZ, RZ, R0 ;  /* 0x000000ffff057224 */ /* 0x000fe200078e0000 */
[----:B----4-:R-:W-:Y:S01]  /*1590*/  @P1 SHF.R.U32.HI R5, RZ, R10, R3 ;  /* 0x0000000aff051219 */ /* 0x010fe20000011603 */
[C---:B------:R-:W-:Y:S01]  /*15a0*/  VIADD R0, R11.reuse, 0x7f ;  /* 0x0000007f0b007836 */ /* 0x040fe20000000000 */
[----:B------:R-:W-:-:S04]  /*15b0*/  IADD3 R28, R11, 0x1, -R14 ;  /* 0x000000010b1c7810 */ /* 0x000fc80007ffe80e */
[----:B------:R-:W-:Y:S01]  /*15c0*/  SHF.R.S32.HI R3, RZ, 0x1f, R0 ;  /* 0x0000001fff037819 */ /* 0x000fe20000011400 */
[----:B-1----:R-:W-:-:S03]  /*15d0*/  IMAD.IADD R7, R28, 0x1, R5 ;  /* 0x000000011c077824 */ /* 0x002fc600078e0205 */
[----:B------:R-:W-:Y:S01]  /*15e0*/  LEA.HI R3, R3, R0, RZ, 0x7 ;  /* 0x0000000003037211 */ /* 0x000fe200078f38ff */
[----:B------:R-:W-:-:S03]  /*15f0*/  IMAD.IADD R0, R7, 0x1, R12 ;  /* 0x0000000107007824 */ /* 0x000fc600078e020c */
[----:B------:R-:W-:Y:S01]  /*1600*/  SHF.R.S32.HI R92, RZ, 0x7, R3 ;  /* 0x00000007ff5c7819 */ /* 0x000fe20000011403 */
[----:B--2---:R-:W-:Y:S06]  /*1610*/  @!P2 BRA `(.L_x_1326) ;  /* 0x000000000048a947 */ /* 0x004fec0003800000 */
[C---:B------:R-:W-:Y:S01]  /*1620*/  ISETP.GT.AND P0, PT, R7.reuse, RZ, PT ;  /* 0x000000ff0700720c */ /* 0x040fe20003f04270 */
[----:B------:R-:W-:Y:S01]  /*1630*/  BSSY B0, `(.L_x_1327) ;  /* 0x000000e000007945 */ /* 0x000fe20003800000 */
[----:B------:R-:W-:-:S11]  /*1640*/  VIADD R3, R7, 0xffffffff ;  /* 0xffffffff07037836 */ /* 0x000fd60000000000 */
[----:B------:R-:W-:Y:S05]  /*1650*/  @P0 BRA `(.L_x_1328) ;  /* 0x00000000001c0947 */ /* 0x000fea0003800000 */
[----:B------:R-:W-:Y:S01]  /*1660*/  ISETP.NE.AND P0, PT, R13, 0x1, PT ;  /* 0x000000010d00780c */ /* 0x000fe20003f05270 */
[----:B------:R-:W-:-:S12]  /*1670*/  IMAD.MOV R3, RZ, RZ, -R7 ;  /* 0x000000ffff037224 */ /* 0x000fd800078e0a07 */
[----:B------:R-:W1:Y:S02]  /*1680*/  @P0 LDC.64 R4, c[0x0][0x9e8] ;  /* 0x00027a00ff040b82 */ /* 0x000e640000000a00 */
[----:B-1----:R-:W-:-:S05]  /*1690*/  @P0 IMAD.HI.U32 R4, R3, R4, RZ ;  /* 0x0000000403040227 */ /* 0x002fca00078e00ff */
[----:B------:R-:W-:-:S04]  /*16a0*/  @P0 SHF.R.U32.HI R3, RZ, R5, R4 ;  /* 0x00000005ff030219 */ /* 0x000fc80000011604 */
[----:B------:R-:W-:Y:S01]  /*16b0*/  LOP3.LUT R3, RZ, R3, RZ, 0x33, !PT ;  /* 0x00000003ff037212 */ /* 0x000fe200078e33ff */
[----:B------:R-:W-:Y:S06]  /*16c0*/  BRA `(.L_x_1329) ;  /* 0x0000000000107947 */ /* 0x000fec0003800000 */
.L_x_1328:
[----:B------:R-:W-:-:S13]  /*16d0*/  ISETP.NE.AND P0, PT, R13, 0x1, PT ;  /* 0x000000010d00780c */ /* 0x000fda0003f05270 */
[----:B------:R-:W1:Y:S02]  /*16e0*/  @P0 LDC.64 R4, c[0x0][0x9e8] ;  /* 0x00027a00ff040b82 */ /* 0x000e640000000a00 */
[----:B-1----:R-:W-:-:S05]  /*16f0*/  @P0 IMAD.HI.U32 R4, R3, R4, RZ ;  /* 0x0000000403040227 */ /* 0x002fca00078e00ff */
[----:B------:R-:W-:-:S07]  /*1700*/  @P0 SHF.R.U32.HI R3, RZ, R5, R4 ;  /* 0x00000005ff030219 */ /* 0x000fce0000011604 */
.L_x_1329:
[----:B------:R-:W-:Y:S05]  /*1710*/  BSYNC B0 ;  /* 0x0000000000007941 */ /* 0x000fea0003800000 */
.L_x_1327:
[----:B------:R-:W-:-:S05]  /*1720*/  IMAD R3, R3, R13, R13 ;  /* 0x0000000d03037224 */ /* 0x000fca00078e020d */
[----:B------:R-:W-:-:S07]  /*1730*/  VIMNMX R0, R0, R3, PT ;  /* 0x0000000300007248 */ /* 0x000fce0003fe0100 */
.L_x_1326:
[----:B------:R-:W1:Y:S01]  /*1740*/  @P1 LDC R3, c[0x0][0x44c] ;  /* 0x00011300ff031b82 */ /* 0x000e620000000800 */
[----:B------:R-:W-:Y:S01]  /*1750*/  IMAD.MOV.U32 R4, RZ, RZ, R15 ;  /* 0x000000ffff047224 */ /* 0x000fe200078e000f */
[----:B------:R-:W-:Y:S01]  /*1760*/  ULDC UR4, c[0x0][0x9dc] ;  /* 0x0002770000047ab9 */ /* 0x000fe20000000800 */
[----:B------:R-:W-:-:S05]  /*1770*/  IMAD.IADD R93, R11, 0x1, -R14 ;  /* 0x000000010b5d7824 */ /* 0x000fca00078e0a0e */
[----:B------:R-:W2:Y:S01]  /*1780*/  @P1 LDC R6, c[0x0][0x450] ;  /* 0x00011400ff061b82 */ /* 0x000ea20000000800 */
[----:B-1----:R-:W-:-:S05]  /*1790*/  @P1 IMAD.HI.U32 R3, R15, R3, RZ ;  /* 0x000000030f031227 */ /* 0x002fca00078e00ff */
[----:B--2---:R-:W-:-:S05]  /*17a0*/  @P1 SHF.R.U32.HI R4, RZ, R6, R3 ;  /* 0x00000006ff041219 */ /* 0x004fca0000011603 */
[----:B------:R-:W-:-:S04]  /*17b0*/  IMAD.IADD R3, R93, 0x1, R4 ;  /* 0x000000015d037824 */ /* 0x000fc800078e0204 */
[----:B------:R-:W-:Y:S01]  /*17c0*/  VIADD R4, R3, -UR4 ;  /* 0x8000000403047c36 */ /* 0x000fe20008000000 */
[----:B------:R-:W-:Y:S06]  /*17d0*/  @!P2 BRA `(.L_x_1330) ;  /* 0x000000000044a947 */ /* 0x000fec0003800000 */
[----:B------:R-:W-:Y:S01]  /*17e0*/  ISETP.GT.AND P0, PT, R3, -0x1, PT ;  /* 0xffffffff0300780c */ /* 0x000fe20003f04270 */
[----:B------:R-:W-:-:S12]  /*17f0*/  BSSY B0, `(.L_x_1331) ;  /* 0x000000d000007945 */ /* 0x000fd80003800000 */
[----:B------:R-:W-:Y:S05]  /*1800*/  @P0 BRA `(.L_x_1332) ;  /* 0x00000000001c0947 */ /* 0x000fea0003800000 */
[----:B------:R-:W-:Y:S02]  /*1810*/  ISETP.NE.AND P0, PT, R13, 0x1, PT ;  /* 0x000000010d00780c */ /* 0x000fe40003f05270 */
[----:B------:R-:W-:-:S11]  /*1820*/  LOP3.LUT R3, RZ, R3, RZ, 0x33, !PT ;  /* 0x00000003ff037212 */ /* 0x000fd600078e33ff */
[----:B------:R-:W1:Y:S02]  /*1830*/  @P0 LDC.64 R6, c[0x0][0x9e8] ;  /* 0x00027a00ff060b82 */ /* 0x000e640000000a00 */
[----:B-1----:R-:W-:-:S05]  /*1840*/  @P0 IMAD.HI.U32 R6, R3, R6, RZ ;  /* 0x0000000603060227 */ /* 0x002fca00078e00ff */
[----:B------:R-:W-:-:S04]  /*1850*/  @P0 SHF.R.U32.HI R3, RZ, R7, R6 ;  /* 0x00000007ff030219 */ /* 0x000fc80000011606 */
[----:B------:R-:W-:Y:S01]  /*1860*/  LOP3.LUT R3, RZ, R3, RZ, 0x33, !PT ;  /* 0x00000003ff037212 */ /* 0x000fe200078e33ff */
[----:B------:R-:W-:Y:S06]  /*1870*/  BRA `(.L_x_1333) ;  /* 0x0000000000107947 */ /* 0x000fec0003800000 */
.L_x_1332:
[----:B------:R-:W-:-:S13]  /*1880*/  ISETP.NE.AND P0, PT, R13, 0x1, PT ;  /* 0x000000010d00780c */ /* 0x000fda0003f05270 */
[----:B------:R-:W1:Y:S02]  /*1890*/  @P0 LDC.64 R6, c[0x0][0x9e8] ;  /* 0x00027a00ff060b82 */ /* 0x000e640000000a00 */
[----:B-1----:R-:W-:-:S05]  /*18a0*/  @P0 IMAD.HI.U32 R6, R3, R6, RZ ;  /* 0x0000000603060227 */ /* 0x002fca00078e00ff */
[----:B------:R-:W-:-:S07]  /*18b0*/  @P0 SHF.R.U32.HI R3, RZ, R7, R6 ;  /* 0x00000007ff030219 */ /* 0x000fce0000011606 */
.L_x_1333:
[----:B------:R-:W-:Y:S05]  /*18c0*/  BSYNC B0 ;  /* 0x0000000000007941 */ /* 0x000fea0003800000 */
.L_x_1331:
[----:B------:R-:W-:-:S05]  /*18d0*/  IMAD R3, R3, R13, RZ ;  /* 0x0000000d03037224 */ /* 0x000fca00078e02ff */
[----:B------:R-:W-:-:S07]  /*18e0*/  VIMNMX R4, R4, R3, !PT ;  /* 0x0000000304047248 */ /* 0x000fce0007fe0100 */
.L_x_1330:
[----:B------:R-:W-:Y:S01]  /*18f0*/  VIADD R0, R0, 0x7f ;  /* 0x0000007f00007836 */ /* 0x000fe20000000000 */
[----:B------:R-:W-:-:S04]  /*1900*/  SHF.R.S32.HI R5, RZ, 0x1f, R4 ;  /* 0x0000001fff057819 */ /* 0x000fc80000011404 */
[----:B------:R-:W-:Y:S02]  /*1910*/  SHF.R.S32.HI R3, RZ, 0x1f, R0 ;  /* 0x0000001fff037819 */ /* 0x000fe40000011400 */
[----:B------:R-:W-:Y:S02]  /*1920*/  LEA.HI R5, R5, R4, RZ, 0x7 ;  /* 0x0000000405057211 */ /* 0x000fe400078f38ff */
[----:B------:R-:W-:Y:S02]  /*1930*/  LEA.HI R3, R3, R0, RZ, 0x7 ;  /* 0x0000000003037211 */ /* 0x000fe400078f38ff */
[----:B------:R-:W-:Y:S02]  /*1940*/  SHF.R.S32.HI R5, RZ, 0x7, R5 ;  /* 0x00000007ff057819 */ /* 0x000fe40000011405 */
[----:B------:R-:W-:Y:S02]  /*1950*/  SHF.R.S32.HI R3, RZ, 0x7, R3 ;  /* 0x00000007ff037819 */ /* 0x000fe40000011403 */
[----:B------:R-:W-:-:S02]  /*1960*/  VIMNMX R5, RZ, R5, !PT ;  /* 0x00000005ff057248 */ /* 0x000fc40007fe0100 */
[----:B------:R-:W-:-:S03]  /*1970*/  VIMNMX R3, R92, R3, PT ;  /* 0x000000035c037248 */ /* 0x000fc60003fe0100 */
[--C-:B------:R-:W-:Y:S02]  /*1980*/  IMAD R5, R5, 0x80, -R8.reuse ;  /* 0x0000008005057824 */ /* 0x100fe400078e0a08 */
[----:B------:R-:W-:-:S03]  /*1990*/  IMAD R0, R3, 0x80, -R8 ;  /* 0x0000008003007824 */ /* 0x000fc600078e0a08 */
[----:B------:R-:W-:Y:S02]  /*19a0*/  VIMNMX R5, RZ, R5, !PT ;  /* 0x00000005ff057248 */ /* 0x000fe40007fe0100 */
[----:B------:R-:W-:Y:S02]  /*19b0*/  VIMNMX R0, R0, R29, PT ;  /* 0x0000001d00007248 */ /* 0x000fe40003fe0100 */
[----:B------:R-:W-:Y:S02]  /*19c0*/  SHF.R.U32.HI R27, RZ, 0x7, R5 ;  /* 0x00000007ff1b7819 */ /* 0x000fe40000011605 */
[----:B------:R-:W-:-:S03]  /*19d0*/  ISETP.GT.AND P0, PT, R0, R5, PT ;  /* 0x000000050000720c */ /* 0x000fc60003f04270 */
[----:B------:R-:W-:-:S10]  /*19e0*/  IMAD.MOV.U32 R26, RZ, RZ, R27 ;  /* 0x000000ffff1a7224 */ /* 0x000fd400078e001b */
[----:B------:R-:W-:-:S05]  /*19f0*/  @P0 VIADD R0, R0, 0x7f ;  /* 0x0000007f00000836 */ /* 0x000fca0000000000 */
[----:B------:R-:W-:-:S04]  /*1a00*/  @P0 SHF.R.S32.HI R3, RZ, 0x1f, R0 ;  /* 0x0000001fff030819 */ /* 0x000fc80000011400 */
[----:B------:R-:W-:-:S04]  /*1a10*/  @P0 LEA.HI R3, R3, R0, RZ, 0x7 ;  /* 0x0000000003030211 */ /* 0x000fc800078f38ff */
[----:B------:R-:W-:Y:S02]  /*1a20*/  @P0 SHF.R.S32.HI R26, RZ, 0x7, R3 ;  /* 0x00000007ff1a0819 */ /* 0x000fe40000011403 */
[----:B------:R-:W-:Y:S02]  /*1a30*/  PLOP3.LUT P0, PT, PT, PT, PT, 0x80, 0x0 ;  /* 0x000000000000781c */ /* 0x000fe40003f0f070 */
[----:B------:R-:W-:-:S13]  /*1a40*/  ISETP.GT.AND P1, PT, R26, R27, PT ;  /* 0x0000001b1a00720c */ /* 0x000fda0003f24270 */
[----:B------:R-:W-:Y:S05]  /*1a50*/  @!P1 BRA `(.L_x_1334) ;  /* 0x0000004000549947 */ /* 0x000fea0003800000 */
        /* <DEDUP_REMOVED lines=8> */
[----:B0-----:R0:W1:Y:S01]  /*1ae0*/  LDC.64 R14, c[0x4][R0] ;  /* 0x01000000000e7b82 */ /* 0x0010620000000a00 */
        /* <DEDUP_REMOVED lines=11> */
.L_x_1336:
[----:B------:R-:W-:Y:S05]  /*1ba0*/  BSYNC B6 ;  /* 0x0000000000067941 */ /* 0x000fea0003800000 */
.L_x_1335:
        /* <DEDUP_REMOVED lines=20> */
.L_x_1338:
[----:B------:R-:W-:Y:S05]  /*1cf0*/  BSYNC B6 ;  /* 0x0000000000067941 */ /* 0x000fea0003800000 */
.L_x_1337:
[----:B------:R-:W-:Y:S01]  /*1d00*/  ULDC.64 UR4, c[0x0][0x9f8] ;  /* 0x00027e0000047ab9 */ /* 0x000fe20000000a00 */
[----:B------:R-:W2:Y:S01]  /*1d10*/  LDL R38, [R1+0x38] ;  /* 0x0000380001267983 */ /* 0x000ea20000100800 */
[----:B------:R-:W-:Y:S01]  /*1d20*/  ISETP.NE.U32.AND P0, PT, RZ, UR4, PT ;  /* 0x00000004ff007c0c */ /* 0x000fe2000bf05070 */
[----:B------:R-:W1:Y:S01]  /*1d30*/  LDC.64 R74, c[0x0][0x300] ;  /* 0x0000c000ff4a7b82 */ /* 0x000e620000000a00 */
[----:B0-----:R-:W-:Y:S01]  /*1d40*/  IMAD.IADD R14, R30, 0x1, R31 ;  /* 0x000000011e0e7824 */ /* 0x001fe200078e021f */
[----:B------:R-:W3:Y:S01]  /*1d50*/  LDL.LU R43, [R1] ;  /* 0x00000000012b7983 */ /* 0x000ee20000300800 */
[----:B------:R-:W-:Y:S01]  /*1d60*/  ISETP.NE.AND.EX P0, PT, RZ, UR5, PT, P0 ;  /* 0x00000005ff007c0c */ /* 0x000fe2000bf05300 */
[----:B------:R-:W-:Y:S01]  /*1d70*/  ULDC.64 UR6, c[0x0][0xa08] ;  /* 0x0002820000067ab9 */ /* 0x000fe20000000a00 */
[----:B------:R-:W-:Y:S01]  /*1d80*/  SHF.R.S32.HI R11, RZ, 0x1f, R34 ;  /* 0x0000001fff0b7819 */ /* 0x000fe20000011422 */
[----:B------:R-:W4:Y:S01]  /*1d90*/  LDL R36, [R1+0x3c] ;  /* 0x00003c0001247983 */ /* 0x000f220000100800 */
[----:B------:R-:W0:Y:S01]  /*1da0*/  S2R R42, SR_TID.X ;  /* 0x00000000002a7919 */ /* 0x000e220000002100 */
[----:B------:R-:W-:Y:S01]  /*1db0*/  SHF.R.S32.HI R41, RZ, 0x1f, R14 ;  /* 0x0000001fff297819 */ /* 0x000fe2000001140e */
[----:B------:R-:W-:Y:S01]  /*1dc0*/  ULDC.64 UR4, c[0x0][0x308] ;  /* 0x0000c20000047ab9 */ /* 0x000fe20000000a00 */
[----:B------:R-:W0:Y:S08]  /*1dd0*/  LDC R39, c[0x0][0x3f4] ;  /* 0x0000fd00ff277b82 */ /* 0x000e300000000800 */
[----:B------:R-:W1:Y:S08]  /*1de0*/  @P0 LDC.64 R4, c[0x0][0x9f8] ;  /* 0x00027e00ff040b82 */ /* 0x000e700000000a00 */
[----:B------:R-:W3:Y:S01]  /*1df0*/  LDC.64 R72, c[0x0][0x3f8] ;  /* 0x0000fe00ff487b82 */ /* 0x000ee20000000a00 */
[----:B-1----:R-:W-:-:S05]  /*1e00*/  @P0 IMAD.WIDE R4, R35, 0x4, R4 ;  /* 0x0000000423040825 */ /* 0x002fca00078e0204 */
[----:B------:R1:W4:Y:S01]  /*1e10*/  @P0 LDG.E R35, desc[UR38][R4.64] ;  /* 0x0000002604230981 */ /* 0x000322000c1e1900 */
[-C--:B------:R-:W-:Y:S01]  /*1e20*/  IMAD R0, R41, R74.reuse, RZ ;  /* 0x0000004a29007224 */ /* 0x080fe200078e02ff */
[----:B------:R-:W-:Y:S01]  /*1e30*/  ISETP.NE.U32.AND P0, PT, RZ, UR6, PT ;  /* 0x00000006ff007c0c */ /* 0x000fe2000bf05070 */
[C---:B------:R-:W-:Y:S01]  /*1e40*/  IMAD.WIDE.U32 R6, R14.reuse, R74, RZ ;  /* 0x0000004a0e067225 */ /* 0x040fe200078e00ff */
[----:B0-----:R-:W-:Y:S02]  /*1e50*/  SHF.R.U32.HI R40, RZ, 0x7, R42 ;  /* 0x00000007ff287819 */ /* 0x001fe4000001162a */
[----:B------:R-:W-:Y:S01]  /*1e60*/  ISETP.NE.AND.EX P0, PT, RZ, UR7, PT, P0 ;  /* 0x00000007ff007c0c */ /* 0x000fe2000bf05300 */
[----:B------:R-:W-:Y:S01]  /*1e70*/  IMAD R3, R14, R75, R0 ;  /* 0x0000004b0e037224 */ /* 0x000fe200078e0200 */
[C---:B------:R-:W-:Y:S01]  /*1e80*/  ISETP.NE.AND P6, PT, R40.reuse, 0x1, PT ;  /* 0x000000012800780c */ /* 0x040fe20003fc5270 */
[----:B------:R-:W-:Y:S01]  /*1e90*/  VIADD R65, R40, 0x8 ;  /* 0x0000000828417836 */ /* 0x000fe20000000000 */
[----:B------:R-:W-:Y:S01]  /*1ea0*/  SHF.R.S32.HI R19, RZ, 0x1f, R18 ;  /* 0x0000001fff137819 */ /* 0x000fe20000011412 */
[----:B------:R-:W-:Y:S01]  /*1eb0*/  IMAD.IADD R7, R7, 0x1, R3 ;  /* 0x0000000107077824 */ /* 0x000fe200078e0203 */
[----:B------:R-:W-:Y:S01]  /*1ec0*/  SHF.R.S32.HI R32, RZ, 0x1f, R17 ;  /* 0x0000001fff207819 */ /* 0x000fe20000011411 */
[----:B------:R-:W-:Y:S01]  /*1ed0*/  IMAD R3, R11, UR4, RZ ;  /* 0x000000040b037c24 */ /* 0x000fe2000f8e02ff */
[----:B------:R-:W-:Y:S01]  /*1ee0*/  SHF.R.S32.HI R153, RZ, 0x1f, R152 ;  /* 0x0000001fff997819 */ /* 0x000fe20000011498 */
[----:B-1----:R-:W-:-:S04]  /*1ef0*/  IMAD.WIDE.U32 R4, R34, UR4, R6 ;  /* 0x0000000422047c25 */ /* 0x002fc8000f8e0006 */
[----:B------:R-:W-:Y:S01]  /*1f00*/  IMAD R3, R34, UR5, R3 ;  /* 0x0000000522037c24 */ /* 0x000fe2000f8e0203 */
[----:B------:R-:W-:Y:S01]  /*1f10*/  ULDC.64 UR4, c[0x0][0x310] ;  /* 0x0000c40000047ab9 */ /* 0x000fe20000000a00 */
[----:B------:R-:W-:-:S04]  /*1f20*/  IMAD.WIDE.U32 R6, R17, R74, R18 ;  /* 0x0000004a11067225 */ /* 0x000fc800078e0012 */
[----:B------:R-:W-:Y:S02]  /*1f30*/  IMAD.IADD R5, R5, 0x1, R3 ;  /* 0x0000000105057824 */ /* 0x000fe400078e0203 */
[----:B------:R-:W-:Y:S02]  /*1f40*/  VIADD R40, R17, 0x60 ;  /* 0x0000006011287836 */ /* 0x000fe40000000000 */
[----:B------:R-:W-:Y:S02]  /*1f50*/  VIADD R42, R42, 0xffffff80 ;  /* 0xffffff802a2a7836 */ /* 0x000fe40000000000 */
[----:B------:R-:W-:Y:S02]  /*1f60*/  IMAD.SHL.U32 R40, R40, 0x40, RZ ;  /* 0x0000004028287824 */ /* 0x000fe400078e00ff */
[----:B------:R-:W-:Y:S02]  /*1f70*/  VIADD R67, R18, 0x20 ;  /* 0x0000002012437836 */ /* 0x000fe40000000000 */
[----:B------:R-:W-:Y:S01]  /*1f80*/  IMAD.SHL.U32 R64, R39, 0x2, RZ ;  /* 0x0000000227407824 */ /* 0x000fe200078e00ff */
[----:B------:R-:W-:-:S02]  /*1f90*/  LOP3.LUT R40, R40, 0x1c0, RZ, 0xc0, !PT ;  /* 0x000001c028287812 */ /* 0x000fc400078ec0ff */
[C---:B--2---:R-:W-:Y:S01]  /*1fa0*/  LOP3.LUT P1, RZ, R38.reuse, 0x4, RZ, 0xc0, !PT ;  /* 0x0000000426ff7812 */ /* 0x044fe2000782c0ff */
[----:B------:R-:W-:Y:S02]  /*1fb0*/  IMAD.SHL.U32 R71, R38, 0x40, RZ ;  /* 0x0000004026477824 */ /* 0x000fe400078e00ff */
[----:B------:R-:W-:Y:S01]  /*1fc0*/  VIADD R38, R17, 0x60 ;  /* 0x0000006011267836 */ /* 0x000fe20000000000 */
[----:B---3--:R-:W-:Y:S02]  /*1fd0*/  LOP3.LUT R43, R43, 0xfffffffb, RZ, 0xc0, !PT ;  /* 0xfffffffb2b2b7812 */ /* 0x008fe400078ec0ff */
[----:B------:R-:W-:Y:S02]  /*1fe0*/  LOP3.LUT R71, R71, 0x1c0, RZ, 0xc0, !PT ;  /* 0x000001c047477812 */ /* 0x000fe400078ec0ff */
[----:B------:R-:W-:Y:S02]  /*1ff0*/  SHF.R.S32.HI R66, RZ, 0x1f, R38 ;  /* 0x0000001fff427819 */ /* 0x000fe40000011426 */
[----:B------:R-:W-:-:S02]  /*2000*/  SHF.R.S32.HI R38, RZ, 0x1f, R42 ;  /* 0x0000001fff267819 */ /* 0x000fc4000001142a */
[----:B------:R-:W-:Y:S02]  /*2010*/  SHF.R.U32.HI R68, RZ, 0x3, R71 ;  /* 0x00000003ff447819 */ /* 0x000fe40000011647 */
[----:B------:R-:W-:Y:S02]  /*2020*/  @P1 LOP3.LUT R43, R43, 0x4, RZ, 0xfc, !PT ;  /* 0x000000042b2b1812 */ /* 0x000fe400078efcff */
[----:B------:R-:W-:-:S03]  /*2030*/  LEA.HI R38, R38, R42, RZ, 0x5 ;  /* 0x0000002a26267211 */ /* 0x000fc600078f28ff */
[----:B------:R0:W-:Y:S01]  /*2040*/  STL [R1], R43 ;  /* 0x0000002b01007387 */ /* 0x0001e20000100800 */
[----:B------:R-:W-:Y:S02]  /*2050*/  SHF.R.S32.HI R38, RZ, 0x5, R38 ;  /* 0x00000005ff267819 */ /* 0x000fe40000011426 */
[----:B----4-:R-:W-:Y:S02]  /*2060*/  SHF.R.S32.HI R0, RZ, 0x1f, R35 ;  /* 0x0000001fff007819 */ /* 0x010fe40000011423 */
[----:B------:R-:W-:Y:S02]  /*2070*/  SEL R35, R35, RZ, !P0 ;  /* 0x000000ff23237207 */ /* 0x000fe40004000000 */
[----:B------:R-:W-:-:S03]  /*2080*/  SEL R12, R0, RZ, !P0 ;  /* 0x000000ff000c7207 */ /* 0x000fc60004000000 */
[----:B------:R-:W-:Y:S02]  /*2090*/  IMAD.WIDE.U32 R8, R35, UR4, R4 ;  /* 0x0000000423087c25 */ /* 0x000fe4000f8e0004 */
[----:B------:R-:W1:Y:S02]  /*20a0*/  LDC.64 R4, c[0x0][0x408] ;  /* 0x00010200ff047b82 */ /* 0x000e640000000a00 */
[----:B------:R-:W-:Y:S01]  /*20b0*/  IMAD R0, R12, UR4, RZ ;  /* 0x000000040c007c24 */ /* 0x000fe2000f8e02ff */
[----:B------:R-:W-:-:S03]  /*20c0*/  IADD3 R77, P0, R8, R6, RZ ;  /* 0x00000006084d7210 */ /* 0x000fc60007f1e0ff */
[----:B------:R-:W-:Y:S01]  /*20d0*/  IMAD R3, R35, UR5, R0 ;  /* 0x0000000523037c24 */ /* 0x000fe2000f8e0200 */
[----:B------:R-:W-:Y:S05]  /*20e0*/  @!P6 WARPSYNC.ALL ;  /* 0x000000000000e948 */ /* 0x000fea0003800000 */
[----:B------:R-:W-:Y:S01]  /*20f0*/  ULDC.64 UR4, c[0x0][0x330] ;  /* 0x0000cc0000047ab9 */ /* 0x000fe20000000a00 */
[----:B------:R-:W-:Y:S02]  /*2100*/  IMAD R0, R32, R74, RZ ;  /* 0x0000004a20007224 */ /* 0x000fe400078e02ff */
[----:B------:R-:W-:Y:S02]  /*2110*/  IMAD R11, R11, UR4, RZ ;  /* 0x000000040b0b7c24 */ /* 0x000fe4000f8e02ff */
[----:B------:R-:W-:Y:S01]  /*2120*/  IMAD R13, R17, R75, R0 ;  /* 0x0000004b110d7224 */ /* 0x000fe200078e0200 */
[----:B------:R-:W-:Y:S01]  /*2130*/  SHF.L.U64.HI R75, R74, 0x7, R75 ;  /* 0x000000074a4b7819 */ /* 0x000fe2000001024b */
[----:B------:R-:W-:-:S02]  /*2140*/  IMAD.IADD R78, R9, 0x1, R3 ;  /* 0x00000001094e7824 */ /* 0x000fc400078e0203 */
[C---:B------:R-:W-:Y:S02]  /*2150*/  IMAD R15, R34.reuse, UR5, R11 ;  /* 0x00000005220f7c24 */ /* 0x040fe4000f8e020b */
[----:B------:R-:W-:Y:S01]  /*2160*/  IMAD.WIDE.U32 R10, R34, UR4, R18 ;  /* 0x00000004220a7c25 */ /* 0x000fe2000f8e0012 */
[----:B------:R-:W-:Y:S01]  /*2170*/  ULDC.64 UR4, c[0x0][0x338] ;  /* 0x0000ce0000047ab9 */ /* 0x000fe20000000a00 */
[----:B------:R-:W-:Y:S02]  /*2180*/  IADD3.X R76, R78, R7, R13, P0, !PT ;  /* 0x000000074e4c7210 */ /* 0x000fe400007fe40d */
[----:B------:R-:W-:Y:S01]  /*2190*/  IMAD R3, R12, UR4, RZ ;  /* 0x000000040c037c24 */ /* 0x000fe2000f8e02ff */
[----:B------:R-:W-:Y:S01]  /*21a0*/  ISETP.GE.AND P0, PT, R18, R39, PT ;  /* 0x000000271200720c */ /* 0x000fe20003f06270 */
[----:B------:R-:W-:Y:S01]  /*21b0*/  IMAD R0, R32, R72, RZ ;  /* 0x0000004820007224 */ /* 0x000fe200078e02ff */
[----:B-1----:R-:W-:Y:S01]  /*21c0*/  SHF.L.U64.HI R70, R4, 0x7, R5 ;  /* 0x0000000704467819 */ /* 0x002fe20000010205 */
[----:B------:R-:W-:Y:S01]  /*21d0*/  IMAD R37, R35, UR5, R3 ;  /* 0x0000000523257c24 */ /* 0x000fe2000f8e0203 */
[----:B------:R-:W-:Y:S01]  /*21e0*/  SEL R3, R39, RZ, P0 ;  /* 0x000000ff27037207 */ /* 0x000fe20000000000 */
[----:B------:R-:W-:-:S02]  /*21f0*/  IMAD.IADD R11, R11, 0x1, R15 ;  /* 0x000000010b0b7824 */ /* 0x000fc400078e020f */
[----:B------:R-:W-:Y:S02]  /*2200*/  IMAD R15, R17, R73, R0 ;  /* 0x00000049110f7224 */ /* 0x000fe400078e0200 */
[----:B------:R-:W-:Y:S01]  /*2210*/  IMAD.WIDE.U32 R58, R35, UR4, R10 ;  /* 0x00000004233a7c25 */ /* 0x000fe2000f8e000a */
[----:B------:R-:W-:Y:S02]  /*2220*/  ULDC UR4, c[0x0][0x2f4] ;  /* 0x0000bd0000047ab9 */ /* 0x000fe40000000800 */
[----:B------:R-:W-:Y:S01]  /*2230*/  ISETP.GE.AND P2, PT, R67, UR4, PT ;  /* 0x0000000443007c0c */ /* 0x000fe2000bf46270 */
[----:B------:R-:W-:Y:S02]  /*2240*/  IMAD R0, R32, R4, RZ ;  /* 0x0000000420007224 */ /* 0x000fe400078e02ff */
[----:B------:R-:W-:Y:S02]  /*2250*/  IMAD.IADD R3, R18, 0x1, R3 ;  /* 0x0000000112037824 */ /* 0x000fe400078e0203 */
[----:B------:R-:W-:-:S04]  /*2260*/  IMAD.WIDE.U32 R6, R17, R72, R152 ;  /* 0x0000004811067225 */ /* 0x000fc800078e0098 */
[----:B------:R-:W-:-:S04]  /*2270*/  IMAD.WIDE.U32 R10, R17, R72, R18 ;  /* 0x00000048110a7225 */ /* 0x000fc800078e0012 */
[----:B------:R-:W-:-:S04]  /*2280*/  IMAD.WIDE.U32 R30, R17, R4, R152 ;  /* 0x00000004111e7225 */ /* 0x000fc800078e0098 */
[C---:B------:R-:W-:Y:S01]  /*2290*/  IMAD R21, R17.reuse, R5, R0 ;  /* 0x0000000511157224 */ /* 0x040fe200078e0200 */
[----:B------:R-:W-:Y:S01]  /*22a0*/  SHF.R.S32.HI R0, RZ, 0x1f, R3 ;  /* 0x0000001fff007819 */ /* 0x000fe20000011403 */
[----:B------:R-:W-:-:S03]  /*22b0*/  IMAD.WIDE.U32 R12, R17, R4, R18 ;  /* 0x00000004110c7225 */ /* 0x000fc600078e0012 */
[----:B------:R-:W-:Y:S01]  /*22c0*/  LEA.HI R0, R0, R3, RZ, 0x3 ;  /* 0x0000000300007211 */ /* 0x000fe200078f18ff */
[----:B------:R-:W-:Y:S02]  /*22d0*/  IMAD.IADD R7, R7, 0x1, R15 ;  /* 0x0000000107077824 */ /* 0x000fe400078e020f */
[----:B------:R-:W-:Y:S01]  /*22e0*/  IMAD.IADD R11, R15, 0x1, R11 ;  /* 0x000000010f0b7824 */ /* 0x000fe200078e020b */
[----:B-----5:R-:W-:Y:S01]  /*22f0*/  SHF.R.S32.HI R15, RZ, 0x1f, R24 ;  /* 0x0000001fff0f7819 */ /* 0x020fe20000011418 */
[----:B------:R-:W-:Y:S02]  /*2300*/  IMAD.IADD R31, R31, 0x1, R21 ;  /* 0x000000011f1f7824 */ /* 0x000fe400078e0215 */
[----:B------:R-:W-:Y:S02]  /*2310*/  IMAD.IADD R13, R21, 0x1, R13 ;  /* 0x00000001150d7824 */ /* 0x000fe400078e020d */
[C---:B------:R-:W-:Y:S02]  /*2320*/  IMAD R3, R15.reuse, R72, RZ ;  /* 0x000000480f037224 */ /* 0x040fe400078e02ff */
[----:B------:R-:W-:-:S02]  /*2330*/  IMAD R15, R15, R4, RZ ;  /* 0x000000040f0f7224 */ /* 0x000fc400078e02ff */
[----:B------:R-:W-:-:S04]  /*2340*/  IMAD.WIDE.U32 R30, R24, R4, R30 ;  /* 0x00000004181e7225 */ /* 0x000fc800078e001e */
[----:B------:R-:W-:-:S04]  /*2350*/  IMAD.WIDE.U32 R20, R24, R4, R12 ;  /* 0x0000000418147225 */ /* 0x000fc800078e000c */
[----:B------:R-:W-:Y:S01]  /*2360*/  IMAD.SHL.U32 R69, R4, 0x80, RZ ;  /* 0x0000008004457824 */ /* 0x000fe200078e00ff */
[----:B------:R-:W-:Y:S01]  /*2370*/  LOP3.LUT R4, R40, 0x38, R0, 0xf8, !PT ;  /* 0x0000003828047812 */ /* 0x000fe200078ef800 */
[----:B------:R-:W-:Y:S02]  /*2380*/  VIADD R40, R17, 0x60 ;  /* 0x0000006011287836 */ /* 0x000fe40000000000 */
[----:B------:R-:W-:Y:S01]  /*2390*/  IMAD R61, R24, R73, R3 ;  /* 0x00000049183d7224 */ /* 0x000fe200078e0203 */
[----:B------:R-:W-:Y:S01]  /*23a0*/  LOP3.LUT R3, R71, 0x18, R18, 0xf8, !PT ;  /* 0x0000001847037812 */ /* 0x000fe200078ef812 */
[----:B------:R-:W-:Y:S01]  /*23b0*/  IMAD.SHL.U32 R40, R40, 0x40, RZ ;  /* 0x0000004028287824 */ /* 0x000fe200078e00ff */
[----:B------:R-:W-:Y:S01]  /*23c0*/  SHF.L.U64.HI R73, R72, 0x7, R73 ;  /* 0x0000000748497819 */ /* 0x000fe20000010249 */
[----:B------:R-:W-:Y:S01]  /*23d0*/  IMAD.WIDE.U32 R34, R24, R72, R10 ;  /* 0x0000004818227225 */ /* 0x000fe200078e000a */
[----:B------:R-:W-:Y:S02]  /*23e0*/  LOP3.LUT R3, R3, R68, RZ, 0x3c, !PT ;  /* 0x0000004403037212 */ /* 0x000fe400078e3cff */
[----:B------:R-:W-:Y:S01]  /*23f0*/  LOP3.LUT R40, R40, 0x1c0, RZ, 0xc0, !PT ;  /* 0x000001c028287812 */ /* 0x000fe200078ec0ff */
[----:B------:R-:W-:Y:S01]  /*2400*/  IMAD.WIDE.U32 R56, R24, R72, R6 ;  /* 0x0000004818387225 */ /* 0x000fe200078e0006 */
[----:B------:R-:W-:-:S02]  /*2410*/  IADD3 R10, P1, R17, R14, RZ ;  /* 0x0000000e110a7210 */ /* 0x000fc40007f3e0ff */
[----:B------:R-:W-:Y:S01]  /*2420*/  SHF.R.U32.HI R40, RZ, 0x3, R40 ;  /* 0x00000003ff287819 */ /* 0x000fe20000011628 */
[----:B------:R-:W-:Y:S01]  /*2430*/  IMAD R63, R38, 0x200, R3 ;  /* 0x00000200263f7824 */ /* 0x000fe200078e0203 */
[--C-:B------:R-:W-:Y:S01]  /*2440*/  LOP3.LUT R3, R71, 0x38, R0.reuse, 0xf8, !PT ;  /* 0x0000003847037812 */ /* 0x100fe200078ef800 */
[----:B------:R-:W-:Y:S01]  /*2450*/  IMAD R15, R24, R5, R15 ;  /* 0x00000005180f7224 */ /* 0x000fe200078e020f */
[----:B------:R-:W-:Y:S01]  /*2460*/  LOP3.LUT R12, R4, R40, RZ, 0x3c, !PT ;  /* 0x00000028040c7212 */ /* 0x000fe200078e3cff */
[----:B------:R-:W-:Y:S01]  /*2470*/  IMAD.X R11, R32, 0x1, R41, P1 ;  /* 0x00000001200b7824 */ /* 0x000fe200008e0629 */
[----:B------:R-:W-:Y:S01]  /*2480*/  LOP3.LUT R3, R3, R68, RZ, 0x3c, !PT ;  /* 0x0000004403037212 */ /* 0x000fe200078e3cff */
[----:B------:R-:W-:Y:S01]  /*2490*/  IMAD.IADD R62, R57, 0x1, R61 ;  /* 0x00000001393e7824 */ /* 0x000fe200078e023d */
[----:B------:R-:W-:Y:S01]  /*24a0*/  LOP3.LUT R7, R0, 0xfffffff8, RZ, 0xc0, !PT ;  /* 0xfffffff800077812 */ /* 0x000fe200078ec0ff */
[----:B------:R-:W-:Y:S01]  /*24b0*/  IMAD.SHL.U32 R74, R74, 0x80, RZ ;  /* 0x000000804a4a7824 */ /* 0x000fe200078e00ff */
[----:B------:R-:W-:Y:S01]  /*24c0*/  SHF.R.S32.HI R6, RZ, 0x3, R0 ;  /* 0x00000003ff067819 */ /* 0x000fe20000011400 */
[----:B------:R-:W-:Y:S01]  /*24d0*/  IMAD R4, R38, 0x200, R3 ;  /* 0x0000020026047824 */ /* 0x000fe200078e0203 */
[----:B------:R-:W-:Y:S01]  /*24e0*/  ISETP.GE.AND P1, PT, R18, UR4, PT ;  /* 0x0000000412007c0c */ /* 0x000fe2000bf26270 */
[----:B------:R-:W-:Y:S01]  /*24f0*/  IMAD.SHL.U32 R72, R72, 0x80, RZ ;  /* 0x0000008048487824 */ /* 0x000fe200078e00ff */
[----:B------:R-:W-:Y:S01]  /*2500*/  SHF.R.S32.HI R5, RZ, 0x1f, R7 ;  /* 0x0000001fff057819 */ /* 0x000fe20000011407 */
[----:B------:R-:W-:-:S02]  /*2510*/  IMAD.IADD R61, R61, 0x1, R35 ;  /* 0x000000013d3d7824 */ /* 0x000fc400078e0223 */
[----:B------:R-:W-:Y:S02]  /*2520*/  IMAD.IADD R60, R31, 0x1, R15 ;  /* 0x000000011f3c7824 */ /* 0x000fe400078e020f */
[----:B------:R-:W-:Y:S02]  /*2530*/  IMAD.IADD R32, R15, 0x1, R21 ;  /* 0x000000010f207824 */ /* 0x000fe400078e0215 */
[----:B------:R-:W-:Y:S02]  /*2540*/  IMAD.IADD R3, R36, 0x1, R12 ;  /* 0x0000000124037824 */ /* 0x000fe400078e020c */
[----:B------:R-:W-:Y:S01]  /*2550*/  IMAD.IADD R0, R59, 0x1, R37 ;  /* 0x000000013b007824 */ /* 0x000fe200078e0225 */
[----:B0-----:R-:W-:Y:S06]  /*2560*/  @!P6 BAR.SYNC.DEFER_BLOCKING 0x9, 0x100 ;  /* 0x024400000000eb1d */ /* 0x001fec0000010000 */
.L_x_1388:
[----:B------:R-:W2:Y:S01]  /*2570*/  LDL R39, [R1+0x38] ;  /* 0x0000380001277983 */ /* 0x000ea20000100800 */
[----:B0-----:R-:W0:Y:S03]  /*2580*/  LDC.64 R86, c[0x0][0x300] ;  /* 0x0000c000ff567b82 */ /* 0x001e260000000a00 */
[----:B------:R-:W3:Y:S01]  /*2590*/  LDL.LU R38, [R1] ;  /* 0x0000000001267983 */ /* 0x000ee20000300800 */
[----:B------:R-:W-:Y:S01]  /*25a0*/  VIADD R36, R26, 0xffffffff ;  /* 0xffffffff1a247836 */ /* 0x000fe20000000000 */
[----:B------:R-:W-:Y:S05]  /*25b0*/  YIELD ;  /* 0x0000000000007946 */ /* 0x000fea0003800000 */
[----:B------:R-:W1:Y:S01]  /*25c0*/  LDC.64 R80, c[0x0][0x2e8] ;  /* 0x0000ba00ff507b82 */ /* 0x000e620000000a00 */
[----:B------:R-:W-:Y:S01]  /*25d0*/  SHF.R.S32.HI R79, RZ, 0x1f, R36 ;  /* 0x0000001fff4f7819 */ /* 0x000fe20000011424 */
[-C--:B------:R-:W-:Y:S01]  /*25e0*/  IMAD R13, R75, R36.reuse, RZ ;  /* 0x000000244b0d7224 */ /* 0x080fe200078e02ff */
[----:B------:R-:W-:Y:S01]  /*25f0*/  BSSY B0, `(.L_x_1339) ;  /* 0x0000301000007945 */ /* 0x000fe20003800000 */
[----:B------:R-:W-:-:S04]  /*2600*/  IMAD.WIDE.U32 R14, R74, R36, RZ ;  /* 0x000000244a0e7225 */ /* 0x000fc800078e00ff */
[----:B------:R-:W-:Y:S01]  /*2610*/  IMAD R13, R79, R74, R13 ;  /* 0x0000004a4f0d7224 */ /* 0x000fe200078e020d */
[----:B------:R-:W-:Y:S01]  /*2620*/  IADD3 R26, P3, R77, R14, RZ ;  /* 0x0000000e4d1a7210 */ /* 0x000fe20007f7e0ff */
[----:B------:R-:W-:Y:S01]  /*2630*/  IMAD.MOV.U32 R84, RZ, RZ, R14 ;  /* 0x000000ffff547224 */ /* 0x000fe200078e000e */
[----:B------:R-:W4:Y:S01]  /*2640*/  LDC R88, c[0x0][0x3f4] ;  /* 0x0000fd00ff587b82 */ /* 0x000f220000000800 */
[----:B------:R-:W-:Y:S02]  /*2650*/  IMAD.IADD R85, R15, 0x1, R13 ;  /* 0x000000010f557824 */ /* 0x000fe400078e020d */
[----:B0-----:R-:W-:Y:S02]  /*2660*/  IMAD R37, R87, 0x60, RZ ;  /* 0x0000006057257824 */ /* 0x001fe400078e02ff */
[----:B------:R-:W-:-:S03]  /*2670*/  IMAD.WIDE.U32 R12, R86, 0x60, R84 ;  /* 0x00000060560c7825 */ /* 0x000fc600078e0054 */
[----:B------:R-:W-:Y:S01]  /*2680*/  IADD3 R15, P4, R77, R12, RZ ;  /* 0x0000000c4d0f7210 */ /* 0x000fe20007f9e0ff */
[----:B------:R-:W-:-:S03]  /*2690*/  IMAD R12, R22, 0x2000, R63 ;  /* 0x00002000160c7824 */ /* 0x000fc600078e023f */
[----:B------:R-:W-:Y:S01]  /*26a0*/  IADD3.X R14, R76, R13, R37, P4, !PT ;  /* 0x0000000d4c0e7210 */ /* 0x000fe200027fe425 */
[----:B------:R-:W-:Y:S01]  /*26b0*/  IMAD.X R13, R85, 0x1, R76, P3 ;  /* 0x00000001550d7824 */ /* 0x000fe200018e064c */
[CC--:B-1----:R-:W-:Y:S01]  /*26c0*/  LEA R40, P4, R15.reuse, R80.reuse, 0x1 ;  /* 0x000000500f287211 */ /* 0x0c2fe200078808ff */
[----:B------:R-:W-:Y:S01]  /*26d0*/  VIADD R82, R12, 0x20 ;  /* 0x000000200c527836 */ /* 0x000fe20000000000 */
[----:B------:R-:W-:Y:S01]  /*26e0*/  LEA R42, P3, R26, R80, 0x1 ;  /* 0x000000501a2a7211 */ /* 0x000fe200078608ff */
[----:B------:R-:W-:Y:S01]  /*26f0*/  IMAD R83, R12, 0x2, R25 ;  /* 0x000000020c537824 */ /* 0x000fe200078e0219 */
[----:B------:R-:W-:Y:S02]  /*2700*/  LEA.HI.X R41, R15, R81, R14, 0x1, P4 ;  /* 0x000000510f297211 */ /* 0x000fe400020f0c0e */
[----:B------:R-:W-:Y:S02]  /*2710*/  ISETP.GT.AND P4, PT, R36, R27, PT ;  /* 0x0000001b2400720c */ /* 0x000fe40003f84270 */
[----:B------:R-:W-:Y:S01]  /*2720*/  LEA.HI.X R43, R26, R81, R13, 0x1, P3 ;  /* 0x000000511a2b7211 */ /* 0x000fe200018f0c0d */
[----:B------:R-:W-:Y:S01]  /*2730*/  IMAD.MOV.U32 R26, RZ, RZ, R36 ;  /* 0x000000ffff1a7224 */ /* 0x000fe200078e0024 */
[----:B----4-:R-:W-:-:S02]  /*2740*/  ISETP.GE.AND P3, PT, R88, 0x1, PT ;  /* 0x000000015800780c */ /* 0x010fc40003f66270 */
[----:B--2---:R-:W-:Y:S02]  /*2750*/  LOP3.LUT P5, RZ, R39, 0x4, RZ, 0xc0, !PT ;  /* 0x0000000427ff7812 */ /* 0x004fe400078ac0ff */
[----:B---3--:R-:W-:-:S05]  /*2760*/  LOP3.LUT R38, R38, 0xfffffffd, RZ, 0xc0, !PT ;  /* 0xfffffffd26267812 */ /* 0x008fca00078ec0ff */
[----:B------:R-:W-:-:S05]  /*2770*/  @P4 LOP3.LUT R38, R38, 0x2, RZ, 0xfc, !PT ;  /* 0x0000000226264812 */ /* 0x000fca00078efcff */
[----:B------:R0:W-:Y:S01]  /*2780*/  STL [R1], R38 ;  /* 0x0000002601007387 */ /* 0x0001e20000100800 */
[----:B------:R-:W-:-:S04]  /*2790*/  @P5 VIADD R82, R12, 0xffffffe0 ;  /* 0xffffffe00c525836 */ /* 0x000fc80000000000 */
[----:B------:R-:W-:Y:S01]  /*27a0*/  IMAD R82, R82, 0x2, R25 ;  /* 0x0000000252527824 */ /* 0x000fe200078e0219 */
[----:B------:R-:W-:Y:S06]  /*27b0*/  @!P3 BRA `(.L_x_1340) ;  /* 0x0000002c0020b947 */ /* 0x000fec0003800000 */
[----:B------:R-:W-:Y:S01]  /*27c0*/  ULDC.U8 UR4, c[0x0][0x410] ;  /* 0x0001040000047ab9 */ /* 0x000fe20000000000 */
[-C--:B------:R-:W-:Y:S01]  /*27d0*/  IMAD R13, R73, R36.reuse, RZ ;  /* 0x00000024490d7224 */ /* 0x080fe200078e02ff */
[----:B------:R-:W-:Y:S01]  /*27e0*/  ISETP.NE.AND P3, PT, RZ, UR4, PT ;  /* 0x00000004ff007c0c */ /* 0x000fe2000bf65270 */
[----:B------:R-:W-:Y:S02]  /*27f0*/  IMAD R12, R70, R36, RZ ;  /* 0x00000024460c7224 */ /* 0x000fe400078e02ff */
[C---:B------:R-:W-:Y:S02]  /*2800*/  IMAD R13, R79.reuse, R72, R13 ;  /* 0x000000484f0d7224 */ /* 0x040fe400078e020d */
[----:B------:R-:W-:Y:S02]  /*2810*/  IMAD R90, R26, -0x80, R29 ;  /* 0xffffff801a5a7824 */ /* 0x000fe400078e021d */
[----:B------:R-:W-:Y:S02]  /*2820*/  IMAD R79, R79, R69, R12 ;  /* 0x000000454f4f7224 */ /* 0x000fe400078e020c */
[----:B------:R-:W-:Y:S01]  /*2830*/  IMAD.WIDE.U32 R50, R72, R36, RZ ;  /* 0x0000002448327225 */ /* 0x000fe200078e00ff */
[----:B------:R-:W-:-:S03]  /*2840*/  VIMNMX R90, R90, 0x80, PT ;  /* 0x000000805a5a7848 */ /* 0x000fc60003fe0100 */
[----:B------:R-:W-:-:S04]  /*2850*/  IMAD.WIDE.U32 R48, R69, R36, RZ ;  /* 0x0000002445307225 */ /* 0x000fc800078e00ff */
[----:B------:R-:W-:Y:S02]  /*2860*/  IMAD.IADD R89, R51, 0x1, R13 ;  /* 0x0000000133597824 */ /* 0x000fe400078e020d */
[----:B------:R-:W-:Y:S01]  /*2870*/  IMAD.IADD R79, R49, 0x1, R79 ;  /* 0x00000001314f7824 */ /* 0x000fe200078e024f */
[----:B------:R-:W-:Y:S06]  /*2880*/  @!P3 BRA `(.L_x_1341) ;  /* 0x00000014002cb947 */ /* 0x000fec0003800000 */
[----:B------:R1:W5:Y:S01]  /*2890*/  LDL R91, [R1+0x14] ;  /* 0x00001400015b7983 */ /* 0x0003620000100800 */
[----:B------:R-:W-:Y:S01]  /*28a0*/  ISETP.GE.AND P4, PT, R17, R90, PT ;  /* 0x0000005a1100720c */ /* 0x000fe20003f86270 */
[----:B------:R-:W-:Y:S01]  /*28b0*/  BSSY B1, `(.L_x_1342) ;  /* 0x000001e000017945 */ /* 0x000fe20003800000 */
[----:B------:R-:W-:Y:S02]  /*28c0*/  CS2R R36, SRZ ;  /* 0x0000000000247805 */ /* 0x000fe4000001ff00 */
[----:B------:R-:W-:Y:S02]  /*28d0*/  CS2R R52, SRZ ;  /* 0x0000000000347805 */ /* 0x000fe4000001ff00 */
[----:B------:R-:W-:Y:S02]  /*28e0*/  CS2R R80, SRZ ;  /* 0x0000000000507805 */ /* 0x000fe4000001ff00 */
[----:B------:R-:W-:Y:S02]  /*28f0*/  CS2R R54, SRZ ;  /* 0x0000000000367805 */ /* 0x000fe4000001ff00 */
[----:B------:R-:W-:-:S02]  /*2900*/  CS2R R44, SRZ ;  /* 0x00000000002c7805 */ /* 0x000fc4000001ff00 */
[----:B0-----:R-:W-:Y:S02]  /*2910*/  CS2R R38, SRZ ;  /* 0x0000000000267805 */ /* 0x001fe4000001ff00 */
[----:B------:R-:W-:Y:S02]  /*2920*/  CS2R R46, SRZ ;  /* 0x00000000002e7805 */ /* 0x000fe4000001ff00 */
[----:B------:R-:W-:Y:S01]  /*2930*/  CS2R R84, SRZ ;  /* 0x0000000000547805 */ /* 0x000fe2000001ff00 */
[----:B-1----:R-:W-:Y:S06]  /*2940*/  @P4 BRA `(.L_x_1343) ;  /* 0x0000000000504947 */ /* 0x002fec0003800000 */
        /* <DEDUP_REMOVED lines=16> */
[----:B------:R0:W5:Y:S02]  /*2a50*/  @!P3 LDG.E.64 R84, desc[UR38][R14.64] ;  /* 0x000000260e54b981 */ /* 0x000164000c1e1b00 */
[----:B-----5:R-:W-:-:S13]  /*2a60*/  ISETP.GE.AND P3, PT, R91, R88, PT ;  /* 0x000000585b00720c */ /* 0x020fda0003f66270 */
[----:B------:R0:W5:Y:S04]  /*2a70*/  @!P3 LDG.E.64 R52, desc[UR38][R12.64+0x20] ;  /* 0x000020260c34b981 */ /* 0x000168000c1e1b00 */
[----:B------:R0:W5:Y:S02]  /*2a80*/  @!P3 LDG.E.64 R54, desc[UR38][R14.64+0x20] ;  /* 0x000020260e36b981 */ /* 0x000164000c1e1b00 */
.L_x_1343:
[----:B------:R-:W-:Y:S05]  /*2a90*/  BSYNC B1 ;  /* 0x0000000000017941 */ /* 0x000fea0003800000 */
.L_x_1342:
        /* <DEDUP_REMOVED lines=34> */
.L_x_1345:
[----:B------:R-:W-:Y:S05]  /*2cc0*/  BSYNC B1 ;  /* 0x0000000000017941 */ /* 0x000fea0003800000 */
.L_x_1344:
[----:B0-----:R-:W-:Y:S01]  /*2cd0*/  IMAD.MOV.U32 R12, RZ, RZ, R80 ;  /* 0x000000ffff0c7224 */ /* 0x001fe200078e0050 */
[----:B------:R-:W-:Y:S01]  /*2ce0*/  UISETP.NE.AND UP0, UPT, UR37, 0x3, UPT ;  /* 0x000000032500788c */ /* 0x000fe2000bf05270 */
[----:B------:R-:W-:Y:S01]  /*2cf0*/  IMAD.MOV.U32 R13, RZ, RZ, R81 ;  /* 0x000000ffff0d7224 */ /* 0x000fe200078e0051 */
[----:B------:R-:W-:Y:S01]  /*2d00*/  PRMT R98, R86, 0x7610, R98 ;  /* 0x0000761056627816 */ /* 0x000fe20000000062 */
[----:B------:R-:W-:Y:S01]  /*2d10*/  IMAD.MOV.U32 R14, RZ, RZ, R84 ;  /* 0x000000ffff0e7224 */ /* 0x000fe200078e0054 */
[----:B------:R-:W-:Y:S01]  /*2d20*/  PRMT R49, R49, 0x5410, R12 ;  /* 0x0000541031317816 */ /* 0x000fe2000000000c */
[----:B------:R-:W-:Y:S01]  /*2d30*/  IMAD.MOV.U32 R12, RZ, RZ, R54 ;  /* 0x000000ffff0c7224 */ /* 0x000fe200078e0036 */
[----:B------:R-:W-:Y:S01]  /*2d40*/  PRMT R50, R50, 0x5410, R13 ;  /* 0x0000541032327816 */ /* 0x000fe2000000000d */
[----:B------:R-:W-:Y:S01]  /*2d50*/  IMAD.MOV.U32 R13, RZ, RZ, R55 ;  /* 0x000000ffff0d7224 */ /* 0x000fe200078e0037 */
[----:B------:R-:W-:Y:S01]  /*2d60*/  PLOP3.LUT P3, PT, PT, PT, UP0, 0x80, 0x0 ;  /* 0x000000000000781c */ /* 0x000fe20003f6f008 */
        /* <DEDUP_REMOVED lines=9> */
[----:B------:R-:W-:-:S02]  /*2e00*/  PRMT R97, R87, 0x7610, R97 ;  /* 0x0000761057617816 */ /* 0x000fc40000000061 */
        /* <DEDUP_REMOVED lines=14> */
.L_x_1346:
[----:B------:R-:W2:Y:S01]  /*2ef0*/  LDL R12, [R1+0x10] ;  /* 0x00001000010c7983 */ /* 0x000ea20000100800 */
[----:B------:R-:W-:Y:S01]  /*2f00*/  IMAD R79, R22, 0x8, R2 ;  /* 0x00000008164f7824 */ /* 0x000fe200078e0202 */
[----:B------:R-:W-:Y:S01]  /*2f10*/  BSSY B1, `(.L_x_1347) ;  /* 0x0000004000017945 */ /* 0x000fe20003800000 */
[----:B--2---:R-:W-:-:S04]  /*2f20*/  SHF.L.U32 R91, R12, 0x1f, RZ ;  /* 0x0000001f0c5b7819 */ /* 0x004fc800000006ff */
[----:B------:R-:W0:Y:S02]  /*2f30*/  SYNCS.PHASECHK.TRANS64.TRYWAIT P6, [R79+URZ+0x16890], R91 ;  /* 0x0168905b4f0075a7 */ /* 0x000e2400080c017f */
[----:B0-----:R-:W-:Y:S05]  /*2f40*/  @!P6 BRA `(.L_x_1348) ;  /* 0x000001a800c4e947 */ /* 0x001fea0003800000 */
.L_x_1673:
[----:B------:R-:W-:Y:S05]  /*2f50*/  BSYNC B1 ;  /* 0x0000000000017941 */ /* 0x000fea0003800000 */
.L_x_1347:
        /* <DEDUP_REMOVED lines=8> */
[----:B------:R-:W-:Y:S02]  /*2fe0*/  SHF.R.U64 R103, R84, 0x10, R85 ;  /* 0x0000001054677819 */ /* 0x000fe40000001255 */
[----:B------:R-:W-:Y:S02]  /*2ff0*/  SHF.R.U64 R99, R80, 0x10, R81 ;  /* 0x0000001050637819 */ /* 0x000fe40000001251 */
[----:B------:R-:W-:Y:S02]  /*3000*/  SHF.R.U32.HI R105, RZ, 0x10, R85 ;  /* 0x00000010ff697819 */ /* 0x000fe40000011655 */
[----:B------:R-:W-:Y:S02]  /*3010*/  PRMT R103, R51, 0x5432, R103 ;  /* 0x0000543233677816 */ /* 0x000fe40000000067 */
[----:B------:R-:W-:Y:S01]  /*3020*/  SHF.R.U32.HI R101, RZ, 0x10, R81 ;  /* 0x00000010ff657819 */ /* 0x000fe20000011651 */
[----:B--2---:R-:W-:Y:S01]  /*3030*/  IMAD.U32 R81, R14, 0x10000, RZ ;  /* 0x000100000e517824 */ /* 0x004fe200078e00ff */
[----:B------:R-:W-:-:S02]  /*3040*/  PRMT R99, R49, 0x5432, R99 ;  /* 0x0000543231637816 */ /* 0x000fc40000000063 */
[----:B------:R-:W-:Y:S02]  /*3050*/  PRMT R105, R100, 0x5410, R105 ;  /* 0x0000541064697816 */ /* 0x000fe40000000069 */
[----:B------:R-:W-:Y:S02]  /*3060*/  LOP3.LUT R84, R13, 0xffff0000, RZ, 0xc0, !PT ;  /* 0xffff00000d547812 */ /* 0x000fe400078ec0ff */
[----:B------:R-:W-:Y:S01]  /*3070*/  LOP3.LUT R104, R103, 0xffff0000, RZ, 0xc0, !PT ;  /* 0xffff000067687812 */ /* 0x000fe200078ec0ff */
[----:B------:R-:W-:Y:S01]  /*3080*/  IMAD.U32 R106, R105, 0x10000, RZ ;  /* 0x00010000696a7824 */ /* 0x000fe200078e00ff */
[----:B------:R-:W-:Y:S01]  /*3090*/  PRMT R101, R50, 0x5432, R101 ;  /* 0x0000543232657816 */ /* 0x000fe20000000065 */
[----:B------:R-:W-:Y:S01]  /*30a0*/  IMAD.U32 R103, R103, 0x10000, RZ ;  /* 0x0001000067677824 */ /* 0x000fe200078e00ff */
[----:B------:R-:W-:Y:S01]  /*30b0*/  LOP3.LUT R85, R14, 0xffff0000, RZ, 0xc0, !PT ;  /* 0xffff00000e557812 */ /* 0x000fe200078ec0ff */
[----:B------:R-:W-:Y:S01]  /*30c0*/  IMAD.U32 R14, R15, 0x10000, RZ ;  /* 0x000100000f0e7824 */ /* 0x000fe200078e00ff */
[----:B------:R-:W-:Y:S01]  /*30d0*/  LOP3.LUT R100, R99, 0xffff0000, RZ, 0xc0, !PT ;  /* 0xffff000063647812 */ /* 0x000fe200078ec0ff */
[----:B------:R-:W-:Y:S01]  /*30e0*/  FMUL.FTZ R108, R84, R104 ;  /* 0x00000068546c7220 */ /* 0x000fe20000410000 */
[----:B------:R-:W-:Y:S01]  /*30f0*/  LOP3.LUT R80, R15, 0xffff0000, RZ, 0xc0, !PT ;  /* 0xffff00000f507812 */ /* 0x000fe200078ec0ff */
[----:B------:R-:W-:Y:S01]  /*3100*/  IMAD.U32 R15, R13, 0x10000, RZ ;  /* 0x000100000d0f7824 */ /* 0x000fe200078e00ff */
[----:B------:R-:W-:Y:S01]  /*3110*/  LOP3.LUT R105, R105, 0xffff0000, RZ, 0xc0, !PT ;  /* 0xffff000069697812 */ /* 0x000fe200078ec0ff */
[----:B------:R-:W-:-:S02]  /*3120*/  IMAD.U32 R102, R101, 0x10000, RZ ;  /* 0x0001000065667824 */ /* 0x000fc400078e00ff */
[----:B------:R-:W-:Y:S01]  /*3130*/  FMUL.FTZ R107, R84, R100 ;  /* 0x00000064546b7220 */ /* 0x000fe20000410000 */
[----:B------:R-:W-:Y:S01]  /*3140*/  FMUL.FTZ R84, R85, R106 ;  /* 0x0000006a55547220 */ /* 0x000fe20000410000 */
[----:B------:R-:W-:Y:S01]  /*3150*/  FFMA.FTZ R108, R15, R100, -R108 ;  /* 0x000000640f6c7223 */ /* 0x000fe2000001086c */
[C---:B------:R-:W-:Y:S02]  /*3160*/  IMAD.U32 R13, R12.reuse, 0x10000, RZ ;  /* 0x000100000c0d7824 */ /* 0x040fe400078e00ff */
[-C--:B------:R-:W-:Y:S01]  /*3170*/  FMUL.FTZ R100, R85, R102.reuse ;  /* 0x0000006655647220 */ /* 0x080fe20000410000 */
[----:B------:R-:W-:Y:S01]  /*3180*/  LOP3.LUT R101, R101, 0xffff0000, RZ, 0xc0, !PT ;  /* 0xffff000065657812 */ /* 0x000fe200078ec0ff */
[----:B------:R-:W-:Y:S01]  /*3190*/  FFMA.FTZ R84, R81, R102, -R84 ;  /* 0x0000006651547223 */ /* 0x000fe20000010854 */
[----:B------:R-:W-:Y:S01]  /*31a0*/  LOP3.LUT R12, R12, 0xffff0000, RZ, 0xc0, !PT ;  /* 0xffff00000c0c7812 */ /* 0x000fe200078ec0ff */
[----:B------:R-:W-:Y:S02]  /*31b0*/  IMAD.U32 R99, R99, 0x10000, RZ ;  /* 0x0001000063637824 */ /* 0x000fe400078e00ff */
[----:B------:R-:W-:Y:S01]  /*31c0*/  FFMA.FTZ R107, R15, R104, R107 ;  /* 0x000000680f6b7223 */ /* 0x000fe2000001006b */
[----:B------:R-:W-:Y:S01]  /*31d0*/  FFMA.FTZ R81, R81, R106, R100 ;  /* 0x0000006a51517223 */ /* 0x000fe20000010064 */
[C---:B------:R-:W-:Y:S01]  /*31e0*/  FMUL.FTZ R15, R80.reuse, R105 ;  /* 0x00000069500f7220 */ /* 0x040fe20000410000 */
        /* <DEDUP_REMOVED lines=12> */
.L_x_1354:
[----:B------:R-:W-:Y:S05]  /*32b0*/  BSYNC B3 ;  /* 0x0000000000037941 */ /* 0x000fea0003800000 */
.L_x_1353:
[----:B--2---:R1:W-:Y:S02]  /*32c0*/  STG.E.128 desc[UR38][R42.64], R12 ;  /* 0x0000000c2a007986 */ /* 0x0043e4000c101d26 */
.L_x_1352:
[----:B------:R-:W-:Y:S05]  /*32d0*/  BSYNC B2 ;  /* 0x0000000000027941 */ /* 0x000fea0003800000 */
.L_x_1351:
[----:B------:R-:W-:Y:S05]  /*32e0*/  @P2 BRA `(.L_x_1350) ;  /* 0x0000000000d42947 */ /* 0x000fea0003800000 */
[----:B------:R-:W2:Y:S01]  /*32f0*/  LDL R80, [R1+0x14] ;  /* 0x0000140001507983 */ /* 0x000ea20000100800 */
[----:B------:R-:W-:Y:S03]  /*3300*/  BSSY B2, `(.L_x_1355) ;  /* 0x0000032000027945 */ /* 0x000fe60003800000 */
[----:B-1----:R1:W3:Y:S01]  /*3310*/  LDS.128 R12, [R82+0xe000] ;  /* 0x00e00000520c7984 */ /* 0x0022e20000000c00 */
[----:B--2---:R-:W-:-:S13]  /*3320*/  ISETP.GE.AND P4, PT, R80, R88, PT ;  /* 0x000000585000720c */ /* 0x004fda0003f86270 */
[----:B-1-3--:R-:W-:Y:S05]  /*3330*/  @P4 BRA `(.L_x_1356) ;  /* 0x0000000000b84947 */ /* 0x00afea0003800000 */
[----:B------:R-:W-:Y:S02]  /*3340*/  SHF.R.U32.HI R80, RZ, 0x10, R55 ;  /* 0x00000010ff507819 */ /* 0x000fe40000011637 */
[----:B------:R-:W-:Y:S02]  /*3350*/  SHF.R.U32.HI R84, RZ, 0x10, R53 ;  /* 0x00000010ff547819 */ /* 0x000fe40000011635 */
[----:B------:R-:W-:Y:S01]  /*3360*/  SHF.R.U64 R81, R54, 0x10, R55 ;  /* 0x0000001036517819 */ /* 0x000fe20000001237 */
[----:B------:R-:W-:Y:S01]  /*3370*/  IMAD.U32 R54, R15, 0x10000, RZ ;  /* 0x000100000f367824 */ /* 0x000fe200078e00ff */
[----:B------:R-:W-:Y:S01]  /*3380*/  SHF.R.U64 R85, R52, 0x10, R53 ;  /* 0x0000001034557819 */ /* 0x000fe20000001235 */
[----:B------:R-:W-:Y:S01]  /*3390*/  IMAD.U32 R52, R14, 0x10000, RZ ;  /* 0x000100000e347824 */ /* 0x000fe200078e00ff */
[----:B------:R-:W-:Y:S02]  /*33a0*/  PRMT R95, R95, 0x5410, R80 ;  /* 0x000054105f5f7816 */ /* 0x000fe40000000050 */
[----:B------:R-:W-:-:S02]  /*33b0*/  PRMT R97, R97, 0x5410, R84 ;  /* 0x0000541061617816 */ /* 0x000fc40000000054 */
[----:B------:R-:W-:Y:S02]  /*33c0*/  PRMT R96, R96, 0x5410, R81 ;  /* 0x0000541060607816 */ /* 0x000fe40000000051 */
[----:B------:R-:W-:Y:S01]  /*33d0*/  LOP3.LUT R53, R14, 0xffff0000, RZ, 0xc0, !PT ;  /* 0xffff00000e357812 */ /* 0x000fe200078ec0ff */
[----:B------:R-:W-:Y:S01]  /*33e0*/  IMAD.U32 R81, R97, 0x10000, RZ ;  /* 0x0001000061517824 */ /* 0x000fe200078e00ff */
[----:B------:R-:W-:Y:S01]  /*33f0*/  LOP3.LUT R55, R15, 0xffff0000, RZ, 0xc0, !PT ;  /* 0xffff00000f377812 */ /* 0x000fe200078ec0ff */
[----:B------:R-:W-:Y:S01]  /*3400*/  IMAD.U32 R14, R13, 0x10000, RZ ;  /* 0x000100000d0e7824 */ /* 0x000fe200078e00ff */
[----:B------:R-:W-:Y:S01]  /*3410*/  PRMT R98, R98, 0x5410, R85 ;  /* 0x0000541062627816 */ /* 0x000fe20000000055 */
[----:B------:R-:W-:Y:S01]  /*3420*/  IMAD.U32 R85, R95, 0x10000, RZ ;  /* 0x000100005f557824 */ /* 0x000fe200078e00ff */
[----:B------:R-:W-:Y:S01]  /*3430*/  LOP3.LUT R15, R13, 0xffff0000, RZ, 0xc0, !PT ;  /* 0xffff00000d0f7812 */ /* 0x000fe200078ec0ff */
[----:B------:R-:W-:Y:S01]  /*3440*/  IMAD.U32 R13, R12, 0x10000, RZ ;  /* 0x000100000c0d7824 */ /* 0x000fe200078e00ff */
[----:B------:R-:W-:Y:S01]  /*3450*/  LOP3.LUT R84, R96, 0xffff0000, RZ, 0xc0, !PT ;  /* 0xffff000060547812 */ /* 0x000fe200078ec0ff */
[C---:B------:R-:W-:Y:S01]  /*3460*/  FMUL.FTZ R101, R53.reuse, R85 ;  /* 0x0000005535657220 */ /* 0x040fe20000410000 */
[----:B------:R-:W-:Y:S01]  /*3470*/  LOP3.LUT R80, R98, 0xffff0000, RZ, 0xc0, !PT ;  /* 0xffff000062507812 */ /* 0x000fe200078ec0ff */
[-C--:B------:R-:W-:Y:S01]  /*3480*/  FMUL.FTZ R53, R53, R81.reuse ;  /* 0x0000005135357220 */ /* 0x080fe20000410000 */
[----:B------:R-:W-:Y:S01]  /*3490*/  LOP3.LUT R95, R95, 0xffff0000, RZ, 0xc0, !PT ;  /* 0xffff00005f5f7812 */ /* 0x000fe200078ec0ff */
[----:B------:R-:W-:Y:S01]  /*34a0*/  FMUL.FTZ R99, R15, R84 ;  /* 0x000000540f637220 */ /* 0x000fe20000410000 */
[----:B------:R-:W-:Y:S01]  /*34b0*/  LOP3.LUT R97, R97, 0xffff0000, RZ, 0xc0, !PT ;  /* 0xffff000061617812 */ /* 0x000fe200078ec0ff */
[----:B------:R-:W-:Y:S01]  /*34c0*/  FFMA.FTZ R101, R52, R81, -R101 ;  /* 0x0000005134657223 */ /* 0x000fe20000010865 */
[-C--:B------:R-:W-:Y:S01]  /*34d0*/  FMUL.FTZ R15, R15, R80.reuse ;  /* 0x000000500f0f7220 */ /* 0x080fe20000410000 */
[----:B------:R-:W-:Y:S01]  /*34e0*/  LOP3.LUT R12, R12, 0xffff0000, RZ, 0xc0, !PT ;  /* 0xffff00000c0c7812 */ /* 0x000fe200078ec0ff */
[----:B------:R-:W-:Y:S01]  /*34f0*/  FFMA.FTZ R99, R14, R80, -R99 ;  /* 0x000000500e637223 */ /* 0x000fe20000010863 */
[----:B------:R-:W-:Y:S01]  /*3500*/  FFMA.FTZ R52, R52, R85, R53 ;  /* 0x0000005534347223 */ /* 0x000fe20000010035 */
[----:B------:R-:W-:-:S02]  /*3510*/  IMAD.U32 R96, R96, 0x10000, RZ ;  /* 0x0001000060607824 */ /* 0x000fc400078e00ff */
[C---:B------:R-:W-:Y:S01]  /*3520*/  FMUL.FTZ R53, R55.reuse, R95 ;  /* 0x0000005f37357220 */ /* 0x040fe20000410000 */
[----:B------:R-:W-:Y:S02]  /*3530*/  IMAD.U32 R98, R98, 0x10000, RZ ;  /* 0x0001000062627824 */ /* 0x000fe400078e00ff */
[-C--:B------:R-:W-:Y:S01]  /*3540*/  FMUL.FTZ R80, R55, R97.reuse ;  /* 0x0000006137507220 */ /* 0x080fe20000410000 */
[----:B------:R-:W-:Y:S01]  /*3550*/  FFMA.FTZ R84, R14, R84, R15 ;  /* 0x000000540e547223 */ /* 0x000fe2000001000f */
[C---:B------:R-:W-:Y:S01]  /*3560*/  FMUL.FTZ R14, R12.reuse, R96 ;  /* 0x000000600c0e7220 */ /* 0x040fe20000410000 */
[-C--:B------:R-:W-:Y:S01]  /*3570*/  FMUL.FTZ R15, R12, R98.reuse ;  /* 0x000000620c0f7220 */ /* 0x080fe20000410000 */
        /* <DEDUP_REMOVED lines=8> */
[----:B------:R-:W-:Y:S01]  /*3600*/  F2FP.BF16.F32.PACK_AB R13, R84, R99 ;  /* 0x00000063540d723e */ /* 0x000fe200000010ff */
[----:B------:R-:W-:-:S07]  /*3610*/  IMAD.MOV.U32 R15, RZ, RZ, R53 ;  /* 0x000000ffff0f7224 */ /* 0x000fce00078e0035 */
.L_x_1356:
[----:B------:R-:W-:Y:S05]  /*3620*/  BSYNC B2 ;  /* 0x0000000000027941 */ /* 0x000fea0003800000 */
.L_x_1355:
[----:B------:R2:W-:Y:S02]  /*3630*/  STG.E.128 desc[UR38][R42.64+0x40], R12 ;  /* 0x0000400c2a007986 */ /* 0x0005e4000c101d26 */
.L_x_1350:
[----:B------:R-:W-:Y:S05]  /*3640*/  BSYNC B1 ;  /* 0x0000000000017941 */ /* 0x000fea0003800000 */
.L_x_1349:
        /* <DEDUP_REMOVED lines=53> */
.L_x_1361:
[----:B------:R-:W-:Y:S05]  /*39a0*/  BSYNC B2 ;  /* 0x0000000000027941 */ /* 0x000fea0003800000 */
.L_x_1360:
[----:B--2---:R3:W-:Y:S02]  /*39b0*/  STG.E.128 desc[UR38][R40.64], R12 ;  /* 0x0000000c28007986 */ /* 0x0047e4000c101d26 */
.L_x_1359:
[----:B------:R-:W-:Y:S05]  /*39c0*/  BSYNC B1 ;  /* 0x0000000000017941 */ /* 0x000fea0003800000 */
.L_x_1358:
[----:B------:R-:W-:Y:S05]  /*39d0*/  @P2 BRA `(.L_x_1357) ;  /* 0x0000001c00082947 */ /* 0x000fea0003800000 */
[----:B-12---:R-:W2:Y:S01]  /*39e0*/  LDL R42, [R1+0x14] ;  /* 0x00001400012a7983 */ /* 0x006ea20000100800 */
[----:B------:R-:W-:Y:S03]  /*39f0*/  BSSY B1, `(.L_x_1362) ;  /* 0x0000032000017945 */ /* 0x000fe60003800000 */
[----:B---3--:R1:W3:Y:S01]  /*3a00*/  LDS.128 R12, [R82+0x11000] ;  /* 0x01100000520c7984 */ /* 0x0082e20000000c00 */
        /* <DEDUP_REMOVED lines=48> */
.L_x_1363:
[----:B------:R-:W-:Y:S05]  /*3d10*/  BSYNC B1 ;  /* 0x0000000000017941 */ /* 0x000fea0003800000 */
.L_x_1362:
[----:B------:R4:W-:Y:S01]  /*3d20*/  STG.E.128 desc[UR38][R40.64+0x40], R12 ;  /* 0x0000400c28007986 */ /* 0x0009e2000c101d26 */
[----:B------:R-:W-:Y:S05]  /*3d30*/  BRA `(.L_x_1357) ;  /* 0x0000001800307947 */ /* 0x000fea0003800000 */
.L_x_1341:
[C---:B------:R-:W-:Y:S02]  /*3d40*/  ISETP.GE.AND P3, PT, R17.reuse, R90, PT ;  /* 0x0000005a1100720c */ /* 0x040fe40003f66270 */
[----:B0-----:R-:W-:Y:S02]  /*3d50*/  CS2R R38, SRZ ;  /* 0x0000000000267805 */ /* 0x001fe4000001ff00 */
[----:B------:R-:W-:Y:S01]  /*3d60*/  CS2R R36, SRZ ;  /* 0x0000000000247805 */ /* 0x000fe2000001ff00 */
[----:B------:R-:W-:Y:S01]  /*3d70*/  VIADD R44, R17, 0x60 ;  /* 0x00000060112c7836 */ /* 0x000fe20000000000 */
        /* <DEDUP_REMOVED lines=44> */
.L_x_1365:
[----:B------:R-:W-:Y:S05]  /*4040*/  BSYNC B1 ;  /* 0x0000000000017941 */ /* 0x000fea0003800000 */
.L_x_1364:
[----:B-----5:R-:W-:Y:S01]  /*4050*/  IMAD.MOV.U32 R48, RZ, RZ, R42 ;  /* 0x000000ffff307224 */ /* 0x020fe200078e002a */
[----:B------:R-:W-:Y:S01]  /*4060*/  UISETP.NE.AND UP0, UPT, UR37, 0x3, UPT ;  /* 0x000000032500788c */ /* 0x000fe2000bf05270 */
        /* <DEDUP_REMOVED lines=34> */
.L_x_1366:
[----:B------:R-:W2:Y:S01]  /*4290*/  LDL R48, [R1+0x10] ;  /* 0x0000100001307983 */ /* 0x000ea20000100800 */
[----:B------:R-:W-:Y:S01]  /*42a0*/  IMAD R79, R22, 0x8, R2 ;  /* 0x00000008164f7824 */ /* 0x000fe200078e0202 */
[----:B------:R-:W0:Y:S01]  /*42b0*/  LDC R95, c[0x0][0x2f4] ;  /* 0x0000bd00ff5f7b82 */ /* 0x000e220000000800 */
[----:B------:R-:W-:Y:S01]  /*42c0*/  BSSY B1, `(.L_x_1367) ;  /* 0x0000005000017945 */ /* 0x000fe20003800000 */
[----:B0-----:R-:W-:Y:S01]  /*42d0*/  IMAD.IADD R97, R95, 0x1, -R64 ;  /* 0x000000015f617824 */ /* 0x001fe200078e0a40 */
[----:B--2---:R-:W-:-:S04]  /*42e0*/  SHF.L.U32 R91, R48, 0x1f, RZ ;  /* 0x0000001f305b7819 */ /* 0x004fc800000006ff */
[----:B------:R-:W0:Y:S02]  /*42f0*/  SYNCS.PHASECHK.TRANS64.TRYWAIT P5, [R79+URZ+0x16890], R91 ;  /* 0x0168905b4f0075a7 */ /* 0x000e2400080a017f */
[----:B0-----:R-:W-:Y:S05]  /*4300*/  @!P5 BRA `(.L_x_1368) ;  /* 0x0000019400e8d947 */ /* 0x001fea0003800000 */
.L_x_1674:
[----:B------:R-:W-:Y:S05]  /*4310*/  BSYNC B1 ;  /* 0x0000000000017941 */ /* 0x000fea0003800000 */
.L_x_1367:
        /* <DEDUP_REMOVED lines=11> */
[----:B------:R-:W-:-:S05]  /*43d0*/  IMAD.IADD R99, R99, 0x1, R89 ;  /* 0x0000000163637824 */ /* 0x000fca00078e0259 */
[----:B------:R-:W-:Y:S01]  /*43e0*/  IADD3.X R96, R78, R99, R5, P5, P6 ;  /* 0x000000634e607210 */ /* 0x000fe20002fec405 */
[----:B-1----:R-:W-:Y:S01]  /*43f0*/  VIADD R51, R49, 0xffffff80 ;  /* 0xffffff8031337836 */ /* 0x002fe20000000000 */
[----:B------:R-:W-:-:S04]  /*4400*/  SHF.R.S32.HI R49, RZ, 0x1f, R48 ;  /* 0x0000001fff317819 */ /* 0x000fc80000011430 */
[----:B------:R-:W-:Y:S02]  /*4410*/  LEA.HI R49, R49, R48, RZ, 0x4 ;  /* 0x0000003031317211 */ /* 0x000fe400078f20ff */
[----:B------:R-:W-:Y:S02]  /*4420*/  SHF.R.S32.HI R50, RZ, 0x1f, R51 ;  /* 0x0000001fff327819 */ /* 0x000fe40000011433 */
[----:B------:R-:W-:Y:S02]  /*4430*/  LEA.HI.SX32 R49, R49, R6, 0x1c ;  /* 0x0000000631317211 */ /* 0x000fe400078fe2ff */
[----:B------:R-:W-:-:S03]  /*4440*/  LEA.HI R50, R50, R51, RZ, 0x5 ;  /* 0x0000003332327211 */ /* 0x000fc600078f28ff */
[----:B------:R-:W-:Y:S01]  /*4450*/  IMAD.SHL.U32 R98, R49, 0x8, RZ ;  /* 0x0000000831627824 */ /* 0x000fe200078e00ff */
[----:B------:R-:W-:-:S04]  /*4460*/  SHF.R.S32.HI R50, RZ, 0x5, R50 ;  /* 0x00000005ff327819 */ /* 0x000fc80000011432 */
[----:B------:R-:W-:-:S04]  /*4470*/  LOP3.LUT R49, R71, 0x38, R98, 0xf8, !PT ;  /* 0x0000003847317812 */ /* 0x000fc800078ef862 */
[----:B------:R-:W-:-:S05]  /*4480*/  LOP3.LUT R49, R49, R68, RZ, 0x3c, !PT ;  /* 0x0000004431317212 */ /* 0x000fca00078e3cff */
        /* <DEDUP_REMOVED lines=8> */
[--C-:B------:R-:W-:Y:S01]  /*4510*/  SHF.R.U64 R12, R12, 0x10, R13.reuse ;  /* 0x000000100c0c7819 */ /* 0x100fe2000000120d */
[----:B--2---:R-:W-:Y:S01]  /*4520*/  IMAD.U32 R103, R53, 0x10000, RZ ;  /* 0x0001000035677824 */ /* 0x004fe200078e00ff */
[----:B------:R-:W-:Y:S01]  /*4530*/  SHF.R.U32.HI R13, RZ, 0x10, R13 ;  /* 0x00000010ff0d7819 */ /* 0x000fe2000001160d */
[----:B------:R-:W-:Y:S01]  /*4540*/  IMAD.U32 R115, R55, 0x10000, RZ ;  /* 0x0001000037737824 */ /* 0x000fe200078e00ff */
[----:B------:R-:W-:Y:S01]  /*4550*/  SHF.R.U32.HI R102, RZ, 0x10, R37 ;  /* 0x00000010ff667819 */ /* 0x000fe20000011625 */
[----:B-1----:R-:W-:Y:S01]  /*4560*/  IMAD.U32 R105, R51, 0x10000, RZ ;  /* 0x0001000033697824 */ /* 0x002fe200078e00ff */
[----:B------:R-:W-:Y:S01]  /*4570*/  PRMT R116, R116, 0x5410, R13 ;  /* 0x0000541074747816 */ /* 0x000fe2000000000d */
[----:B------:R-:W-:Y:S01]  /*4580*/  IMAD.U32 R104, R50, 0x10000, RZ ;  /* 0x0001000032687824 */ /* 0x000fe200078e00ff */
[----:B------:R-:W-:Y:S02]  /*4590*/  PRMT R13, R110, 0x5432, R102 ;  /* 0x000054326e0d7816 */ /* 0x000fe40000000066 */
[--C-:B------:R-:W-:Y:S01]  /*45a0*/  SHF.R.U64 R14, R14, 0x10, R15.reuse ;  /* 0x000000100e0e7819 */ /* 0x100fe2000000120f */
[----:B------:R-:W-:Y:S01]  /*45b0*/  IMAD.U32 R120, R116, 0x10000, RZ ;  /* 0x0001000074787824 */ /* 0x000fe200078e00ff */
[----:B------:R-:W-:Y:S01]  /*45c0*/  SHF.R.U32.HI R100, RZ, 0x10, R15 ;  /* 0x00000010ff647819 */ /* 0x000fe2000001160f */
[----:B------:R-:W-:Y:S01]  /*45d0*/  IMAD.U32 R102, R13, 0x10000, RZ ;  /* 0x000100000d667824 */ /* 0x000fe200078e00ff */
[----:B------:R-:W-:Y:S01]  /*45e0*/  SHF.R.U64 R15, R36, 0x10, R37 ;  /* 0x00000010240f7819 */ /* 0x000fe20000001225 */
[----:B------:R-:W-:Y:S01]  /*45f0*/  IMAD.U32 R37, R49, 0x10000, RZ ;  /* 0x0001000031257824 */ /* 0x000fe200078e00ff */
[----:B------:R-:W-:Y:S01]  /*4600*/  SHF.R.U32.HI R101, RZ, 0x10, R39 ;  /* 0x00000010ff657819 */ /* 0x000fe20000011627 */
[C---:B------:R-:W-:Y:S01]  /*4610*/  FMUL.FTZ R122, R103.reuse, R102 ;  /* 0x00000066677a7220 */ /* 0x040fe20000410000 */
[----:B------:R-:W-:Y:S01]  /*4620*/  PRMT R15, R118, 0x5410, R15 ;  /* 0x00005410760f7816 */ /* 0x000fe2000000000f */
[----:B------:R-:W-:Y:S01]  /*4630*/  FMUL.FTZ R124, R103, R120 ;  /* 0x00000078677c7220 */ /* 0x000fe20000410000 */
[----:B------:R-:W-:-:S02]  /*4640*/  LOP3.LUT R53, R53, 0xffff0000, RZ, 0xc0, !PT ;  /* 0xffff000035357812 */ /* 0x000fc400078ec0ff */
[----:B------:R-:W-:Y:S01]  /*4650*/  LOP3.LUT R118, R13, 0xffff0000, RZ, 0xc0, !PT ;  /* 0xffff00000d767812 */ /* 0x000fe200078ec0ff */
[C---:B------:R-:W-:Y:S01]  /*4660*/  FFMA.FTZ R13, R37.reuse, R120, -R122 ;  /* 0x00000078250d7223 */ /* 0x040fe2000001087a */
[----:B------:R-:W-:Y:S01]  /*4670*/  SHF.R.U64 R36, R38, 0x10, R39 ;  /* 0x0000001026247819 */ /* 0x000fe20000001227 */
[----:B------:R-:W-:Y:S01]  /*4680*/  FFMA.FTZ R37, R37, R102, R124 ;  /* 0x0000006625257223 */ /* 0x000fe2000001007c */
[----:B------:R-:W-:Y:S01]  /*4690*/  PRMT R117, R117, 0x5410, R101 ;  /* 0x0000541075757816 */ /* 0x000fe20000000065 */
[----:B------:R-:W-:Y:S01]  /*46a0*/  FMUL.FTZ R120, R53, R118 ;  /* 0x0000007635787220 */ /* 0x000fe20000410000 */
[----:B------:R-:W-:Y:S01]  /*46b0*/  LOP3.LUT R39, R49, 0xffff0000, RZ, 0xc0, !PT ;  /* 0xffff000031277812 */ /* 0x000fe200078ec0ff */
[----:B------:R-:W-:Y:S01]  /*46c0*/  IMAD.U32 R49, R52, 0x10000, RZ ;  /* 0x0001000034317824 */ /* 0x000fe200078e00ff */
[----:B------:R-:W-:Y:S01]  /*46d0*/  PRMT R100, R107, 0x5432, R100 ;  /* 0x000054326b647816 */ /* 0x000fe20000000064 */
[----:B------:R-:W-:Y:S01]  /*46e0*/  IMAD.U32 R122, R117, 0x10000, RZ ;  /* 0x00010000757a7824 */ /* 0x000fe200078e00ff */
[----:B------:R-:W-:Y:S01]  /*46f0*/  LOP3.LUT R116, R116, 0xffff0000, RZ, 0xc0, !PT ;  /* 0xffff000074747812 */ /* 0x000fe200078ec0ff */
[----:B------:R-:W-:Y:S01]  /*4700*/  IMAD.U32 R101, R15, 0x10000, RZ ;  /* 0x000100000f657824 */ /* 0x000fe200078e00ff */
[----:B------:R-:W-:Y:S01]  /*4710*/  LOP3.LUT R55, R55, 0xffff0000, RZ, 0xc0, !PT ;  /* 0xffff000037377812 */ /* 0x000fe200078ec0ff */
[C---:B------:R-:W-:Y:S01]  /*4720*/  IMAD.U32 R124, R100.reuse, 0x10000, RZ ;  /* 0x00010000647c7824 */ /* 0x040fe200078e00ff */
[----:B------:R-:W-:Y:S01]  /*4730*/  PRMT R12, R109, 0x5432, R12 ;  /* 0x000054326d0c7816 */ /* 0x000fe2000000000c */
[-C--:B------:R-:W-:Y:S01]  /*4740*/  FFMA.FTZ R102, R39, R116.reuse, -R120 ;  /* 0x0000007427667223 */ /* 0x080fe20000010878 */
[----:B------:R-:W-:Y:S01]  /*4750*/  FMUL.FTZ R126, R53, R116 ;  /* 0x00000074357e7220 */ /* 0x000fe20000410000 */
[----:B------:R-:W-:Y:S01]  /*4760*/  LOP3.LUT R120, R117, 0xffff0000, RZ, 0xc0, !PT ;  /* 0xffff000075787812 */ /* 0x000fe200078ec0ff */
[C---:B------:R-:W-:Y:S01]  /*4770*/  FMUL.FTZ R128, R115.reuse, R122 ;  /* 0x0000007a73807220 */ /* 0x040fe20000410000 */
[----:B------:R-:W-:Y:S01]  /*4780*/  FMUL.FTZ R115, R115, R124 ;  /* 0x0000007c73737220 */ /* 0x000fe20000410000 */
[----:B------:R-:W-:Y:S01]  /*4790*/  LOP3.LUT R100, R100, 0xffff0000, RZ, 0xc0, !PT ;  /* 0xffff000064647812 */ /* 0x000fe200078ec0ff */
[----:B------:R-:W-:Y:S01]  /*47a0*/  FFMA.FTZ R116, R39, R118, R126 ;  /* 0x0000007627747223 */ /* 0x000fe2000001007e */
[----:B------:R-:W-:Y:S01]  /*47b0*/  LOP3.LUT R51, R51, 0xffff0000, RZ, 0xc0, !PT ;  /* 0xffff000033337812 */ /* 0x000fe200078ec0ff */
[----:B------:R-:W-:Y:S01]  /*47c0*/  FMUL.FTZ R118, R55, R120 ;  /* 0x0000007837767220 */ /* 0x000fe20000410000 */
[----:B------:R-:W-:Y:S01]  /*47d0*/  LOP3.LUT R52, R52, 0xffff0000, RZ, 0xc0, !PT ;  /* 0xffff000034347812 */ /* 0x000fe200078ec0ff */
[----:B------:R-:W-:Y:S01]  /*47e0*/  FFMA.FTZ R39, R105, R124, -R128 ;  /* 0x0000007c69277223 */ /* 0x000fe20000010880 */
[----:B------:R-:W-:Y:S01]  /*47f0*/  IMAD.U32 R53, R12, 0x10000, RZ ;  /* 0x000100000c357824 */ /* 0x000fe200078e00ff */
[----:B------:R-:W-:Y:S01]  /*4800*/  LOP3.LUT R15, R15, 0xffff0000, RZ, 0xc0, !PT ;  /* 0xffff00000f0f7812 */ /* 0x000fe200078ec0ff */
[----:B------:R-:W-:Y:S01]  /*4810*/  FFMA.FTZ R105, R105, R122, R115 ;  /* 0x0000007a69697223 */ /* 0x000fe20000010073 */
[----:B------:R-:W-:Y:S01]  /*4820*/  FMUL.FTZ R122, R55, R100 ;  /* 0x00000064377a7220 */ /* 0x000fe20000410000 */
[----:B------:R-:W-:-:S02]  /*4830*/  IMAD.U32 R38, R48, 0x10000, RZ ;  /* 0x0001000030267824 */ /* 0x000fc400078e00ff */
[----:B------:R-:W-:Y:S01]  /*4840*/  FFMA.FTZ R100, R51, R100, -R118 ;  /* 0x0000006433647223 */ /* 0x000fe20000010876 */
[C---:B------:R-:W-:Y:S01]  /*4850*/  FMUL.FTZ R103, R49.reuse, R101 ;  /* 0x0000006531677220 */ /* 0x040fe20000410000 */
[----:B------:R-:W-:Y:S01]  /*4860*/  LOP3.LUT R48, R48, 0xffff0000, RZ, 0xc0, !PT ;  /* 0xffff000030307812 */ /* 0x000fe200078ec0ff */
[----:B------:R-:W-:Y:S01]  /*4870*/  FMUL.FTZ R118, R49, R53 ;  /* 0x0000003531767220 */ /* 0x000fe20000410000 */
[----:B------:R-:W-:Y:S01]  /*4880*/  LOP3.LUT R55, R12, 0xffff0000, RZ, 0xc0, !PT ;  /* 0xffff00000c377812 */ /* 0x000fe200078ec0ff */
[----:B------:R-:W-:Y:S01]  /*4890*/  FMUL.FTZ R49, R52, R15 ;  /* 0x0000000f34317220 */ /* 0x000fe20000410000 */
[----:B------:R-:W-:Y:S01]  /*48a0*/  PRMT R36, R106, 0x5432, R36 ;  /* 0x000054326a247816 */ /* 0x000fe20000000024 */
[----:B------:R-:W-:Y:S01]  /*48b0*/  FFMA.FTZ R12, R38, R53, -R103 ;  /* 0x00000035260c7223 */ /* 0x000fe20000010867 */
[----:B------:R-:W-:Y:S01]  /*48c0*/  LOP3.LUT R114, R50, 0xffff0000, RZ, 0xc0, !PT ;  /* 0xffff000032727812 */ /* 0x000fe200078ec0ff */
[----:B------:R-:W-:Y:S02]  /*48d0*/  IMAD.U32 R50, R54, 0x10000, RZ ;  /* 0x0001000036327824 */ /* 0x000fe400078e00ff */
[----:B------:R-:W-:Y:S01]  /*48e0*/  FFMA.FTZ R38, R38, R101, R118 ;  /* 0x0000006526267223 */ /* 0x000fe20000010076 */
[----:B------:R-:W-:Y:S01]  /*48f0*/  LOP3.LUT R54, R54, 0xffff0000, RZ, 0xc0, !PT ;  /* 0xffff000036367812 */ /* 0x000fe200078ec0ff */
[-C--:B------:R-:W-:Y:S01]  /*4900*/  FMUL.FTZ R103, R52, R55.reuse ;  /* 0x0000003734677220 */ /* 0x080fe20000410000 */
[----:B------:R-:W-:Y:S01]  /*4910*/  PRMT R14, R108, 0x5432, R14 ;  /* 0x000054326c0e7816 */ /* 0x000fe2000000000e */
[----:B------:R-:W-:Y:S01]  /*4920*/  FFMA.FTZ R49, R48, R55, -R49 ;  /* 0x0000003730317223 */ /* 0x000fe20000010831 */
[C---:B------:R-:W-:Y:S01]  /*4930*/  LOP3.LUT R101, R36.reuse, 0xffff0000, RZ, 0xc0, !PT ;  /* 0xffff000024657812 */ /* 0x040fe200078ec0ff */
[----:B------:R-:W-:-:S02]  /*4940*/  IMAD.U32 R55, R36, 0x10000, RZ ;  /* 0x0001000024377824 */ /* 0x000fc400078e00ff */
[----:B------:R-:W-:Y:S01]  /*4950*/  FFMA.FTZ R120, R51, R120, R122 ;  /* 0x0000007833787223 */ /* 0x000fe2000001007a */
[----:B------:R-:W-:Y:S01]  /*4960*/  LOP3.LUT R53, R14, 0xffff0000, RZ, 0xc0, !PT ;  /* 0xffff00000e357812 */ /* 0x000fe200078ec0ff */
[----:B------:R-:W-:Y:S01]  /*4970*/  FFMA.FTZ R103, R48, R15, R103 ;  /* 0x0000000f30677223 */ /* 0x000fe20000010067 */
[----:B------:R-:W-:Y:S02]  /*4980*/  IMAD.U32 R51, R14, 0x10000, RZ ;  /* 0x000100000e337824 */ /* 0x000fe400078e00ff */
[----:B------:R-:W-:Y:S01]  /*4990*/  FMUL.FTZ R15, R50, R55 ;  /* 0x00000037320f7220 */ /* 0x000fe20000410000 */
[C---:B------:R-:W-:Y:S01]  /*49a0*/  FMUL.FTZ R115, R54.reuse, R101 ;  /* 0x0000006536737220 */ /* 0x040fe20000410000 */
[----:B------:R-:W-:Y:S01]  /*49b0*/  FMUL.FTZ R54, R54, R53 ;  /* 0x0000003536367220 */ /* 0x000fe20000410000 */
[-C--:B------:R-:W-:Y:S01]  /*49c0*/  FMUL.FTZ R50, R50, R51.reuse ;  /* 0x0000003332327220 */ /* 0x080fe20000410000 */
[----:B------:R-:W-:Y:S01]  /*49d0*/  FFMA.FTZ R15, R104, R51, -R15 ;  /* 0x00000033680f7223 */ /* 0x000fe2000001080f */
        /* <DEDUP_REMOVED lines=8> */
[----:B------:R-:W-:Y:S01]  /*4a60*/  IMAD.MOV.U32 R50, RZ, RZ, R14 ;  /* 0x000000ffff327224 */ /* 0x000fe200078e000e */
[----:B------:R-:W-:Y:S02]  /*4a70*/  F2FP.BF16.F32.PACK_AB R51, R100, R39 ;  /* 0x000000276433723e */ /* 0x000fe400000010ff */
[----:B------:R-:W-:Y:S02]  /*4a80*/  F2FP.BF16.F32.PACK_AB R53, R116, R37 ;  /* 0x000000257435723e */ /* 0x000fe400000010ff */
[----:B------:R-:W-:-:S02]  /*4a90*/  F2FP.BF16.F32.PACK_AB R55, R120, R105 ;  /* 0x000000697837723e */ /* 0x000fc400000010ff */
[----:B------:R-:W-:-:S07]  /*4aa0*/  F2FP.BF16.F32.PACK_AB R52, R103, R38 ;  /* 0x000000266734723e */ /* 0x000fce00000010ff */
.L_x_1372:
[----:B------:R-:W-:Y:S05]  /*4ab0*/  BSYNC B2 ;  /* 0x0000000000027941 */ /* 0x000fea0003800000 */
.L_x_1371:
[----:B------:R-:W-:Y:S02]  /*4ac0*/  ISETP.GE.AND P5, PT, R98, R95, PT ;  /* 0x0000005f6200720c */ /* 0x000fe40003fa6270 */
[----:B------:R-:W-:-:S11]  /*4ad0*/  P2R R13, PR, RZ, 0x1 ;  /* 0x00000001ff0d7803 */ /* 0x000fd60000000000 */
[--C-:B------:R-:W-:Y:S02]  /*4ae0*/  @!P5 SHF.R.S32.HI R12, RZ, 0x1f, R98.reuse ;  /* 0x0000001fff0cd819 */ /* 0x100fe40000011462 */
[----:B------:R-:W-:-:S04]  /*4af0*/  @!P5 IADD3 R88, P0, P6, R8, R88, R98 ;  /* 0x000000580858d210 */ /* 0x000fc80007e1e062 */
[----:B------:R-:W-:Y:S02]  /*4b00*/  @!P5 IADD3.X R99, R78, R99, R12, P0, P6 ;  /* 0x000000634e63d210 */ /* 0x000fe400007ec40c */
[CC--:B------:R-:W-:Y:S02]  /*4b10*/  LEA R12, P6, R94.reuse, R80.reuse, 0x1 ;  /* 0x000000505e0c7211 */ /* 0x0c0fe400078c08ff */
[----:B------:R-:W-:Y:S02]  /*4b20*/  ISETP.NE.AND P0, PT, R13, RZ, PT ;  /* 0x000000ff0d00720c */ /* 0x000fe40003f05270 */
[----:B------:R-:W-:Y:S02]  /*4b30*/  LEA.HI.X R13, R94, R81, R96, 0x1, P6 ;  /* 0x000000515e0d7211 */ /* 0x000fe400030f0c60 */
[----:B------:R-:W-:-:S03]  /*4b40*/  @!P5 LEA R14, P6, R88, R80, 0x1 ;  /* 0x00000050580ed211 */ /* 0x000fc600078c08ff */
[----:B-1----:R1:W-:Y:S01]  /*4b50*/  STG.E.128 desc[UR38][R12.64], R48 ;  /* 0x000000300c007986 */ /* 0x0023e2000c101d26 */
[----:B------:R-:W-:-:S05]  /*4b60*/  @!P5 LEA.HI.X R15, R88, R81, R99, 0x1, P6 ;  /* 0x00000051580fd211 */ /* 0x000fca00030f0c63 */
[----:B--2---:R1:W-:Y:S04]  /*4b70*/  @!P5 STG.E.128 desc[UR38][R14.64], R52 ;  /* 0x000000340e00d986 */ /* 0x0043e8000c101d26 */
.L_x_1370:
[----:B------:R-:W-:Y:S05]  /*4b80*/  BSYNC B1 ;  /* 0x0000000000017941 */ /* 0x000fea0003800000 */
.L_x_1369:
        /* <DEDUP_REMOVED lines=17> */
[----:B------:R-:W-:Y:S01]  /*4ca0*/  LEA.HI.X R49, R12, R81, R13, 0x1, P5 ;  /* 0x000000510c317211 */ /* 0x000fe200028f0c0d */
[----:B------:R-:W-:Y:S01]  /*4cb0*/  IMAD R13, R22, 0x2000, R3 ;  /* 0x00002000160d7824 */ /* 0x000fe200078e0203 */
[----:B------:R-:W-:-:S02]  /*4cc0*/  SHF.R.S32.HI R12, RZ, 0x1f, R97 ;  /* 0x0000001fff0c7819 */ /* 0x000fc40000011461 */
[----:B------:R-:W-:Y:S01]  /*4cd0*/  LOP3.LUT R15, R15, 0x1c0, RZ, 0xc0, !PT ;  /* 0x000001c00f0f7812 */ /* 0x000fe200078ec0ff */
[----:B------:R-:W-:Y:S01]  /*4ce0*/  IMAD R13, R13, 0x2, R2 ;  /* 0x000000020d0d7824 */ /* 0x000fe200078e0202 */
[----:B------:R-:W-:Y:S02]  /*4cf0*/  LEA.HI R97, R12, R97, RZ, 0x4 ;  /* 0x000000610c617211 */ /* 0x000fe400078f20ff */
[----:B------:R-:W-:Y:S02]  /*4d00*/  LOP3.LUT R36, R36, 0x1c0, RZ, 0xc0, !PT ;  /* 0x000001c024247812 */ /* 0x000fe400078ec0ff */
[----:B------:R-:W-:Y:S02]  /*4d10*/  LEA.HI.SX32 R53, R97, R6, 0x1c ;  /* 0x0000000661357211 */ /* 0x000fe400078fe2ff */
[----:B------:R-:W-:-:S03]  /*4d20*/  SHF.R.U32.HI R15, RZ, 0x3, R15 ;  /* 0x00000003ff0f7819 */ /* 0x000fc6000001160f */
        /* <DEDUP_REMOVED lines=12> */
[----:B------:R-:W-:Y:S01]  /*4df0*/  SHF.R.U64 R55, R42, 0x10, R43 ;  /* 0x000000102a377819 */ /* 0x000fe2000000122b */
[----:B-1----:R-:W-:Y:S01]  /*4e00*/  IMAD.U32 R42, R13, 0x10000, RZ ;  /* 0x000100000d2a7824 */ /* 0x002fe200078e00ff */
[----:B------:R-:W-:Y:S02]  /*4e10*/  PRMT R113, R113, 0x5410, R54 ;  /* 0x0000541071717816 */ /* 0x000fe40000000036 */
[----:B------:R-:W-:Y:S02]  /*4e20*/  PRMT R109, R109, 0x5410, R88 ;  /* 0x000054106d6d7816 */ /* 0x000fe40000000058 */
[----:B------:R-:W-:-:S02]  /*4e30*/  SHF.R.U32.HI R52, RZ, 0x10, R47 ;  /* 0x00000010ff347819 */ /* 0x000fc4000001162f */
[----:B------:R-:W-:Y:S01]  /*4e40*/  SHF.R.U64 R89, R44, 0x10, R45 ;  /* 0x000000102c597819 */ /* 0x000fe2000000122d */
[----:B------:R-:W-:Y:S01]  /*4e50*/  IMAD.U32 R44, R37, 0x10000, RZ ;  /* 0x00010000252c7824 */ /* 0x000fe200078e00ff */
[----:B------:R-:W-:Y:S01]  /*4e60*/  SHF.R.U64 R87, R46, 0x10, R47 ;  /* 0x000000102e577819 */ /* 0x000fe2000000122f */
[----:B------:R-:W-:Y:S01]  /*4e70*/  IMAD.U32 R46, R15, 0x10000, RZ ;  /* 0x000100000f2e7824 */ /* 0x000fe200078e00ff */
[----:B------:R-:W-:Y:S01]  /*4e80*/  PRMT R106, R106, 0x5410, R55 ;  /* 0x000054106a6a7816 */ /* 0x000fe20000000037 */
[----:B------:R-:W-:Y:S01]  /*4e90*/  IMAD.U32 R55, R113, 0x10000, RZ ;  /* 0x0001000071377824 */ /* 0x000fe200078e00ff */
[----:B------:R-:W-:Y:S01]  /*4ea0*/  LOP3.LUT R45, R39, 0xffff0000, RZ, 0xc0, !PT ;  /* 0xffff0000272d7812 */ /* 0x000fe200078ec0ff */
[----:B------:R-:W-:Y:S01]  /*4eb0*/  IMAD.U32 R39, R109, 0x10000, RZ ;  /* 0x000100006d277824 */ /* 0x000fe200078e00ff */
[----:B------:R-:W-:Y:S02]  /*4ec0*/  SHF.R.U32.HI R86, RZ, 0x10, R43 ;  /* 0x00000010ff567819 */ /* 0x000fe4000001162b */
[----:B------:R-:W-:-:S02]  /*4ed0*/  PRMT R111, R111, 0x5410, R52 ;  /* 0x000054106f6f7816 */ /* 0x000fc40000000034 */
[----:B------:R-:W-:Y:S01]  /*4ee0*/  LOP3.LUT R47, R37, 0xffff0000, RZ, 0xc0, !PT ;  /* 0xffff0000252f7812 */ /* 0x000fe200078ec0ff */
[----:B------:R-:W-:Y:S01]  /*4ef0*/  IMAD.U32 R37, R36, 0x10000, RZ ;  /* 0x0001000024257824 */ /* 0x000fe200078e00ff */
[----:B------:R-:W-:Y:S01]  /*4f00*/  PRMT R110, R110, 0x5410, R87 ;  /* 0x000054106e6e7816 */ /* 0x000fe20000000057 */
[----:B------:R-:W-:Y:S01]  /*4f10*/  FMUL.FTZ R87, R44, R55 ;  /* 0x000000372c577220 */ /* 0x000fe20000410000 */
[----:B------:R-:W-:Y:S02]  /*4f20*/  LOP3.LUT R52, R113, 0xffff0000, RZ, 0xc0, !PT ;  /* 0xffff000071347812 */ /* 0x000fe400078ec0ff */
[----:B------:R-:W-:Y:S01]  /*4f30*/  PRMT R112, R112, 0x5410, R89 ;  /* 0x0000541070707816 */ /* 0x000fe20000000059 */
[-C--:B------:R-:W-:Y:S01]  /*4f40*/  FMUL.FTZ R89, R44, R39.reuse ;  /* 0x000000272c597220 */ /* 0x080fe20000410000 */
[----:B------:R-:W-:Y:S01]  /*4f50*/  PRMT R107, R107, 0x5410, R86 ;  /* 0x000054106b6b7816 */ /* 0x000fe20000000056 */
[C---:B------:R-:W-:Y:S01]  /*4f60*/  FFMA.FTZ R39, R42.reuse, R39, -R87 ;  /* 0x000000272a277223 */ /* 0x040fe20000010857 */
[----:B------:R-:W-:Y:S01]  /*4f70*/  LOP3.LUT R44, R109, 0xffff0000, RZ, 0xc0, !PT ;  /* 0xffff00006d2c7812 */ /* 0x000fe200078ec0ff */
[----:B------:R-:W-:Y:S01]  /*4f80*/  FMUL.FTZ R54, R47, R52 ;  /* 0x000000342f367220 */ /* 0x000fe20000410000 */
[----:B------:R-:W-:Y:S01]  /*4f90*/  LOP3.LUT R43, R13, 0xffff0000, RZ, 0xc0, !PT ;  /* 0xffff00000d2b7812 */ /* 0x000fe200078ec0ff */
[----:B------:R-:W-:Y:S01]  /*4fa0*/  FFMA.FTZ R42, R42, R55, R89 ;  /* 0x000000372a2a7223 */ /* 0x000fe20000010059 */
[----:B------:R-:W-:Y:S01]  /*4fb0*/  SHF.R.U64 R97, R40, 0x10, R41 ;  /* 0x0000001028617819 */ /* 0x000fe20000001229 */
[----:B------:R-:W-:-:S02]  /*4fc0*/  IMAD.U32 R87, R111, 0x10000, RZ ;  /* 0x000100006f577824 */ /* 0x000fc400078e00ff */
[-C--:B------:R-:W-:Y:S01]  /*4fd0*/  FMUL.FTZ R86, R47, R44.reuse ;  /* 0x0000002c2f567220 */ /* 0x080fe20000410000 */
[----:B------:R-:W-:Y:S02]  /*4fe0*/  IMAD.U32 R55, R107, 0x10000, RZ ;  /* 0x000100006b377824 */ /* 0x000fe400078e00ff */
[----:B------:R-:W-:Y:S01]  /*4ff0*/  FFMA.FTZ R44, R43, R44, -R54 ;  /* 0x0000002c2b2c7223 */ /* 0x000fe20000010836 */
[----:B------:R-:W-:Y:S01]  /*5000*/  LOP3.LUT R54, R111, 0xffff0000, RZ, 0xc0, !PT ;  /* 0xffff00006f367812 */ /* 0x000fe200078ec0ff */
[----:B------:R-:W-:Y:S01]  /*5010*/  FMUL.FTZ R47, R50, R87 ;  /* 0x00000057322f7220 */ /* 0x000fe20000410000 */
[----:B------:R-:W-:Y:S01]  /*5020*/  PRMT R108, R108, 0x5410, R97 ;  /* 0x000054106c6c7816 */ /* 0x000fe20000000061 */
[-C--:B------:R-:W-:Y:S01]  /*5030*/  FMUL.FTZ R88, R50, R55.reuse ;  /* 0x0000003732587220 */ /* 0x080fe20000410000 */
[----:B------:R-:W-:Y:S01]  /*5040*/  LOP3.LUT R41, R15, 0xffff0000, RZ, 0xc0, !PT ;  /* 0xffff00000f297812 */ /* 0x000fe200078ec0ff */
[----:B------:R-:W-:Y:S01]  /*5050*/  FFMA.FTZ R43, R43, R52, R86 ;  /* 0x000000342b2b7223 */ /* 0x000fe20000010056 */
[----:B------:R-:W-:Y:S01]  /*5060*/  LOP3.LUT R50, R107, 0xffff0000, RZ, 0xc0, !PT ;  /* 0xffff00006b327812 */ /* 0x000fe200078ec0ff */
[C---:B------:R-:W-:Y:S01]  /*5070*/  FFMA.FTZ R52, R46.reuse, R55, -R47 ;  /* 0x000000372e347223 */ /* 0x040fe2000001082f */
[----:B------:R-:W-:Y:S01]  /*5080*/  FFMA.FTZ R88, R46, R87, R88 ;  /* 0x000000572e587223 */ /* 0x000fe20000010058 */
[----:B------:R-:W-:Y:S01]  /*5090*/  FMUL.FTZ R86, R45, R54 ;  /* 0x000000362d567220 */ /* 0x000fe20000410000 */
[----:B------:R-:W-:Y:S01]  /*50a0*/  LOP3.LUT R36, R36, 0xffff0000, RZ, 0xc0, !PT ;  /* 0xffff000024247812 */ /* 0x000fe200078ec0ff */
[----:B------:R-:W-:Y:S01]  /*50b0*/  IMAD.U32 R46, R108, 0x10000, RZ ;  /* 0x000100006c2e7824 */ /* 0x000fe200078e00ff */
[C---:B------:R-:W-:Y:S01]  /*50c0*/  LOP3.LUT R55, R112.reuse, 0xffff0000, RZ, 0xc0, !PT ;  /* 0xffff000070377812 */ /* 0x040fe200078ec0ff */
[----:B------:R-:W-:-:S02]  /*50d0*/  IMAD.U32 R47, R112, 0x10000, RZ ;  /* 0x00010000702f7824 */ /* 0x000fc400078e00ff */
[-C--:B------:R-:W-:Y:S01]  /*50e0*/  FMUL.FTZ R94, R45, R50.reuse ;  /* 0x000000322d5e7220 */ /* 0x080fe20000410000 */
[C---:B------:R-:W-:Y:S02]  /*50f0*/  IMAD.U32 R40, R12.reuse, 0x10000, RZ ;  /* 0x000100000c287824 */ /* 0x040fe400078e00ff */
[----:B------:R-:W-:Y:S01]  /*5100*/  FFMA.FTZ R89, R41, R50, -R86 ;  /* 0x0000003229597223 */ /* 0x000fe20000010856 */
[----:B------:R-:W-:Y:S01]  /*5110*/  LOP3.LUT R12, R12, 0xffff0000, RZ, 0xc0, !PT ;  /* 0xffff00000c0c7812 */ /* 0x000fe200078ec0ff */
[C---:B------:R-:W-:Y:S01]  /*5120*/  FMUL.FTZ R87, R37.reuse, R47 ;  /* 0x0000002f25577220 */ /* 0x040fe20000410000 */
[----:B------:R-:W-:Y:S01]  /*5130*/  LOP3.LUT R45, R108, 0xffff0000, RZ, 0xc0, !PT ;  /* 0xffff00006c2d7812 */ /* 0x000fe200078ec0ff */
[----:B------:R-:W-:Y:S01]  /*5140*/  FMUL.FTZ R50, R37, R46 ;  /* 0x0000002e25327220 */ /* 0x000fe20000410000 */
[----:B------:R-:W-:Y:S01]  /*5150*/  FMUL.FTZ R37, R36, R55 ;  /* 0x0000003724257220 */ /* 0x000fe20000410000 */
[----:B------:R-:W-:Y:S01]  /*5160*/  FFMA.FTZ R97, R41, R54, R94 ;  /* 0x0000003629617223 */ /* 0x000fe2000001005e */
[C---:B------:R-:W-:Y:S01]  /*5170*/  FFMA.FTZ R87, R40.reuse, R46, -R87 ;  /* 0x0000002e28577223 */ /* 0x040fe20000010857 */
[----:B------:R-:W-:Y:S01]  /*5180*/  FFMA.FTZ R50, R40, R47, R50 ;  /* 0x0000002f28327223 */ /* 0x000fe20000010032 */
[C---:B------:R-:W-:Y:S01]  /*5190*/  IMAD.U32 R13, R14.reuse, 0x10000, RZ ;  /* 0x000100000e0d7824 */ /* 0x040fe200078e00ff */
[----:B------:R-:W-:Y:S01]  /*51a0*/  LOP3.LUT R15, R14, 0xffff0000, RZ, 0xc0, !PT ;  /* 0xffff00000e0f7812 */ /* 0x000fe200078ec0ff */
[-C--:B------:R-:W-:Y:S01]  /*51b0*/  FMUL.FTZ R41, R36, R45.reuse ;  /* 0x0000002d24297220 */ /* 0x080fe20000410000 */
[----:B------:R-:W-:Y:S01]  /*51c0*/  FFMA.FTZ R40, R12, R45, -R37 ;  /* 0x0000002d0c287223 */ /* 0x000fe20000010825 */
[C---:B------:R-:W-:Y:S01]  /*51d0*/  IMAD.U32 R14, R38.reuse, 0x10000, RZ ;  /* 0x00010000260e7824 */ /* 0x040fe200078e00ff */
[----:B------:R-:W-:Y:S01]  /*51e0*/  LOP3.LUT R38, R38, 0xffff0000, RZ, 0xc0, !PT ;  /* 0xffff000026267812 */ /* 0x000fe200078ec0ff */
[C---:B------:R-:W-:Y:S01]  /*51f0*/  IMAD.U32 R37, R110.reuse, 0x10000, RZ ;  /* 0x000100006e257824 */ /* 0x040fe200078e00ff */
[----:B------:R-:W-:Y:S01]  /*5200*/  LOP3.LUT R110, R110, 0xffff0000, RZ, 0xc0, !PT ;  /* 0xffff00006e6e7812 */ /* 0x000fe200078ec0ff */
[C---:B------:R-:W-:Y:S01]  /*5210*/  IMAD.U32 R36, R106.reuse, 0x10000, RZ ;  /* 0x000100006a247824 */ /* 0x040fe200078e00ff */
[----:B------:R-:W-:Y:S01]  /*5220*/  LOP3.LUT R106, R106, 0xffff0000, RZ, 0xc0, !PT ;  /* 0xffff00006a6a7812 */ /* 0x000fe200078ec0ff */
        /* <DEDUP_REMOVED lines=16> */
[----:B------:R-:W-:Y:S01]  /*5330*/  F2FP.BF16.F32.PACK_AB R15, R89, R52 ;  /* 0x00000034590f723e */ /* 0x000fe200000010ff */
[----:B------:R-:W-:Y:S01]  /*5340*/  IMAD.MOV.U32 R14, RZ, RZ, R40 ;  /* 0x000000ffff0e7224 */ /* 0x000fe200078e0028 */
[----:B------:R-:W-:Y:S01]  /*5350*/  F2FP.BF16.F32.PACK_AB R37, R43, R42 ;  /* 0x0000002a2b25723e */ /* 0x000fe200000010ff */
[----:B------:R-:W-:Y:S01]  /*5360*/  IMAD.MOV.U32 R38, RZ, RZ, R45 ;  /* 0x000000ffff267224 */ /* 0x000fe200078e002d */
[----:B------:R-:W-:Y:S01]  /*5370*/  F2FP.BF16.F32.PACK_AB R36, R41, R50 ;  /* 0x000000322924723e */ /* 0x000fe200000010ff */
[----:B------:R-:W-:-:S07]  /*5380*/  IMAD.MOV.U32 R39, RZ, RZ, R88 ;  /* 0x000000ffff277224 */ /* 0x000fce00078e0058 */
.L_x_1374:
[----:B------:R-:W-:Y:S05]  /*5390*/  BSYNC B1 ;  /* 0x0000000000017941 */ /* 0x000fea0003800000 */
.L_x_1373:
[----:B-1----:R1:W-:Y:S01]  /*53a0*/  STG.E.128 desc[UR38][R48.64], R12 ;  /* 0x0000000c30007986 */ /* 0x0023e2000c101d26 */
[----:B------:R-:W-:-:S13]  /*53b0*/  ISETP.GE.AND P4, PT, R53, R95, PT ;  /* 0x0000005f3500720c */ /* 0x000fda0003f86270 */
[----:B------:R-:W-:Y:S05]  /*53c0*/  @P4 BRA `(.L_x_1357) ;  /* 0x00000000008c4947 */ /* 0x000fea0003800000 */
[--C-:B-1----:R-:W-:Y:S02]  /*53d0*/  SHF.R.S32.HI R12, RZ, 0x1f, R53.reuse ;  /* 0x0000001fff0c7819 */ /* 0x102fe40000011435 */
[----:B------:R-:W-:-:S04]  /*53e0*/  IADD3 R53, P4, P5, R8, R84, R53 ;  /* 0x0000005408357210 */ /* 0x000fc80007d9e035 */
[----:B------:R-:W-:Y:S02]  /*53f0*/  IADD3.X R12, R78, R51, R12, P4, P5 ;  /* 0x000000334e0c7210 */ /* 0x000fe400027ea40c */
[----:B------:R-:W-:-:S04]  /*5400*/  LEA R80, P4, R53, R80, 0x1 ;  /* 0x0000005035507211 */ /* 0x000fc800078808ff */
[----:B------:R-:W-:-:S05]  /*5410*/  LEA.HI.X R81, R53, R81, R12, 0x1, P4 ;  /* 0x0000005135517211 */ /* 0x000fca00020f0c0c */
[----:B--2---:R1:W-:Y:S01]  /*5420*/  STG.E.128 desc[UR38][R80.64], R36 ;  /* 0x0000002450007986 */ /* 0x0043e2000c101d26 */
[----:B------:R-:W-:Y:S05]  /*5430*/  BRA `(.L_x_1357) ;  /* 0x0000000000707947 */ /* 0x000fea0003800000 */
.L_x_1340:
[----:B------:R-:W-:-:S06]  /*5440*/  UISETP.NE.AND UP0, UPT, UR37, 0x3, UPT ;  /* 0x000000032500788c */ /* 0x000fcc000bf05270 */
[----:B------:R-:W-:-:S13]  /*5450*/  PLOP3.LUT P3, PT, PT, PT, UP0, 0x80, 0x0 ;  /* 0x000000000000781c */ /* 0x000fda0003f6f008 */
[----:B------:R-:W-:Y:S05]  /*5460*/  @!P3 BRA `(.L_x_1375) ;  /* 0x000000000004b947 */ /* 0x000fea0003800000 */
[----:B------:R-:W-:Y:S01]  /*5470*/  BPT.TRAP 0x1 ;  /* 0x000000040000795c */ /* 0x000fe20000300000 */
.L_x_1375:
[----:B------:R-:W2:Y:S01]  /*5480*/  LDL R12, [R1+0x10] ;  /* 0x00001000010c7983 */ /* 0x000ea20000100800 */
[----:B------:R-:W-:Y:S01]  /*5490*/  IMAD R79, R22, 0x8, R2 ;  /* 0x00000008164f7824 */ /* 0x000fe200078e0202 */
[----:B------:R-:W-:Y:S01]  /*54a0*/  BSSY B1, `(.L_x_1376) ;  /* 0x0000006000017945 */ /* 0x000fe20003800000 */
[----:B------:R-:W-:-:S05]  /*54b0*/  IMAD R90, R26, -0x80, R29 ;  /* 0xffffff801a5a7824 */ /* 0x000fca00078e021d */
[----:B------:R-:W-:Y:S02]  /*54c0*/  VIMNMX R90, R90, 0x80, PT ;  /* 0x000000805a5a7848 */ /* 0x000fe40003fe0100 */
[----:B--2---:R-:W-:-:S04]  /*54d0*/  SHF.L.U32 R91, R12, 0x1f, RZ ;  /* 0x0000001f0c5b7819 */ /* 0x004fc800000006ff */
[----:B------:R-:W1:Y:S02]  /*54e0*/  SYNCS.PHASECHK.TRANS64.TRYWAIT P4, [R79+URZ+0x16890], R91 ;  /* 0x0168905b4f0075a7 */ /* 0x000e64000808017f */
[----:B-1----:R-:W-:Y:S05]  /*54f0*/  @!P4 BRA `(.L_x_1377) ;  /* 0x000001840080c947 */ /* 0x002fea0003800000 */
.L_x_1675:
[----:B------:R-:W-:Y:S05]  /*5500*/  BSYNC B1 ;  /* 0x0000000000017941 */ /* 0x000fea0003800000 */
.L_x_1376:
[----:B------:R-:W-:Y:S01]  /*5510*/  ISETP.GE.AND P4, PT, R17, R90, PT ;  /* 0x0000005a1100720c */ /* 0x000fe20003f86270 */
[----:B------:R-:W-:-:S12]  /*5520*/  BSSY B1, `(.L_x_1378) ;  /* 0x0000006000017945 */ /* 0x000fd80003800000 */
[----:B------:R-:W-:Y:S05]  /*5530*/  @P4 BRA `(.L_x_1379) ;  /* 0x0000000000104947 */ /* 0x000fea0003800000 */
[----:B------:R-:W2:Y:S04]  /*5540*/  @!P1 LDS.128 R12, [R83+0xe000] ;  /* 0x00e00000530c9984 */ /* 0x000ea80000000c00 */
[----:B0-----:R-:W0:Y:S04]  /*5550*/  @!P2 LDS.128 R36, [R82+0xe000] ;  /* 0x00e000005224a984 */ /* 0x001e280000000c00 */
[----:B--2---:R2:W-:Y:S04]  /*5560*/  @!P1 STG.E.128 desc[UR38][R42.64], R12 ;  /* 0x0000000c2a009986 */ /* 0x0045e8000c101d26 */
[----:B0-----:R2:W-:Y:S02]  /*5570*/  @!P2 STG.E.128 desc[UR38][R42.64+0x40], R36 ;  /* 0x000040242a00a986 */ /* 0x0015e4000c101d26 */
.L_x_1379:
[----:B------:R-:W-:Y:S05]  /*5580*/  BSYNC B1 ;  /* 0x0000000000017941 */ /* 0x000fea0003800000 */
.L_x_1378:
[----:B--2---:R-:W-:-:S05]  /*5590*/  VIADD R12, R17, 0x60 ;  /* 0x00000060110c7836 */ /* 0x004fca0000000000 */
[----:B------:R-:W-:-:S13]  /*55a0*/  ISETP.GE.AND P4, PT, R12, R90, PT ;  /* 0x0000005a0c00720c */ /* 0x000fda0003f86270 */
[----:B------:R-:W-:Y:S05]  /*55b0*/  @P4 BRA `(.L_x_1357) ;  /* 0x0000000000104947 */ /* 0x000fea0003800000 */
[----:B------:R-:W2:Y:S04]  /*55c0*/  @!P1 LDS.128 R12, [R83+0x11000] ;  /* 0x01100000530c9984 */ /* 0x000ea80000000c00 */
[----:B0-----:R-:W0:Y:S04]  /*55d0*/  @!P2 LDS.128 R36, [R82+0x11000] ;  /* 0x011000005224a984 */ /* 0x001e280000000c00 */
[----:B--2---:R2:W-:Y:S04]  /*55e0*/  @!P1 STG.E.128 desc[UR38][R40.64], R12 ;  /* 0x0000000c28009986 */ /* 0x0045e8000c101d26 */
[----:B0-----:R2:W-:Y:S02]  /*55f0*/  @!P2 STG.E.128 desc[UR38][R40.64+0x40], R36 ;  /* 0x000040242800a986 */ /* 0x0015e4000c101d26 */
.L_x_1357:
[----:B------:R-:W-:Y:S05]  /*5600*/  BSYNC B0 ;  /* 0x0000000000007941 */ /* 0x000fea0003800000 */
.L_x_1339:
[----:B-1234-:R-:W1:Y:S01]  /*5610*/  S2R R12, SR_TID.X ;  /* 0x00000000000c7919 */ /* 0x01ee620000002100 */
        /* <DEDUP_REMOVED lines=16> */
.L_x_1381:
[----:B------:R-:W-:Y:S05]  /*5720*/  BSYNC B0 ;  /* 0x0000000000007941 */ /* 0x000fea0003800000 */
.L_x_1380:
[----:B------:R-:W2:Y:S01]  /*5730*/  SYNCS.PHASECHK.TRANS64.TRYWAIT P3, [R79+URZ+0x168b0], R91 ;  /* 0x0168b05b4f0075a7 */ /* 0x000ea2000806017f */
[----:B------:R-:W-:Y:S01]  /*5740*/  ULDC UR40, c[0x0][0x2f4] ;  /* 0x0000bd0000287ab9 */ /* 0x000fe20000000800 */
[----:B------:R-:W-:Y:S01]  /*5750*/  ULDC.64 UR44, c[0x0][0x328] ;  /* 0x0000ca00002c7ab9 */ /* 0x000fe20000000a00 */
[----:B------:R-:W-:Y:S01]  /*5760*/  ULDC.64 UR42, c[0x0][0x318] ;  /* 0x0000c600002a7ab9 */ /* 0x000fe20000000a00 */
[----:B------:R-:W-:Y:S01]  /*5770*/  BSSY B0, `(.L_x_1382) ;  /* 0x0000003000007945 */ /* 0x000fe20003800000 */
[----:B------:R-:W-:-:S03]  /*5780*/  IMAD.WIDE R36, R26, 0x80, R10 ;  /* 0x000000801a247825 */ /* 0x000fc600078e020a */
[----:B--2---:R-:W-:Y:S05]  /*5790*/  @!P3 BRA `(.L_x_1383) ;  /* 0x0000018000ecb947 */ /* 0x004fea0003800000 */
.L_x_1676:
[----:B------:R-:W-:Y:S05]  /*57a0*/  BSYNC B0 ;  /* 0x0000000000007941 */ /* 0x000fea0003800000 */
.L_x_1382:
        /* <DEDUP_REMOVED lines=9> */
[----:B0-----:R-:W-:-:S04]  /*5840*/  LEA R38, P3, R12, UR42, 0x1 ;  /* 0x0000002a0c267c11 */ /* 0x001fc8000f8608ff */
[----:B------:R-:W-:Y:S02]  /*5850*/  LEA.HI.X R39, R12, UR43, R13, 0x1, P3 ;  /* 0x0000002b0c277c11 */ /* 0x000fe400098f0c0d */
[----:B------:R-:W-:-:S13]  /*5860*/  ISETP.GE.AND P3, PT, R18, UR40, PT ;  /* 0x0000002812007c0c */ /* 0x000fda000bf66270 */
[----:B------:R-:W0:Y:S04]  /*5870*/  @!P3 LDS.128 R12, [R83] ;  /* 0x00000000530cb984 */ /* 0x000e280000000c00 */
[----:B0-----:R-:W-:Y:S01]  /*5880*/  @!P3 STG.E.128 desc[UR38][R38.64], R12 ;  /* 0x0000000c2600b986 */ /* 0x001fe2000c101d26 */
[----:B------:R-:W-:-:S13]  /*5890*/  ISETP.GE.AND P3, PT, R67, UR40, PT ;  /* 0x0000002843007c0c */ /* 0x000fda000bf66270 */
[----:B------:R-:W0:Y:S04]  /*58a0*/  @!P3 LDS.128 R12, [R82] ;  /* 0x00000000520cb984 */ /* 0x000e280000000c00 */
[----:B0-----:R3:W-:Y:S02]  /*58b0*/  @!P3 STG.E.128 desc[UR38][R38.64+0x40], R12 ;  /* 0x0000400c2600b986 */ /* 0x0017e4000c101d26 */
.L_x_1385:
[----:B------:R-:W-:Y:S05]  /*58c0*/  BSYNC B0 ;  /* 0x0000000000007941 */ /* 0x000fea0003800000 */
.L_x_1384:
        /* <DEDUP_REMOVED lines=20> */
.L_x_1387:
[----:B------:R-:W-:Y:S05]  /*5a10*/  BSYNC B0 ;  /* 0x0000000000007941 */ /* 0x000fea0003800000 */
.L_x_1386:
[----:B-1----:R-:W3:Y:S04]  /*5a20*/  LDL R12, [R1] ;  /* 0x00000000010c7983 */ /* 0x002ee80000100800 */
[----:B------:R-:W4:Y:S01]  /*5a30*/  LDL.LU R13, [R1+0x10] ;  /* 0x00001000010d7983 */ /* 0x000f220000300800 */
        /* <DEDUP_REMOVED lines=15> */
[----:B----4-:R-:W-:-:S05]  /*5b30*/  LOP3.LUT R13, R13, R12, RZ, 0x3c, !PT ;  /* 0x0000000c0d0d7212 */ /* 0x010fca00078e3cff */
[----:B------:R0:W-:Y:S02]  /*5b40*/  STL [R1+0x10], R13 ;  /* 0x0000100d01007387 */ /* 0x0001e40000100800 */
[----:B------:R-:W-:Y:S05]  /*5b50*/  @P5 BRA `(.L_x_1388) ;  /* 0xffffffc800845947 */ /* 0x000fea000383ffff */
[----:B0-----:R-:W0:Y:S01]  /*5b60*/  S2R R13, SR_TID.X ;  /* 0x00000000000d7919 */ /* 0x001e220000002100 */
[----:B------:R-:W-:Y:S02]  /*5b70*/  PLOP3.LUT P0, PT, PT, PT, PT, 0x8, 0x0 ;  /* 0x000000000000781c */ /* 0x000fe40003f0e170 */
[----:B0-----:R-:W-:-:S04]  /*5b80*/  SHF.R.U32.HI R13, RZ, 0x7, R13 ;  /* 0x00000007ff0d7819 */ /* 0x001fc8000001160d */
[----:B------:R-:W-:-:S13]  /*5b90*/  ISETP.NE.AND P5, PT, R13, 0x1, PT ;  /* 0x000000010d00780c */ /* 0x000fda0003fa5270 */
[----:B------:R-:W-:Y:S06]  /*5ba0*/  @!P5 BAR.ARV 0x9, 0x100 ;  /* 0x024400000000db1d */ /* 0x000fec0000002000 */
.L_x_1334:
[----:B------:R-:W2:Y:S01]  /*5bb0*/  LDL R10, [R1+0x18] ;  /* 0x00001800010a7983 */ /* 0x000ea20000100800 */
[----:B------:R-:W1:Y:S08]  /*5bc0*/  LDC R0, c[0x0][0x448] ;  /* 0x00011200ff007b82 */ /* 0x000e700000000800 */
[----:B------:R-:W3:Y:S01]  /*5bd0*/  LDC.64 R6, c[0x0][0x9e0] ;  /* 0x00027800ff067b82 */ /* 0x000ee20000000a00 */
[----:B-1----:R-:W-:-:S02]  /*5be0*/  ISETP.NE.AND P1, PT, R0, 0x1, PT ;  /* 0x000000010000780c */ /* 0x002fc40003f25270 */
[----:B---3--:R-:W-:-:S11]  /*5bf0*/  ISETP.GE.AND P2, PT, R7, 0x1, PT ;  /* 0x000000010700780c */ /* 0x008fd60003f46270 */
[----:B------:R-:W1:Y:S08]  /*5c00*/  @P1 LDC R0, c[0x0][0x44c] ;  /* 0x00011300ff001b82 */ /* 0x000e700000000800 */
[----:B------:R-:W3:Y:S01]  /*5c10*/  @P1 LDC R5, c[0x0][0x450] ;  /* 0x00011400ff051b82 */ /* 0x000ee20000000800 */
[----:B--2---:R-:W-:-:S04]  /*5c20*/  VIADD R3, R10, 0xbf ;  /* 0x000000bf0a037836 */ /* 0x004fc80000000000 */
[----:B-1----:R-:W-:-:S05]  /*5c30*/  @P1 IMAD.HI.U32 R0, R3, R0, RZ ;  /* 0x0000000003001227 */ /* 0x002fca00078e00ff */
[----:B---3--:R-:W-:-:S05]  /*5c40*/  @P1 SHF.R.U32.HI R3, RZ, R5, R0 ;  /* 0x00000005ff031219 */ /* 0x008fca0000011600 */
[----:B------:R-:W-:Y:S01]  /*5c50*/  IMAD.IADD R5, R28, 0x1, R3 ;  /* 0x000000011c057824 */ /* 0x000fe200078e0203 */
[----:B------:R-:W-:Y:S06]  /*5c60*/  @P0 BRA `(.L_x_1389) ;  /* 0x00000000000c0947 */ /* 0x000fec0003800000 */
[----:B------:R-:W1:Y:S01]  /*5c70*/  FENCE.VIEW.ASYNC.G ;  /* 0x00000000000073c6 */ /* 0x000e620000000100 */
[----:B------:R-:W-:Y:S05]  /*5c80*/  WARPSYNC.ALL ;  /* 0x0000000000007948 */ /* 0x000fea0003800000 */
[----:B-1----:R-:W-:Y:S06]  /*5c90*/  BAR.ARV 0xc, 0x200 ;  /* 0x0308000000007b1d */ /* 0x002fec0000002000 */
.L_x_1389:
[----:B------:R-:W-:Y:S01]  /*5ca0*/  IMAD.IADD R0, R5, 0x1, R6 ;  /* 0x0000000105007824 */ /* 0x000fe200078e0206 */
[----:B------:R-:W-:Y:S06]  /*5cb0*/  @!P2 BRA `(.L_x_1390) ;  /* 0x000000000048a947 */ /* 0x000fec0003800000 */
        /* <DEDUP_REMOVED lines=11> */
.L_x_1392:
[----:B------:R-:W-:-:S13]  /*5d70*/  ISETP.NE.AND P0, PT, R7, 0x1, PT ;  /* 0x000000010700780c */ /* 0x000fda0003f05270 */
[----:B------:R-:W1:Y:S02]  /*5d80*/  @P0 LDC.64 R4, c[0x0][0x9e8] ;  /* 0x00027a00ff040b82 */ /* 0x000e640000000a00 */
[----:B-1----:R-:W-:-:S05]  /*5d90*/  @P0 IMAD.HI.U32 R4, R3, R4, RZ ;  /* 0x0000000403040227 */ /* 0x002fca00078e00ff */
[----:B------:R-:W-:-:S07]  /*5da0*/  @P0 SHF.R.U32.HI R3, RZ, R5, R4 ;  /* 0x00000005ff030219 */ /* 0x000fce0000011604 */
.L_x_1393:
[----:B------:R-:W-:Y:S05]  /*5db0*/  BSYNC B0 ;  /* 0x0000000000007941 */ /* 0x000fea0003800000 */
.L_x_1391:
[----:B------:R-:W-:-:S05]  /*5dc0*/  IMAD R3, R3, R7, R7 ;  /* 0x0000000703037224 */ /* 0x000fca00078e0207 */
[----:B------:R-:W-:-:S07]  /*5dd0*/  VIMNMX R0, R0, R3, PT ;  /* 0x0000000300007248 */ /* 0x000fce0003fe0100 */
.L_x_1390:
[----:B------:R-:W1:Y:S01]  /*5de0*/  @P1 LDC R4, c[0x0][0x44c] ;  /* 0x00011300ff041b82 */ /* 0x000e620000000800 */
[----:B------:R-:W-:Y:S01]  /*5df0*/  VIADD R0, R0, 0x7f ;  /* 0x0000007f00007836 */ /* 0x000fe20000000000 */
[----:B------:R-:W-:-:S04]  /*5e00*/  ULDC UR4, c[0x0][0x9dc] ;  /* 0x0002770000047ab9 */ /* 0x000fc80000000800 */
[----:B------:R-:W-:Y:S02]  /*5e10*/  SHF.R.S32.HI R3, RZ, 0x1f, R0 ;  /* 0x0000001fff037819 */ /* 0x000fe40000011400 */
[----:B------:R-:W2:Y:S02]  /*5e20*/  @P1 LDC R6, c[0x0][0x450] ;  /* 0x00011400ff061b82 */ /* 0x000ea40000000800 */
[----:B------:R-:W-:-:S04]  /*5e30*/  LEA.HI R3, R3, R0, RZ, 0x7 ;  /* 0x0000000003037211 */ /* 0x000fc800078f38ff */
[----:B------:R-:W-:-:S04]  /*5e40*/  SHF.R.S32.HI R3, RZ, 0x7, R3 ;  /* 0x00000007ff037819 */ /* 0x000fc80000011403 */
[----:B------:R-:W-:Y:S01]  /*5e50*/  VIMNMX R92, R92, R3, PT ;  /* 0x000000035c5c7248 */ /* 0x000fe20003fe0100 */
[----:B-1----:R-:W-:-:S04]  /*5e60*/  @P1 IMAD.HI.U32 R5, R10, R4, RZ ;  /* 0x000000040a051227 */ /* 0x002fc800078e00ff */
[----:B------:R-:W-:Y:S01]  /*5e70*/  IMAD.MOV.U32 R4, RZ, RZ, R10 ;  /* 0x000000ffff047224 */ /* 0x000fe200078e000a */
        /* <DEDUP_REMOVED lines=14> */
.L_x_1396:
[----:B------:R-:W-:-:S13]  /*5f60*/  ISETP.NE.AND P0, PT, R7, 0x1, PT ;  /* 0x000000010700780c */ /* 0x000fda0003f05270 */
[----:B------:R-:W1:Y:S02]  /*5f70*/  @P0 LDC.64 R4, c[0x0][0x9e8] ;  /* 0x00027a00ff040b82 */ /* 0x000e640000000a00 */
[----:B-1----:R-:W-:-:S05]  /*5f80*/  @P0 IMAD.HI.U32 R4, R0, R4, RZ ;  /* 0x0000000400040227 */ /* 0x002fca00078e00ff */
[----:B------:R-:W-:-:S07]  /*5f90*/  @P0 SHF.R.U32.HI R0, RZ, R5, R4 ;  /* 0x00000005ff000219 */ /* 0x000fce0000011604 */
.L_x_1397:
[----:B------:R-:W-:Y:S05]  /*5fa0*/  BSYNC B0 ;  /* 0x0000000000007941 */ /* 0x000fea0003800000 */
.L_x_1395:
[----:B------:R-:W-:-:S05]  /*5fb0*/  IMAD R0, R0, R7, RZ ;  /* 0x0000000700007224 */ /* 0x000fca00078e02ff */
[----:B------:R-:W-:-:S07]  /*5fc0*/  VIMNMX R3, R3, R0, !PT ;  /* 0x0000000003037248 */ /* 0x000fce0007fe0100 */
.L_x_1394:
[----:B------:R-:W-:Y:S02]  /*5fd0*/  SHF.R.S32.HI R0, RZ, 0x1f, R3 ;  /* 0x0000001fff007819 */ /* 0x000fe40000011403 */
[----:B------:R-:W-:Y:S02]  /*5fe0*/  CS2R R20, SRZ ;  /* 0x0000000000147805 */ /* 0x000fe4000001ff00 */
[----:B------:R-:W-:Y:S02]  /*5ff0*/  PLOP3.LUT P0, PT, PT, PT, PT, 0x80, 0x0 ;  /* 0x000000000000781c */ /* 0x000fe40003f0f070 */
[----:B0-----:R-:W-:Y:S02]  /*6000*/  CS2R R14, SRZ ;  /* 0x00000000000e7805 */ /* 0x001fe4000001ff00 */
[----:B------:R-:W-:Y:S01]  /*6010*/  LEA.HI R0, R0, R3, RZ, 0x7 ;  /* 0x0000000300007211 */ /* 0x000fe200078f38ff */
[----:B------:R-:W-:Y:S01]  /*6020*/  IMAD.MOV.U32 R118, RZ, RZ, RZ ;  /* 0x000000ffff767224 */ /* 0x000fe200078e00ff */
[----:B------:R-:W-:Y:S01]  /*6030*/  CS2R R114, SRZ ;  /* 0x0000000000727805 */ /* 0x000fe2000001ff00 */
[----:B------:R-:W-:Y:S01]  /*6040*/  IMAD.MOV.U32 R31, RZ, RZ, RZ ;  /* 0x000000ffff1f7224 */ /* 0x000fe200078e00ff */
[----:B------:R-:W-:-:S02]  /*6050*/  SHF.R.S32.HI R0, RZ, 0x7, R0 ;  /* 0x00000007ff007819 */ /* 0x000fc40000011400 */
[----:B------:R-:W-:Y:S02]  /*6060*/  CS2R R112, SRZ ;  /* 0x0000000000707805 */ /* 0x000fe4000001ff00 */
[----:B------:R-:W-:Y:S02]  /*6070*/  CS2R R110, SRZ ;  /* 0x00000000006e7805 */ /* 0x000fe4000001ff00 */
[----:B------:R-:W-:Y:S02]  /*6080*/  CS2R R108, SRZ ;  /* 0x00000000006c7805 */ /* 0x000fe4000001ff00 */
[----:B------:R-:W-:Y:S02]  /*6090*/  VIMNMX R4, RZ, R0, !PT ;  /* 0x00000000ff047248 */ /* 0x000fe40007fe0100 */
[----:B------:R-:W-:Y:S02]  /*60a0*/  CS2R R106, SRZ ;  /* 0x00000000006a7805 */ /* 0x000fe4000001ff00 */
[----:B------:R-:W-:-:S02]  /*60b0*/  CS2R R104, SRZ ;  /* 0x0000000000687805 */ /* 0x000fc4000001ff00 */
[----:B------:R-:W-:Y:S02]  /*60c0*/  CS2R R102, SRZ ;  /* 0x0000000000667805 */ /* 0x000fe4000001ff00 */
[----:B------:R-:W-:Y:S01]  /*60d0*/  ISETP.GT.AND P1, PT, R92, R4, PT ;  /* 0x000000045c00720c */ /* 0x000fe20003f24270 */
[----:B------:R0:W-:Y:S01]  /*60e0*/  STL [R1+0x30], R4 ;  /* 0x0000300401007387 */ /* 0x0001e20000100800 */
[----:B------:R-:W-:Y:S02]  /*60f0*/  CS2R R100, SRZ ;  /* 0x0000000000647805 */ /* 0x000fe4000001ff00 */
[----:B------:R-:W-:Y:S02]  /*6100*/  CS2R R98, SRZ ;  /* 0x0000000000627805 */ /* 0x000fe4000001ff00 */
[----:B------:R-:W-:Y:S02]  /*6110*/  CS2R R96, SRZ ;  /* 0x0000000000607805 */ /* 0x000fe4000001ff00 */
[----:B------:R-:W-:Y:S01]  /*6120*/  CS2R R10, SRZ ;  /* 0x00000000000a7805 */ /* 0x000fe2000001ff00 */
[----:B------:R-:W-:Y:S01]  /*6130*/  IMAD.MOV.U32 R94, RZ, RZ, RZ ;  /* 0x000000ffff5e7224 */ /* 0x000fe200078e00ff */
[----:B------:R-:W-:Y:S01]  /*6140*/  CS2R R90, SRZ ;  /* 0x00000000005a7805 */ /* 0x000fe2000001ff00 */
[----:B------:R-:W-:Y:S01]  /*6150*/  IMAD.MOV.U32 R27, RZ, RZ, RZ ;  /* 0x000000ffff1b7224 */ /* 0x000fe200078e00ff */
[----:B------:R-:W-:Y:S01]  /*6160*/  CS2R R88, SRZ ;  /* 0x0000000000587805 */ /* 0x000fe2000001ff00 */
[----:B0-----:R-:W-:Y:S06]  /*6170*/  @!P1 BRA `(.L_x_1398) ;  /* 0x000000f000949947 */ /* 0x001fec0003800000 */
        /* <DEDUP_REMOVED lines=9> */
.L_x_1679:
[----:B------:R-:W1:Y:S01]  /*6210*/  LDL R3, [R1+0x1c] ;  /* 0x00001c0001037983 */ /* 0x000e620000100800 */
[----:B------:R-:W-:Y:S01]  /*6220*/  BSSY B6, `(.L_x_1400) ;  /* 0x000001b000067945 */ /* 0x000fe20003800000 */
[----:B-1----:R-:W-:-:S05]  /*6230*/  IMAD.HI R0, R3, 0x55555556, RZ ;  /* 0x5555555603007827 */ /* 0x002fca00078e02ff */
[----:B------:R-:W-:-:S05]  /*6240*/  LEA.HI R0, R0, R0, RZ, 0x1 ;  /* 0x0000000000007211 */ /* 0x000fca00078f08ff */
[----:B------:R-:W-:Y:S02]  /*6250*/  IMAD R0, R0, -0x3, R3 ;  /* 0xfffffffd00007824 */ /* 0x000fe400078e0203 */
[----:B------:R-:W-:-:S04]  /*6260*/  VIADD R3, R2, 0x8400 ;  /* 0x0000840002037836 */ /* 0x000fc80000000000 */
[----:B------:R-:W-:Y:S01]  /*6270*/  IMAD R0, R0, 0x2000, R3 ;  /* 0x0000200000007824 */ /* 0x000fe200078e0203 */
[----:B------:R-:W-:-:S04]  /*6280*/  LOP3.LUT P0, RZ, R3, 0x3ff, RZ, 0xc0, !PT ;  /* 0x000003ff03ff7812 */ /* 0x000fc8000780c0ff */
[----:B------:R-:W-:Y:S02]  /*6290*/  SHF.R.U32.HI R0, RZ, 0x4, R0 ;  /* 0x00000004ff007819 */ /* 0x000fe40000011600 */
[----:B------:R-:W-:Y:S02]  /*62a0*/  P2R R25, PR, RZ, 0x1 ;  /* 0x00000001ff197803 */ /* 0x000fe40000000000 */
[----:B------:R-:W-:-:S05]  /*62b0*/  LOP3.LUT R30, R0, 0x3fff, RZ, 0xc0, !PT ;  /* 0x00003fff001e7812 */ /* 0x000fca00078ec0ff */
        /* <DEDUP_REMOVED lines=17> */
.L_x_1401:
[----:B------:R-:W-:Y:S05]  /*63d0*/  BSYNC B6 ;  /* 0x0000000000067941 */ /* 0x000fea0003800000 */
.L_x_1400:
        /* <DEDUP_REMOVED lines=13> */
.L_x_1405:
[----:B--2---:R2:W3:Y:S02]  /*64b0*/  SYNCS.PHASECHK.TRANS64.TRYWAIT P0, [R2+URZ+0x16800], R3 ;  /* 0x01680003020075a7 */ /* 0x0044e4000800017f */
[----:B---3--:R-:W-:Y:S05]  /*64c0*/  @!P0 NANOSLEEP.SYNCS 0x989680 ;  /* 0x009896800000895d */ /* 0x008fea0003900000 */
[----:B------:R-:W3:Y:S02]  /*64d0*/  @!P0 SYNCS.PHASECHK.TRANS64 P0, [R2+URZ+0x16800], R3 ;  /* 0x01680003020085a7 */ /* 0x000ee4000800007f */
[----:B---3--:R-:W-:Y:S05]  /*64e0*/  @!P0 BRA `(.L_x_1405) ;  /* 0xfffffffc00f08947 */ /* 0x008fea000383ffff */
.L_x_1404:
[----:B------:R-:W-:Y:S05]  /*64f0*/  BSYNC B0 ;  /* 0x0000000000007941 */ /* 0x000fea0003800000 */
.L_x_1403:
[----:B------:R-:W-:Y:S05]  /*6500*/  BRA `(.L_x_1406) ;  /* 0x0000003000347947 */ /* 0x000fea0003800000 */
.L_x_1402:
[----:B------:R-:W-:Y:S01]  /*6510*/  ISETP.NE.AND P0, PT, R25, RZ, PT ;  /* 0x000000ff1900720c */ /* 0x000fe20003f05270 */
[----:B------:R-:W-:Y:S01]  /*6520*/  ULDC.64 UR4, c[0x0][0x3f8] ;  /* 0x0000fe0000047ab9 */ /* 0x000fe20000000a00 */
[----:B-----5:R-:W-:Y:S01]  /*6530*/  SHF.R.S32.HI R0, RZ, 0x1f, R24 ;  /* 0x0000001fff007819 */ /* 0x020fe20000011418 */
[----:B------:R-:W-:Y:S01]  /*6540*/  ULDC.64 UR6, c[0x0][0x408] ;  /* 0x0001020000067ab9 */ /* 0x000fe20000000a00 */
[----:B------:R-:W-:Y:S01]  /*6550*/  IMAD.WIDE.U32 R26, R24, UR4, RZ ;  /* 0x00000004181a7c25 */ /* 0x000fe2000f8e00ff */
[----:B------:R-:W-:Y:S03]  /*6560*/  BSSY B6, `(.L_x_1407) ;  /* 0x0000019000067945 */ /* 0x000fe60003800000 */
[C---:B------:R-:W-:Y:S02]  /*6570*/  IMAD R3, R0.reuse, UR4, RZ ;  /* 0x0000000400037c24 */ /* 0x040fe4000f8e02ff */
[----:B------:R-:W-:-:S02]  /*6580*/  IMAD R5, R0, UR6, RZ ;  /* 0x0000000600057c24 */ /* 0x000fc4000f8e02ff */
[C---:B------:R-:W-:Y:S02]  /*6590*/  IMAD R3, R24.reuse, UR5, R3 ;  /* 0x0000000518037c24 */ /* 0x040fe4000f8e0203 */
[C---:B------:R-:W-:Y:S02]  /*65a0*/  IMAD R5, R24.reuse, UR7, R5 ;  /* 0x0000000718057c24 */ /* 0x040fe4000f8e0205 */
[----:B------:R-:W-:-:S04]  /*65b0*/  IMAD.WIDE.U32 R24, R24, UR6, RZ ;  /* 0x0000000618187c25 */ /* 0x000fc8000f8e00ff */
[----:B------:R-:W-:Y:S02]  /*65c0*/  IMAD.IADD R29, R3, 0x1, R27 ;  /* 0x00000001031d7824 */ /* 0x000fe400078e021b */
[----:B------:R-:W-:Y:S01]  /*65d0*/  IMAD.IADD R31, R5, 0x1, R25 ;  /* 0x00000001051f7824 */ /* 0x000fe200078e0219 */
[----:B------:R-:W-:Y:S06]  /*65e0*/  @!P0 BRA `(.L_x_1408) ;  /* 0x0000000000408947 */ /* 0x000fec0003800000 */
        /* <DEDUP_REMOVED lines=16> */
.L_x_1408:
[----:B------:R-:W-:Y:S05]  /*66f0*/  BSYNC B6 ;  /* 0x0000000000067941 */ /* 0x000fea0003800000 */
.L_x_1407:
[----:B------:R-:W2:Y:S01]  /*6700*/  LDL R20, [R1+0x18] ;  /* 0x0000180001147983 */ /* 0x000ea20000100800 */
[----:B------:R-:W-:Y:S01]  /*6710*/  ULDC.U8 UR4, c[0x0][0x410] ;  /* 0x0001040000047ab9 */ /* 0x000fe20000000000 */
[----:B------:R-:W-:Y:S01]  /*6720*/  BSSY B0, `(.L_x_1409) ;  /* 0x00002e3000007945 */ /* 0x000fe20003800000 */
[----:B------:R-:W-:Y:S01]  /*6730*/  ISETP.NE.AND P0, PT, RZ, UR4, PT ;  /* 0x00000004ff007c0c */ /* 0x000fe2000bf05270 */
[----:B--2---:R-:W-:-:S12]  /*6740*/  IMAD.IADD R41, R17, 0x1, R20 ;  /* 0x0000000111297824 */ /* 0x004fd800078e0214 */
[----:B------:R-:W-:Y:S05]  /*6750*/  @!P0 BRA `(.L_x_1410) ;  /* 0x0000001400e88947 */ /* 0x000fea0003800000 */
[----:B------:R-:W2:Y:S01]  /*6760*/  LDL R47, [R1+0x14] ;  /* 0x00001400012f7983 */ /* 0x000ea20000100800 */
[----:B------:R-:W1:Y:S01]  /*6770*/  LDC R32, c[0x0][0x448] ;  /* 0x00011200ff207b82 */ /* 0x000e620000000800 */
[----:B------:R-:W-:Y:S01]  /*6780*/  ULDC.64 UR4, c[0x0][0x3f8] ;  /* 0x0000fe0000047ab9 */ /* 0x000fe20000000a00 */
[----:B------:R-:W-:Y:S01]  /*6790*/  ULDC.64 UR6, c[0x0][0x408] ;  /* 0x0001020000067ab9 */ /* 0x000fe20000000a00 */
[----:B------:R-:W3:Y:S01]  /*67a0*/  S2R R20, SR_TID.X ;  /* 0x0000000000147919 */ /* 0x000ee20000002100 */
[----:B-1----:R-:W-:Y:S01]  /*67b0*/  ISETP.NE.AND P0, PT, R32, 0x1, PT ;  /* 0x000000012000780c */ /* 0x002fe20003f05270 */
[----:B---3--:R-:W-:-:S12]  /*67c0*/  VIADD R21, R20, 0xffffff80 ;  /* 0xffffff8014157836 */ /* 0x008fd80000000000 */
[----:B------:R-:W1:Y:S01]  /*67d0*/  @P0 LDC R0, c[0x0][0x44c] ;  /* 0x00011300ff000b82 */ /* 0x000e620000000800 */
[----:B------:R-:W-:-:S07]  /*67e0*/  SHF.R.S32.HI R20, RZ, 0x1f, R21 ;  /* 0x0000001fff147819 */ /* 0x000fce0000011415 */
[----:B------:R-:W3:Y:S01]  /*67f0*/  @P0 LDC R5, c[0x0][0x450] ;  /* 0x00011400ff050b82 */ /* 0x000ee20000000800 */
[----:B------:R-:W-:-:S04]  /*6800*/  LEA.HI R20, R20, R21, RZ, 0x2 ;  /* 0x0000001514147211 */ /* 0x000fc800078f10ff */
[----:B------:R-:W-:-:S05]  /*6810*/  LOP3.LUT R20, R20, 0xfffffffc, RZ, 0xc0, !PT ;  /* 0xfffffffc14147812 */ /* 0x000fca00078ec0ff */
[----:B------:R-:W-:-:S04]  /*6820*/  IMAD.IADD R20, R21, 0x1, -R20 ;  /* 0x0000000115147824 */ /* 0x000fc800078e0a14 */
[----:B------:R-:W-:-:S04]  /*6830*/  IMAD R3, R20, 0x60, R41 ;  /* 0x0000006014037824 */ /* 0x000fc800078e0229 */
[----:B-1----:R-:W-:-:S05]  /*6840*/  @P0 IMAD.HI.U32 R0, R3, R0, RZ ;  /* 0x0000000003000227 */ /* 0x002fca00078e00ff */
[----:B---3--:R-:W-:-:S04]  /*6850*/  @P0 SHF.R.U32.HI R3, RZ, R5, R0 ;  /* 0x00000005ff030219 */ /* 0x008fc80000011600 */
[----:B------:R-:W-:Y:S01]  /*6860*/  SHF.R.S32.HI R0, RZ, 0x1f, R3 ;  /* 0x0000001fff007819 */ /* 0x000fe20000011403 */
[----:B------:R-:W-:Y:S02]  /*6870*/  IMAD.MOV.U32 R6, RZ, RZ, R26 ;  /* 0x000000ffff067224 */ /* 0x000fe400078e001a */
[----:B------:R-:W-:Y:S02]  /*6880*/  IMAD.MOV.U32 R7, RZ, RZ, R29 ;  /* 0x000000ffff077224 */ /* 0x000fe400078e001d */
[C---:B------:R-:W-:Y:S02]  /*6890*/  IMAD R4, R0.reuse, UR4, RZ ;  /* 0x0000000400047c24 */ /* 0x040fe4000f8e02ff */
[----:B------:R-:W-:Y:S02]  /*68a0*/  IMAD.MOV.U32 R8, RZ, RZ, R24 ;  /* 0x000000ffff087224 */ /* 0x000fe400078e0018 */
[----:B------:R-:W-:Y:S02]  /*68b0*/  IMAD.MOV.U32 R9, RZ, RZ, R31 ;  /* 0x000000ffff097224 */ /* 0x000fe400078e001f */
[----:B------:R-:W-:-:S02]  /*68c0*/  IMAD R0, R0, UR6, RZ ;  /* 0x0000000600007c24 */ /* 0x000fc4000f8e02ff */
[----:B------:R-:W-:-:S04]  /*68d0*/  IMAD.WIDE.U32 R6, R3, UR4, R6 ;  /* 0x0000000403067c25 */ /* 0x000fc8000f8e0006 */
[C---:B------:R-:W-:Y:S01]  /*68e0*/  IMAD R5, R3.reuse, UR5, R4 ;  /* 0x0000000503057c24 */ /* 0x040fe2000f8e0204 */
[----:B------:R-:W-:Y:S01]  /*68f0*/  ULDC.64 UR4, c[0x0][0x3e8] ;  /* 0x0000fa0000047ab9 */ /* 0x000fe20000000a00 */
[----:B------:R-:W-:-:S04]  /*6900*/  IMAD.WIDE.U32 R8, R3, UR6, R8 ;  /* 0x0000000603087c25 */ /* 0x000fc8000f8e0008 */
[----:B------:R-:W-:Y:S01]  /*6910*/  IMAD R3, R3, UR7, R0 ;  /* 0x0000000703037c24 */ /* 0x000fe2000f8e0200 */
[----:B------:R-:W-:Y:S01]  /*6920*/  ULDC.64 UR6, c[0x0][0x400] ;  /* 0x0001000000067ab9 */ /* 0x000fe20000000a00 */
[----:B------:R-:W-:Y:S01]  /*6930*/  IMAD.IADD R5, R7, 0x1, R5 ;  /* 0x0000000107057824 */ /* 0x000fe200078e0205 */
[----:B------:R-:W-:Y:S01]  /*6940*/  LEA R4, P0, R6, UR4, 0x1 ;  /* 0x0000000406047c11 */ /* 0x000fe2000f8008ff */
[----:B------:R-:W-:Y:S01]  /*6950*/  IMAD.IADD R3, R9, 0x1, R3 ;  /* 0x0000000109037824 */ /* 0x000fe200078e0203 */
[----:B------:R-:W-:Y:S01]  /*6960*/  LEA R7, P1, R8, UR6, 0x1 ;  /* 0x0000000608077c11 */ /* 0x000fe2000f8208ff */
[----:B------:R-:W-:Y:S01]  /*6970*/  UMOV UR4, 0xffffffff ;  /* 0xffffffff00047882 */ /* 0x000fe20000000000 */
[----:B------:R-:W-:Y:S02]  /*6980*/  LEA.HI.X R6, R6, UR5, R5, 0x1, P0 ;  /* 0x0000000506067c11 */ /* 0x000fe400080f0c05 */
[----:B------:R-:W-:Y:S02]  /*6990*/  LEA.HI.X R8, R8, UR7, R3, 0x1, P1 ;  /* 0x0000000708087c11 */ /* 0x000fe400088f0c03 */
[----:B--2---:R-:W-:Y:S01]  /*69a0*/  SHF.R.S32.HI R38, RZ, 0x1f, R47 ;  /* 0x0000001fff267819 */ /* 0x004fe2000001142f */
[----:B------:R-:W-:Y:S06]  /*69b0*/  BRA.DIV UR4, `(.L_x_1411) ;  /* 0x0000017204b87947 */ /* 0x000fec000b800000 */
[----:B------:R1:W2:Y:S04]  /*69c0*/  SHFL.IDX PT, R3, R6, RZ, 0x1c1f ;  /* 0x001c1fff06037589 */ /* 0x0002a800000e0000 */
[----:B------:R1:W3:Y:S04]  /*69d0*/  SHFL.IDX PT, R0, R4, RZ, 0x1c1f ;  /* 0x001c1fff04007589 */ /* 0x0002e800000e0000 */
[----:B------:R1:W4:Y:S04]  /*69e0*/  SHFL.IDX PT, R5, R8, RZ, 0x1c1f ;  /* 0x001c1fff08057589 */ /* 0x00032800000e0000 */
[----:B0-----:R1:W0:Y:S02]  /*69f0*/  SHFL.IDX PT, R14, R7, RZ, 0x1c1f ;  /* 0x001c1fff070e7589 */ /* 0x00122400000e0000 */
.L_x_1685:
[----:B------:R-:W5:Y:S01]  /*6a00*/  LDL R9, [R1+0x4] ;  /* 0x0000040001097983 */ /* 0x000f620000100800 */
[----:B------:R-:W-:Y:S01]  /*6a10*/  BSSY B1, `(.L_x_1412) ;  /* 0x000001e000017945 */ /* 0x000fe20003800000 */
[----:B------:R-:W-:Y:S02]  /*6a20*/  CS2R R34, SRZ ;  /* 0x0000000000227805 */ /* 0x000fe4000001ff00 */
[----:B------:R-:W-:Y:S02]  /*6a30*/  CS2R R26, SRZ ;  /* 0x00000000001a7805 */ /* 0x000fe4000001ff00 */
[----:B------:R-:W-:Y:S02]  /*6a40*/  CS2R R28, SRZ ;  /* 0x00000000001c7805 */ /* 0x000fe4000001ff00 */
[----:B------:R-:W-:Y:S01]  /*6a50*/  CS2R R24, SRZ ;  /* 0x0000000000187805 */ /* 0x000fe2000001ff00 */
[----:B-----5:R-:W-:-:S05]  /*6a60*/  IMAD R32, R9, R32, RZ ;  /* 0x0000002009207224 */ /* 0x020fca00078e02ff */
[----:B------:R-:W-:-:S13]  /*6a70*/  ISETP.GE.AND P0, PT, R41, R32, PT ;  /* 0x000000202900720c */ /* 0x000fda0003f06270 */
[----:B------:R-:W-:Y:S05]  /*6a80*/  @P0 BRA `(.L_x_1413) ;  /* 0x0000000000580947 */ /* 0x000fea0003800000 */
[----:B------:R-:W-:Y:S01]  /*6a90*/  ULDC UR4, c[0x0][0x3f4] ;  /* 0x0000fd0000047ab9 */ /* 0x000fe20000000800 */
[----:B---3--:R-:W-:Y:S01]  /*6aa0*/  IMAD.MOV.U32 R10, RZ, RZ, R0 ;  /* 0x000000ffff0a7224 */ /* 0x008fe200078e0000 */
[----:B------:R-:W-:Y:S01]  /*6ab0*/  ISETP.GE.AND P3, PT, R47, UR4, PT ;  /* 0x000000042f007c0c */ /* 0x000fe2000bf66270 */
[----:B--2---:R-:W-:Y:S01]  /*6ac0*/  IMAD.MOV.U32 R11, RZ, RZ, R3 ;  /* 0x000000ffff0b7224 */ /* 0x004fe200078e0003 */
[----:B------:R-:W-:Y:S01]  /*6ad0*/  ISETP.GE.AND P2, PT, R152, UR4, PT ;  /* 0x0000000498007c0c */ /* 0x000fe2000bf46270 */
[----:B----4-:R-:W-:Y:S01]  /*6ae0*/  IMAD.MOV.U32 R15, RZ, RZ, R5 ;  /* 0x000000ffff0f7224 */ /* 0x010fe200078e0005 */
[----:B------:R-:W-:-:S09]  /*6af0*/  CS2R R28, SRZ ;  /* 0x00000000001c7805 */ /* 0x000fd2000001ff00 */
[C---:B------:R-:W-:Y:S01]  /*6b00*/  @!P3 IMAD.SHL.U32 R37, R47.reuse, 0x2, RZ ;  /* 0x000000022f25b824 */ /* 0x040fe200078e00ff */
[----:B------:R-:W-:Y:S02]  /*6b10*/  @!P3 SHF.L.U64.HI R26, R47, 0x1, R38 ;  /* 0x000000012f1ab819 */ /* 0x000fe40000010226 */
[----:B------:R-:W-:Y:S02]  /*6b20*/  CS2R R34, SRZ ;  /* 0x0000000000227805 */ /* 0x000fe4000001ff00 */
[----:B------:R-:W-:Y:S01]  /*6b30*/  CS2R R24, SRZ ;  /* 0x0000000000187805 */ /* 0x000fe2000001ff00 */
[----:B------:R-:W-:Y:S01]  /*6b40*/  @!P2 IMAD.WIDE R10, R152, 0x2, R10 ;  /* 0x00000002980aa825 */ /* 0x000fe200078e020a */
[-C--:B------:R-:W-:Y:S02]  /*6b50*/  @!P3 IADD3 R20, P0, R0, R37.reuse, RZ ;  /* 0x000000250014b210 */ /* 0x080fe40007f1e0ff */
[----:B0-----:R-:W-:Y:S01]  /*6b60*/  @!P3 IADD3 R36, P1, R14, R37, RZ ;  /* 0x000000250e24b210 */ /* 0x001fe20007f3e0ff */
[----:B------:R-:W-:Y:S01]  /*6b70*/  @!P2 IMAD.WIDE R12, R152, 0x2, R14 ;  /* 0x00000002980ca825 */ /* 0x000fe200078e020e */
[----:B------:R0:W5:Y:S03]  /*6b80*/  @!P2 LD.E.64 R28, desc[UR38][R10.64] ;  /* 0x000000260a1ca980 */ /* 0x000166000c101b00 */
[--C-:B------:R-:W-:Y:S01]  /*6b90*/  @!P3 IMAD.X R21, R3, 0x1, R26.reuse, P0 ;  /* 0x000000010315b824 */ /* 0x100fe200000e061a */
[----:B------:R0:W5:Y:S01]  /*6ba0*/  @!P2 LD.E.64 R34, desc[UR38][R12.64] ;  /* 0x000000260c22a980 */ /* 0x000162000c101b00 */
[----:B------:R-:W-:Y:S01]  /*6bb0*/  @!P3 IMAD.X R37, R5, 0x1, R26, P1 ;  /* 0x000000010525b824 */ /* 0x000fe200008e061a */
[----:B------:R-:W-:-:S02]  /*6bc0*/  CS2R R26, SRZ ;  /* 0x00000000001a7805 */ /* 0x000fc4000001ff00 */
[----:B------:R0:W5:Y:S04]  /*6bd0*/  @!P3 LD.E.64 R24, desc[UR38][R20.64] ;  /* 0x000000261418b980 */ /* 0x000168000c101b00 */
[----:B------:R0:W5:Y:S02]  /*6be0*/  @!P3 LD.E.64 R26, desc[UR38][R36.64] ;  /* 0x00000026241ab980 */ /* 0x000164000c101b00 */
.L_x_1413:
[----:B------:R-:W-:Y:S05]  /*6bf0*/  BSYNC B1 ;  /* 0x0000000000017941 */ /* 0x000fea0003800000 */
.L_x_1412:
[----:B---3-5:R-:W-:Y:S01]  /*6c00*/  IMAD.MOV.U32 R0, RZ, RZ, R34 ;  /* 0x000000ffff007224 */ /* 0x028fe200078e0022 */
[----:B------:R-:W-:Y:S01]  /*6c10*/  UMOV UR4, 0xffffffff ;  /* 0xffffffff00047882 */ /* 0x000fe20000000000 */
[----:B--2---:R-:W-:Y:S01]  /*6c20*/  IMAD.MOV.U32 R3, RZ, RZ, R35 ;  /* 0x000000ffff037224 */ /* 0x004fe200078e0023 */
[----:B0-----:R-:W-:Y:S01]  /*6c30*/  CS2R R20, SRZ ;  /* 0x0000000000147805 */ /* 0x001fe2000001ff00 */
[----:B----4-:R-:W-:Y:S01]  /*6c40*/  IMAD.MOV.U32 R5, RZ, RZ, R26 ;  /* 0x000000ffff057224 */ /* 0x010fe200078e001a */
[----:B------:R-:W-:Y:S01]  /*6c50*/  PRMT R46, R0, 0x7610, R46 ;  /* 0x00007610002e7816 */ /* 0x000fe2000000002e */
[----:B------:R-:W-:Y:S02]  /*6c60*/  IMAD.MOV.U32 R9, RZ, RZ, R27 ;  /* 0x000000ffff097224 */ /* 0x000fe400078e001b */
[----:B------:R-:W-:Y:S01]  /*6c70*/  IMAD.MOV.U32 R0, RZ, RZ, R28 ;  /* 0x000000ffff007224 */ /* 0x000fe200078e001c */
[----:B------:R-:W-:Y:S01]  /*6c80*/  PRMT R39, R5, 0x5410, R3 ;  /* 0x0000541005277816 */ /* 0x000fe20000000003 */
[----:B------:R-:W-:Y:S01]  /*6c90*/  IMAD.MOV.U32 R3, RZ, RZ, R29 ;  /* 0x000000ffff037224 */ /* 0x000fe200078e001d */
[----:B------:R-:W-:Y:S01]  /*6ca0*/  PRMT R40, R9, 0x7610, R40 ;  /* 0x0000761009287816 */ /* 0x000fe20000000028 */
[----:B------:R-:W-:-:S02]  /*6cb0*/  IMAD.MOV.U32 R5, RZ, RZ, R24 ;  /* 0x000000ffff057224 */ /* 0x000fc400078e0018 */
[----:B------:R-:W-:Y:S01]  /*6cc0*/  IMAD.MOV.U32 R9, RZ, RZ, R25 ;  /* 0x000000ffff097224 */ /* 0x000fe200078e0019 */
[----:B------:R-:W-:Y:S02]  /*6cd0*/  PRMT R40, R40, 0x5410, R0 ;  /* 0x0000541028287816 */ /* 0x000fe40000000000 */
[----:B------:R-:W-:Y:S02]  /*6ce0*/  PRMT R49, R3, 0x7610, R49 ;  /* 0x0000761003317816 */ /* 0x000fe40000000031 */
[----:B------:R-:W-:Y:S02]  /*6cf0*/  PRMT R43, R5, 0x7610, R43 ;  /* 0x00007610052b7816 */ /* 0x000fe4000000002b */
[----:B------:R-:W-:Y:S01]  /*6d00*/  PRMT R42, R9, 0x7610, R42 ;  /* 0x00007610092a7816 */ /* 0x000fe2000000002a */
[----:B------:R-:W-:Y:S06]  /*6d10*/  BRA.DIV UR4, `(.L_x_1414) ;  /* 0x0000017204507947 */ /* 0x000fec000b800000 */
[----:B------:R0:W2:Y:S04]  /*6d20*/  SHFL.IDX PT, R3, R6, 0x1, 0x1c1f ;  /* 0x003c1f0006037f89 */ /* 0x0000a800000e0000 */
[----:B------:R0:W3:Y:S04]  /*6d30*/  SHFL.IDX PT, R0, R4, 0x1, 0x1c1f ;  /* 0x003c1f0004007f89 */ /* 0x0000e800000e0000 */
[----:B------:R0:W4:Y:S04]  /*6d40*/  SHFL.IDX PT, R5, R8, 0x1, 0x1c1f ;  /* 0x003c1f0008057f89 */ /* 0x00012800000e0000 */
[----:B------:R0:W0:Y:S02]  /*6d50*/  SHFL.IDX PT, R14, R7, 0x1, 0x1c1f ;  /* 0x003c1f00070e7f89 */ /* 0x00002400000e0000 */
.L_x_1691:
[----:B01----:R-:W5:Y:S04]  /*6d60*/  LDL R6, [R1+0x48] ;  /* 0x0000480001067983 */ /* 0x003f680000100800 */
[----:B------:R-:W2:Y:S01]  /*6d70*/  LDL R44, [R1+0x38] ;  /* 0x00003800012c7983 */ /* 0x000ea20000100800 */
[----:B------:R-:W-:Y:S01]  /*6d80*/  VIADD R41, R41, 0x60 ;  /* 0x0000006029297836 */ /* 0x000fe20000000000 */
[----:B------:R-:W-:Y:S01]  /*6d90*/  BSSY B1, `(.L_x_1415) ;  /* 0x0000021000017945 */ /* 0x000fe20003800000 */
[----:B------:R-:W-:Y:S02]  /*6da0*/  CS2R R8, SRZ ;  /* 0x0000000000087805 */ /* 0x000fe4000001ff00 */
[----:B------:R-:W-:Y:S02]  /*6db0*/  CS2R R12, SRZ ;  /* 0x00000000000c7805 */ /* 0x000fe4000001ff00 */
[----:B------:R-:W-:-:S02]  /*6dc0*/  CS2R R10, SRZ ;  /* 0x00000000000a7805 */ /* 0x000fc4000001ff00 */
[----:B------:R-:W-:Y:S02]  /*6dd0*/  ISETP.GE.AND P0, PT, R41, R32, PT ;  /* 0x000000202900720c */ /* 0x000fe40003f06270 */
[----:B-----5:R-:W-:-:S04]  /*6de0*/  LEA.HI R4, R6, R6, RZ, 0x1 ;  /* 0x0000000606047211 */ /* 0x020fc800078f08ff */
[----:B------:R-:W-:Y:S01]  /*6df0*/  LOP3.LUT R4, R4, 0xfffffffe, RZ, 0xc0, !PT ;  /* 0xfffffffe04047812 */ /* 0x000fe200078ec0ff */
[----:B--2---:R-:W-:-:S04]  /*6e00*/  IMAD.SHL.U32 R31, R44, 0x40, RZ ;  /* 0x000000402c1f7824 */ /* 0x004fc800078e00ff */
[----:B------:R-:W-:-:S05]  /*6e10*/  IMAD.IADD R4, R6, 0x1, -R4 ;  /* 0x0000000106047824 */ /* 0x000fca00078e0a04 */
[----:B------:R-:W-:Y:S01]  /*6e20*/  SHF.L.U32 R45, R4, 0x1f, RZ ;  /* 0x0000001f042d7819 */ /* 0x000fe200000006ff */
[----:B------:R-:W-:Y:S06]  /*6e30*/  @P0 BRA `(.L_x_1416) ;  /* 0x0000000000580947 */ /* 0x000fec0003800000 */
[----:B------:R-:W-:Y:S01]  /*6e40*/  ULDC UR4, c[0x0][0x3f4] ;  /* 0x0000fd0000047ab9 */ /* 0x000fe20000000800 */
[----:B---3--:R-:W-:Y:S01]  /*6e50*/  IMAD.MOV.U32 R6, RZ, RZ, R0 ;  /* 0x000000ffff067224 */ /* 0x008fe200078e0000 */
[----:B------:R-:W-:Y:S01]  /*6e60*/  ISETP.GE.AND P3, PT, R47, UR4, PT ;  /* 0x000000042f007c0c */ /* 0x000fe2000bf66270 */
[----:B------:R-:W-:Y:S01]  /*6e70*/  IMAD.MOV.U32 R7, RZ, RZ, R3 ;  /* 0x000000ffff077224 */ /* 0x000fe200078e0003 */
        /* <DEDUP_REMOVED lines=9> */
[----:B------:R-:W-:Y:S01]  /*6f10*/  @!P3 IADD3 R4, P1, R14, R9, RZ ;  /* 0x000000090e04b210 */ /* 0x000fe20007f3e0ff */
        /* <DEDUP_REMOVED lines=8> */
.L_x_1416:
[----:B------:R-:W-:Y:S05]  /*6fa0*/  BSYNC B1 ;  /* 0x0000000000017941 */ /* 0x000fea0003800000 */
.L_x_1415:
[----:B0-----:R-:W0:Y:S01]  /*6fb0*/  S2R R7, SR_TID.X ;  /* 0x0000000000077919 */ /* 0x001e220000002100 */
[----:B------:R-:W1:Y:S01]  /*6fc0*/  SYNCS.PHASECHK.TRANS64.TRYWAIT P0, [R2+URZ+0x16800], R45 ;  /* 0x0168002d020075a7 */ /* 0x000e62000800017f */
[----:B------:R-:W-:Y:S01]  /*6fd0*/  LOP3.LUT R31, R31, 0x1c0, RZ, 0xc0, !PT ;  /* 0x000001c01f1f7812 */ /* 0x000fe200078ec0ff */
[----:B-----5:R-:W-:Y:S01]  /*6fe0*/  IMAD.MOV.U32 R3, RZ, RZ, R20 ;  /* 0x000000ffff037224 */ /* 0x020fe200078e0014 */
[----:B------:R-:W-:Y:S01]  /*6ff0*/  BSSY B1, `(.L_x_1417) ;  /* 0x000001f000017945 */ /* 0x000fe20003800000 */
[----:B------:R-:W-:Y:S01]  /*7000*/  IMAD.MOV.U32 R4, RZ, RZ, R8 ;  /* 0x000000ffff047224 */ /* 0x000fe200078e0008 */
[----:B---3--:R-:W-:Y:S01]  /*7010*/  LOP3.LUT R0, R31, 0x18, R18, 0xf8, !PT ;  /* 0x000000181f007812 */ /* 0x008fe200078ef812 */
[----:B------:R-:W-:Y:S01]  /*7020*/  IMAD R14, R33, -0xc0, R32 ;  /* 0xffffff40210e7824 */ /* 0x000fe200078e0220 */
[----:B------:R-:W-:Y:S01]  /*7030*/  SHF.R.U32.HI R31, RZ, 0x3, R31 ;  /* 0x00000003ff1f7819 */ /* 0x000fe2000001161f */
[----:B----4-:R-:W-:Y:S01]  /*7040*/  IMAD.MOV.U32 R5, RZ, RZ, R9 ;  /* 0x000000ffff057224 */ /* 0x010fe200078e0009 */
[----:B------:R-:W-:Y:S01]  /*7050*/  PRMT R37, R3, 0x7610, R37 ;  /* 0x0000761003257816 */ /* 0x000fe20000000025 */
[----:B------:R-:W-:Y:S01]  /*7060*/  IMAD.MOV.U32 R3, RZ, RZ, R21 ;  /* 0x000000ffff037224 */ /* 0x000fe200078e0015 */
[----:B------:R-:W-:Y:S01]  /*7070*/  LOP3.LUT R0, R0, R31, RZ, 0x3c, !PT ;  /* 0x0000001f00007212 */ /* 0x000fe200078e3cff */
[----:B------:R-:W-:Y:S01]  /*7080*/  IMAD.MOV.U32 R6, RZ, RZ, R12 ;  /* 0x000000ffff067224 */ /* 0x000fe200078e000c */
[----:B------:R-:W-:Y:S01]  /*7090*/  PRMT R15, R4, 0x7610, R15 ;  /* 0x00007610040f7816 */ /* 0x000fe2000000000f */
[----:B------:R-:W-:Y:S01]  /*70a0*/  IMAD.MOV.U32 R4, RZ, RZ, R10 ;  /* 0x000000ffff047224 */ /* 0x000fe200078e000a */
[----:B------:R-:W-:-:S02]  /*70b0*/  PRMT R36, R3, 0x7610, R36 ;  /* 0x0000761003247816 */ /* 0x000fc40000000024 */
[----:B------:R-:W-:Y:S02]  /*70c0*/  VIMNMX R14, R14, 0xc0, PT ;  /* 0x000000c00e0e7848 */ /* 0x000fe40003fe0100 */
[----:B------:R-:W-:Y:S01]  /*70d0*/  PRMT R31, R5, 0x7610, R31 ;  /* 0x00007610051f7816 */ /* 0x000fe2000000001f */
[----:B------:R-:W-:Y:S01]  /*70e0*/  IMAD.MOV.U32 R5, RZ, RZ, R11 ;  /* 0x000000ffff057224 */ /* 0x000fe200078e000b */
[----:B------:R-:W-:Y:S02]  /*70f0*/  PRMT R32, R4, 0x7610, R32 ;  /* 0x0000761004207816 */ /* 0x000fe40000000020 */
[----:B------:R-:W-:Y:S02]  /*7100*/  PRMT R38, R6, 0x7610, R38 ;  /* 0x0000761006267816 */ /* 0x000fe40000000026 */
[----:B------:R-:W-:Y:S02]  /*7110*/  LOP3.LUT P2, RZ, R44, 0x4, RZ, 0xc0, !PT ;  /* 0x000000042cff7812 */ /* 0x000fe4000784c0ff */
[----:B------:R-:W-:Y:S01]  /*7120*/  ISETP.GE.AND P1, PT, R17, R14, PT ;  /* 0x0000000e1100720c */ /* 0x000fe20003f26270 */
[----:B0-----:R-:W-:-:S05]  /*7130*/  VIADD R47, R7, 0xffffff80 ;  /* 0xffffff80072f7836 */ /* 0x001fca0000000000 */
[----:B------:R-:W-:-:S04]  /*7140*/  SHF.R.S32.HI R7, RZ, 0x1f, R47 ;  /* 0x0000001fff077819 */ /* 0x000fc8000001142f */
[----:B------:R-:W-:-:S04]  /*7150*/  LEA.HI R7, R7, R47, RZ, 0x5 ;  /* 0x0000002f07077211 */ /* 0x000fc800078f28ff */
[----:B------:R-:W-:-:S05]  /*7160*/  SHF.R.S32.HI R7, RZ, 0x5, R7 ;  /* 0x00000005ff077819 */ /* 0x000fca0000011407 */
[----:B------:R-:W-:Y:S02]  /*7170*/  IMAD R3, R7, 0x200, R0 ;  /* 0x0000020007037824 */ /* 0x000fe400078e0200 */
[----:B------:R-:W-:Y:S02]  /*7180*/  IMAD.MOV.U32 R0, RZ, RZ, R13 ;  /* 0x000000ffff007224 */ /* 0x000fe400078e000d */
[----:B------:R-:W-:-:S03]  /*7190*/  IMAD R3, R3, 0x2, R2 ;  /* 0x0000000203037824 */ /* 0x000fc600078e0202 */
[----:B------:R-:W-:Y:S01]  /*71a0*/  PRMT R41, R0, 0x7610, R41 ;  /* 0x0000761000297816 */ /* 0x000fe20000000029 */
[C---:B------:R-:W-:Y:S02]  /*71b0*/  VIADD R4, R3.reuse, 0x8400 ;  /* 0x0000840003047836 */ /* 0x040fe40000000000 */
[----:B------:R-:W-:Y:S01]  /*71c0*/  VIADD R0, R3, 0x8440 ;  /* 0x0000844003007836 */ /* 0x000fe20000000000 */
[----:B-1----:R-:W-:Y:S06]  /*71d0*/  @!P0 BRA `(.L_x_1418) ;  /* 0x0000016c00908947 */ /* 0x002fec0003800000 */
.L_x_1692:
[----:B------:R-:W-:Y:S05]  /*71e0*/  BSYNC B1 ;  /* 0x0000000000017941 */ /* 0x000fea0003800000 */
.L_x_1417:
[----:B------:R-:W-:Y:S01]  /*71f0*/  BSSY B1, `(.L_x_1419) ;  /* 0x0000068000017945 */ /* 0x000fe20003800000 */
[----:B------:R-:W-:Y:S01]  /*7200*/  PRMT R33, R5, 0x7610, R33 ;  /* 0x0000761005217816 */ /* 0x000fe20000000021 */
[----:B------:R-:W-:Y:S02]  /*7210*/  @P2 VIADD R0, R4, 0xffffffc0 ;  /* 0xffffffc004002836 */ /* 0x000fe40000000000 */
[----:B------:R-:W-:Y:S05]  /*7220*/  @P1 BRA `(.L_x_1420) ;  /* 0x0000000400901947 */ /* 0x000fea0003800000 */
[----:B------:R-:W2:Y:S01]  /*7230*/  LDL R6, [R1+0x14] ;  /* 0x0000140001067983 */ /* 0x000ea20000100800 */
[----:B------:R-:W1:Y:S01]  /*7240*/  LDC R5, c[0x0][0x3f4] ;  /* 0x0000fd00ff057b82 */ /* 0x000e620000000800 */
[----:B------:R-:W-:Y:S01]  /*7250*/  BSSY B2, `(.L_x_1421) ;  /* 0x0000032000027945 */ /* 0x000fe20003800000 */
[-C--:B-1----:R-:W-:Y:S02]  /*7260*/  ISETP.GE.AND P0, PT, R152, R5.reuse, PT ;  /* 0x000000059800720c */ /* 0x082fe40003f06270 */
[----:B--2---:R-:W-:-:S11]  /*7270*/  ISETP.GE.AND P1, PT, R6, R5, PT ;  /* 0x000000050600720c */ /* 0x004fd60003f26270 */
[----:B------:R-:W-:Y:S05]  /*7280*/  @P0 BRA `(.L_x_1422) ;  /* 0x0000000000b80947 */ /* 0x000fea0003800000 */
[----:B------:R-:W1:Y:S01]  /*7290*/  LDS.128 R4, [R3+0x8400] ;  /* 0x0084000003047984 */ /* 0x000e620000000c00 */
[----:B------:R-:W-:Y:S02]  /*72a0*/  SHF.R.U32.HI R48, RZ, 0x10, R35 ;  /* 0x00000010ff307819 */ /* 0x000fe40000011623 */
[----:B0-----:R-:W-:Y:S02]  /*72b0*/  SHF.R.U32.HI R45, RZ, 0x10, R29 ;  /* 0x00000010ff2d7819 */ /* 0x001fe4000001161d */
[----:B------:R-:W-:Y:S02]  /*72c0*/  PRMT R48, R39, 0x5432, R48 ;  /* 0x0000543227307816 */ /* 0x000fe40000000030 */
[----:B------:R-:W-:Y:S02]  /*72d0*/  SHF.R.U64 R47, R34, 0x10, R35 ;  /* 0x00000010222f7819 */ /* 0x000fe40000001223 */
[----:B------:R-:W-:Y:S01]  /*72e0*/  PRMT R45, R49, 0x5410, R45 ;  /* 0x00005410312d7816 */ /* 0x000fe2000000002d */
[----:B------:R-:W-:Y:S01]  /*72f0*/  IMAD.U32 R49, R48, 0x10000, RZ ;  /* 0x0001000030317824 */ /* 0x000fe200078e00ff */
[----:B------:R-:W-:-:S02]  /*7300*/  SHF.R.U64 R44, R28, 0x10, R29 ;  /* 0x000000101c2c7819 */ /* 0x000fc4000000121d */
[----:B------:R-:W-:Y:S01]  /*7310*/  PRMT R47, R46, 0x5410, R47 ;  /* 0x000054102e2f7816 */ /* 0x000fe2000000002f */
[C---:B------:R-:W-:Y:S01]  /*7320*/  IMAD.U32 R46, R45.reuse, 0x10000, RZ ;  /* 0x000100002d2e7824 */ /* 0x040fe200078e00ff */
[----:B------:R-:W-:Y:S02]  /*7330*/  LOP3.LUT R48, R48, 0xffff0000, RZ, 0xc0, !PT ;  /* 0xffff000030307812 */ /* 0x000fe400078ec0ff */
[----:B------:R-:W-:Y:S02]  /*7340*/  LOP3.LUT R45, R45, 0xffff0000, RZ, 0xc0, !PT ;  /* 0xffff00002d2d7812 */ /* 0x000fe400078ec0ff */
[----:B------:R-:W-:Y:S02]  /*7350*/  PRMT R44, R40, 0x5432, R44 ;  /* 0x00005432282c7816 */ /* 0x000fe4000000002c */
[C---:B-1----:R-:W-:Y:S01]  /*7360*/  LOP3.LUT R29, R6.reuse, 0xffff0000, RZ, 0xc0, !PT ;  /* 0xffff0000061d7812 */ /* 0x042fe200078ec0ff */
[----:B------:R-:W-:Y:S01]  /*7370*/  IMAD.U32 R28, R6, 0x10000, RZ ;  /* 0x00010000061c7824 */ /* 0x000fe200078e00ff */
[C---:B------:R-:W-:Y:S01]  /*7380*/  LOP3.LUT R35, R7.reuse, 0xffff0000, RZ, 0xc0, !PT ;  /* 0xffff000007237812 */ /* 0x040fe200078ec0ff */
[----:B------:R-:W-:-:S02]  /*7390*/  IMAD.U32 R34, R7, 0x10000, RZ ;  /* 0x0001000007227824 */ /* 0x000fc400078e00ff */
[CC--:B------:R-:W-:Y:S01]  /*73a0*/  FMUL.FTZ R51, R29.reuse, R49.reuse ;  /* 0x000000311d337220 */ /* 0x0c0fe20000410000 */
[----:B------:R-:W-:Y:S01]  /*73b0*/  FMUL.FTZ R50, R29, R46 ;  /* 0x0000002e1d327220 */ /* 0x000fe20000410000 */
[----:B------:R-:W-:Y:S01]  /*73c0*/  FMUL.FTZ R29, R35, R48 ;  /* 0x00000030231d7220 */ /* 0x000fe20000410000 */
[----:B------:R-:W-:Y:S02]  /*73d0*/  IMAD.U32 R6, R4, 0x10000, RZ ;  /* 0x0001000004067824 */ /* 0x000fe400078e00ff */
[C---:B------:R-:W-:Y:S01]  /*73e0*/  FFMA.FTZ R51, R28.reuse, R46, -R51 ;  /* 0x0000002e1c337223 */ /* 0x040fe20000010833 */
[----:B------:R-:W-:Y:S01]  /*73f0*/  FFMA.FTZ R50, R28, R49, R50 ;  /* 0x000000311c327223 */ /* 0x000fe20000010032 */
[-C--:B------:R-:W-:Y:S01]  /*7400*/  FFMA.FTZ R49, R34, R45.reuse, -R29 ;  /* 0x0000002d22317223 */ /* 0x080fe2000001081d */
[C---:B------:R-:W-:Y:S01]  /*7410*/  IMAD.U32 R7, R5.reuse, 0x10000, RZ ;  /* 0x0001000005077824 */ /* 0x040fe200078e00ff */
[----:B------:R-:W-:Y:S01]  /*7420*/  LOP3.LUT R4, R4, 0xffff0000, RZ, 0xc0, !PT ;  /* 0xffff000004047812 */ /* 0x000fe200078ec0ff */
[C---:B------:R-:W-:Y:S01]  /*7430*/  IMAD.U32 R29, R44.reuse, 0x10000, RZ ;  /* 0x000100002c1d7824 */ /* 0x040fe200078e00ff */
[----:B------:R-:W-:Y:S01]  /*7440*/  LOP3.LUT R5, R5, 0xffff0000, RZ, 0xc0, !PT ;  /* 0xffff000005057812 */ /* 0x000fe200078ec0ff */
[----:B------:R-:W-:Y:S01]  /*7450*/  FMUL.FTZ R53, R35, R45 ;  /* 0x0000002d23357220 */ /* 0x000fe20000410000 */
[C---:B------:R-:W-:Y:S01]  /*7460*/  LOP3.LUT R28, R47.reuse, 0xffff0000, RZ, 0xc0, !PT ;  /* 0xffff00002f1c7812 */ /* 0x040fe200078ec0ff */
[----:B------:R-:W-:Y:S01]  /*7470*/  IMAD.U32 R35, R47, 0x10000, RZ ;  /* 0x000100002f237824 */ /* 0x000fe200078e00ff */
[----:B------:R-:W-:Y:S01]  /*7480*/  LOP3.LUT R44, R44, 0xffff0000, RZ, 0xc0, !PT ;  /* 0xffff00002c2c7812 */ /* 0x000fe200078ec0ff */
[----:B------:R-:W-:Y:S01]  /*7490*/  FFMA.FTZ R48, R34, R48, R53 ;  /* 0x0000003022307223 */ /* 0x000fe20000010035 */
[C---:B------:R-:W-:Y:S01]  /*74a0*/  FMUL.FTZ R34, R4.reuse, R29 ;  /* 0x0000001d04227220 */ /* 0x040fe20000410000 */
[-C--:B------:R-:W-:Y:S01]  /*74b0*/  FMUL.FTZ R45, R4, R35.reuse ;  /* 0x00000023042d7220 */ /* 0x080fe20000410000 */
[C---:B------:R-:W-:Y:S01]  /*74c0*/  FMUL.FTZ R46, R5.reuse, R28 ;  /* 0x0000001c052e7220 */ /* 0x040fe20000410000 */
[-C--:B------:R-:W-:Y:S01]  /*74d0*/  FMUL.FTZ R47, R5, R44.reuse ;  /* 0x0000002c052f7220 */ /* 0x080fe20000410000 */
[C---:B------:R-:W-:Y:S01]  /*74e0*/  FFMA.FTZ R35, R6.reuse, R35, R34 ;  /* 0x0000002306237223 */ /* 0x040fe20000010022 */
[----:B------:R-:W-:Y:S01]  /*74f0*/  FFMA.FTZ R4, R6, R29, -R45 ;  /* 0x0000001d06047223 */ /* 0x000fe2000001082d */
[C---:B------:R-:W-:Y:S01]  /*7500*/  FFMA.FTZ R5, R7.reuse, R44, -R46 ;  /* 0x0000002c07057223 */ /* 0x040fe2000001082e */
[----:B------:R-:W-:Y:S01]  /*7510*/  FFMA.FTZ R28, R7, R28, R47 ;  /* 0x0000001c071c7223 */ /* 0x000fe2000001002f */
[----:B------:R-:W-:-:S02]  /*7520*/  F2FP.BF16.F32.PACK_AB R6, R50, R51 ;  /* 0x000000333206723e */ /* 0x000fc400000010ff */
[----:B------:R-:W-:Y:S02]  /*7530*/  F2FP.BF16.F32.PACK_AB R7, R48, R49 ;  /* 0x000000313007723e */ /* 0x000fe400000010ff */
[----:B------:R-:W-:Y:S02]  /*7540*/  F2FP.BF16.F32.PACK_AB R4, R35, R4 ;  /* 0x000000042304723e */ /* 0x000fe400000010ff */
[----:B------:R-:W-:-:S05]  /*7550*/  F2FP.BF16.F32.PACK_AB R5, R28, R5 ;  /* 0x000000051c05723e */ /* 0x000fca00000010ff */
[----:B------:R1:W-:Y:S02]  /*7560*/  STS.128 [R3+0x8400], R4 ;  /* 0x0084000403007388 */ /* 0x0003e40000000c00 */
.L_x_1422:
[----:B------:R-:W-:Y:S05]  /*7570*/  BSYNC B2 ;  /* 0x0000000000027941 */ /* 0x000fea0003800000 */
.L_x_1421:
[----:B------:R-:W-:Y:S05]  /*7580*/  @P1 BRA `(.L_x_1420) ;  /* 0x0000000000b81947 */ /* 0x000fea0003800000 */
[----:B-1----:R-:W1:Y:S01]  /*7590*/  LDS.128 R4, [R0] ;  /* 0x0000000000047984 */ /* 0x002e620000000c00 */
[----:B------:R-:W-:Y:S02]  /*75a0*/  SHF.R.U64 R28, R24, 0x10, R25 ;  /* 0x00000010181c7819 */ /* 0x000fe40000001219 */
[----:B------:R-:W-:Y:S02]  /*75b0*/  SHF.R.U64 R24, R26, 0x10, R27 ;  /* 0x000000101a187819 */ /* 0x000fe4000000121b */
[----:B------:R-:W-:Y:S02]  /*75c0*/  SHF.R.U32.HI R25, RZ, 0x10, R25 ;  /* 0x00000010ff197819 */ /* 0x000fe40000011619 */
[----:B------:R-:W-:Y:S02]  /*75d0*/  SHF.R.U32.HI R27, RZ, 0x10, R27 ;  /* 0x00000010ff1b7819 */ /* 0x000fe4000001161b */
[----:B------:R-:W-:Y:S02]  /*75e0*/  PRMT R42, R42, 0x5410, R25 ;  /* 0x000054102a2a7816 */ /* 0x000fe40000000019 */
[----:B------:R-:W-:-:S02]  /*75f0*/  PRMT R40, R40, 0x5410, R27 ;  /* 0x0000541028287816 */ /* 0x000fc4000000001b */
[----:B------:R-:W-:Y:S01]  /*7600*/  PRMT R43, R43, 0x5410, R28 ;  /* 0x000054102b2b7816 */ /* 0x000fe2000000001c */
[----:B------:R-:W-:Y:S01]  /*7610*/  IMAD.U32 R28, R42, 0x10000, RZ ;  /* 0x000100002a1c7824 */ /* 0x000fe200078e00ff */
[----:B------:R-:W-:Y:S01]  /*7620*/  PRMT R39, R39, 0x5410, R24 ;  /* 0x0000541027277816 */ /* 0x000fe20000000018 */
[C---:B------:R-:W-:Y:S01]  /*7630*/  IMAD.U32 R29, R40.reuse, 0x10000, RZ ;  /* 0x00010000281d7824 */ /* 0x040fe200078e00ff */
[----:B------:R-:W-:Y:S02]  /*7640*/  LOP3.LUT R40, R40, 0xffff0000, RZ, 0xc0, !PT ;  /* 0xffff000028287812 */ /* 0x000fe400078ec0ff */
[----:B------:R-:W-:Y:S02]  /*7650*/  LOP3.LUT R42, R42, 0xffff0000, RZ, 0xc0, !PT ;  /* 0xffff00002a2a7812 */ /* 0x000fe400078ec0ff */
[C---:B-1----:R-:W-:Y:S01]  /*7660*/  LOP3.LUT R25, R6.reuse, 0xffff0000, RZ, 0xc0, !PT ;  /* 0xffff000006197812 */ /* 0x042fe200078ec0ff */
[----:B------:R-:W-:Y:S01]  /*7670*/  IMAD.U32 R24, R6, 0x10000, RZ ;  /* 0x0001000006187824 */ /* 0x000fe200078e00ff */
[C---:B------:R-:W-:Y:S01]  /*7680*/  LOP3.LUT R27, R7.reuse, 0xffff0000, RZ, 0xc0, !PT ;  /* 0xffff0000071b7812 */ /* 0x040fe200078ec0ff */
[----:B------:R-:W-:-:S02]  /*7690*/  IMAD.U32 R26, R7, 0x10000, RZ ;  /* 0x00010000071a7824 */ /* 0x000fc400078e00ff */
[C---:B------:R-:W-:Y:S01]  /*76a0*/  FMUL.FTZ R34, R25.reuse, R28 ;  /* 0x0000001c19227220 */ /* 0x040fe20000410000 */
[-C--:B------:R-:W-:Y:S01]  /*76b0*/  FMUL.FTZ R35, R25, R29.reuse ;  /* 0x0000001d19237220 */ /* 0x080fe20000410000 */
[----:B------:R-:W-:Y:S01]  /*76c0*/  FMUL.FTZ R25, R27, R40 ;  /* 0x000000281b197220 */ /* 0x000fe20000410000 */
[----:B------:R-:W-:Y:S02]  /*76d0*/  IMAD.U32 R6, R4, 0x10000, RZ ;  /* 0x0001000004067824 */ /* 0x000fe400078e00ff */
[C---:B0-----:R-:W-:Y:S01]  /*76e0*/  FFMA.FTZ R45, R24.reuse, R29, R34 ;  /* 0x0000001d182d7223 */ /* 0x041fe20000010022 */
[----:B------:R-:W-:Y:S02]  /*76f0*/  IMAD.U32 R7, R5, 0x10000, RZ ;  /* 0x0001000005077824 */ /* 0x000fe400078e00ff */
[----:B------:R-:W-:Y:S01]  /*7700*/  FFMA.FTZ R44, R24, R28, -R35 ;  /* 0x0000001c182c7223 */ /* 0x000fe20000010823 */
[-C--:B------:R-:W-:Y:S01]  /*7710*/  FMUL.FTZ R29, R27, R42.reuse ;  /* 0x0000002a1b1d7220 */ /* 0x080fe20000410000 */
[----:B------:R-:W-:Y:S01]  /*7720*/  LOP3.LUT R4, R4, 0xffff0000, RZ, 0xc0, !PT ;  /* 0xffff000004047812 */ /* 0x000fe200078ec0ff */
[C---:B------:R-:W-:Y:S01]  /*7730*/  FFMA.FTZ R42, R26.reuse, R42, -R25 ;  /* 0x0000002a1a2a7223 */ /* 0x040fe20000010819 */
[----:B------:R-:W-:Y:S01]  /*7740*/  LOP3.LUT R5, R5, 0xffff0000, RZ, 0xc0, !PT ;  /* 0xffff000005057812 */ /* 0x000fe200078ec0ff */
[C---:B------:R-:W-:Y:S01]  /*7750*/  IMAD.U32 R27, R39.reuse, 0x10000, RZ ;  /* 0x00010000271b7824 */ /* 0x040fe200078e00ff */
[----:B------:R-:W-:Y:S01]  /*7760*/  LOP3.LUT R28, R39, 0xffff0000, RZ, 0xc0, !PT ;  /* 0xffff0000271c7812 */ /* 0x000fe200078ec0ff */
[C---:B------:R-:W-:Y:S01]  /*7770*/  IMAD.U32 R25, R43.reuse, 0x10000, RZ ;  /* 0x000100002b197824 */ /* 0x040fe200078e00ff */
[----:B------:R-:W-:Y:S01]  /*7780*/  LOP3.LUT R24, R43, 0xffff0000, RZ, 0xc0, !PT ;  /* 0xffff00002b187812 */ /* 0x000fe200078ec0ff */
[----:B------:R-:W-:Y:S01]  /*7790*/  FFMA.FTZ R39, R26, R40, R29 ;  /* 0x000000281a277223 */ /* 0x000fe2000001001d */
[C---:B------:R-:W-:Y:S01]  /*77a0*/  FMUL.FTZ R29, R4.reuse, R27 ;  /* 0x0000001b041d7220 */ /* 0x040fe20000410000 */
[-C--:B------:R-:W-:Y:S01]  /*77b0*/  FMUL.FTZ R26, R4, R25.reuse ;  /* 0x00000019041a7220 */ /* 0x080fe20000410000 */
        /* <DEDUP_REMOVED lines=11> */
.L_x_1420:
[----:B------:R-:W-:Y:S05]  /*7870*/  BSYNC B1 ;  /* 0x0000000000017941 */ /* 0x000fea0003800000 */
.L_x_1419:
[----:B-12---:R-:W-:-:S05]  /*7880*/  VIADD R4, R17, 0x60 ;  /* 0x0000006011047836 */ /* 0x006fca0000000000 */
[----:B------:R-:W-:-:S13]  /*7890*/  ISETP.GE.AND P0, PT, R4, R14, PT ;  /* 0x0000000e0400720c */ /* 0x000fda0003f06270 */
        /* <DEDUP_REMOVED lines=8> */
[----:B------:R-:W-:Y:S02]  /*7920*/  SHF.R.U64 R25, R12, 0x10, R13 ;  /* 0x000000100c197819 */ /* 0x000fe4000000120d */
[--C-:B------:R-:W-:Y:S02]  /*7930*/  SHF.R.U64 R12, R20, 0x10, R21.reuse ;  /* 0x00000010140c7819 */ /* 0x100fe40000001215 */
        /* <DEDUP_REMOVED lines=14> */
[CC--:B------:R-:W-:Y:S01]  /*7a20*/  FMUL.FTZ R27, R13.reuse, R24.reuse ;  /* 0x000000180d1b7220 */ /* 0x0c0fe20000410000 */
[-C--:B------:R-:W-:Y:S01]  /*7a30*/  FMUL.FTZ R13, R13, R21.reuse ;  /* 0x000000150d0d7220 */ /* 0x080fe20000410000 */
[C---:B------:R-:W-:Y:S01]  /*7a40*/  IMAD.U32 R6, R4.reuse, 0x10000, RZ ;  /* 0x0001000004067824 */ /* 0x040fe200078e00ff */
[----:B------:R-:W-:Y:S01]  /*7a50*/  LOP3.LUT R4, R4, 0xffff0000, RZ, 0xc0, !PT ;  /* 0xffff000004047812 */ /* 0x000fe200078ec0ff */
[C---:B------:R-:W-:Y:S02]  /*7a60*/  IMAD.U32 R7, R5.reuse, 0x10000, RZ ;  /* 0x0001000005077824 */ /* 0x040fe400078e00ff */
[C---:B------:R-:W-:Y:S01]  /*7a70*/  FFMA.FTZ R29, R12.reuse, R24, R13 ;  /* 0x000000180c1d7223 */ /* 0x040fe2000001000d */
[----:B------:R-:W-:Y:S01]  /*7a80*/  FFMA.FTZ R26, R12, R21, -R27 ;  /* 0x000000150c1a7223 */ /* 0x000fe2000001081b */
[----:B------:R-:W-:Y:S01]  /*7a90*/  IMAD.U32 R13, R38, 0x10000, RZ ;  /* 0x00010000260d7824 */ /* 0x000fe200078e00ff */
[----:B------:R-:W-:Y:S01]  /*7aa0*/  LOP3.LUT R5, R5, 0xffff0000, RZ, 0xc0, !PT ;  /* 0xffff000005057812 */ /* 0x000fe200078ec0ff */
[C---:B------:R-:W-:Y:S01]  /*7ab0*/  FMUL.FTZ R35, R20.reuse, R25 ;  /* 0x0000001914237220 */ /* 0x040fe20000410000 */
[-C--:B------:R-:W-:Y:S01]  /*7ac0*/  FMUL.FTZ R27, R20, R41.reuse ;  /* 0x00000029141b7220 */ /* 0x080fe20000410000 */
[C---:B------:R-:W-:Y:S01]  /*7ad0*/  LOP3.LUT R12, R37.reuse, 0xffff0000, RZ, 0xc0, !PT ;  /* 0xffff0000250c7812 */ /* 0x040fe200078ec0ff */
[----:B------:R-:W-:Y:S01]  /*7ae0*/  IMAD.U32 R21, R37, 0x10000, RZ ;  /* 0x0001000025157824 */ /* 0x000fe200078e00ff */
[----:B------:R-:W-:Y:S01]  /*7af0*/  LOP3.LUT R38, R38, 0xffff0000, RZ, 0xc0, !PT ;  /* 0xffff000026267812 */ /* 0x000fe200078ec0ff */
[C---:B------:R-:W-:Y:S01]  /*7b00*/  FFMA.FTZ R35, R14.reuse, R41, -R35 ;  /* 0x000000290e237223 */ /* 0x040fe20000010823 */
        /* <DEDUP_REMOVED lines=14> */
.L_x_1425:
[----:B------:R-:W-:Y:S05]  /*7bf0*/  BSYNC B1 ;  /* 0x0000000000017941 */ /* 0x000fea0003800000 */
.L_x_1424:
[----:B------:R-:W-:Y:S05]  /*7c00*/  @P1 BRA `(.L_x_1423) ;  /* 0x0000001800501947 */ /* 0x000fea0003800000 */
[----:B-1----:R-:W1:Y:S01]  /*7c10*/  LDS.128 R4, [R0+0x3000] ;  /* 0x0030000000047984 */ /* 0x002e620000000c00 */
[----:B------:R-:W-:Y:S02]  /*7c20*/  SHF.R.U64 R3, R10, 0x10, R11 ;  /* 0x000000100a037819 */ /* 0x000fe4000000120b */
[--C-:B------:R-:W-:Y:S02]  /*7c30*/  SHF.R.U64 R10, R8, 0x10, R9.reuse ;  /* 0x00000010080a7819 */ /* 0x100fe40000001209 */
[----:B------:R-:W-:Y:S02]  /*7c40*/  SHF.R.U32.HI R8, RZ, 0x10, R9 ;  /* 0x00000010ff087819 */ /* 0x000fe40000011609 */
[----:B------:R-:W-:Y:S02]  /*7c50*/  SHF.R.U32.HI R12, RZ, 0x10, R11 ;  /* 0x00000010ff0c7819 */ /* 0x000fe4000001160b */
[----:B------:R-:W-:Y:S02]  /*7c60*/  PRMT R31, R31, 0x5410, R8 ;  /* 0x000054101f1f7816 */ /* 0x000fe40000000008 */
[----:B------:R-:W-:-:S02]  /*7c70*/  PRMT R33, R33, 0x5410, R12 ;  /* 0x0000541021217816 */ /* 0x000fc4000000000c */
[----:B------:R-:W-:Y:S01]  /*7c80*/  PRMT R15, R15, 0x5410, R10 ;  /* 0x000054100f0f7816 */ /* 0x000fe2000000000a */
[C---:B------:R-:W-:Y:S01]  /*7c90*/  IMAD.U32 R12, R31.reuse, 0x10000, RZ ;  /* 0x000100001f0c7824 */ /* 0x040fe200078e00ff */
[----:B------:R-:W-:Y:S01]  /*7ca0*/  LOP3.LUT R31, R31, 0xffff0000, RZ, 0xc0, !PT ;  /* 0xffff00001f1f7812 */ /* 0x000fe200078ec0ff */
[C---:B------:R-:W-:Y:S01]  /*7cb0*/  IMAD.U32 R11, R33.reuse, 0x10000, RZ ;  /* 0x00010000210b7824 */ /* 0x040fe200078e00ff */
[----:B------:R-:W-:Y:S02]  /*7cc0*/  LOP3.LUT R33, R33, 0xffff0000, RZ, 0xc0, !PT ;  /* 0xffff000021217812 */ /* 0x000fe400078ec0ff */
[----:B------:R-:W-:Y:S02]  /*7cd0*/  PRMT R32, R32, 0x5410, R3 ;  /* 0x0000541020207816 */ /* 0x000fe40000000003 */
[C---:B-1----:R-:W-:Y:S01]  /*7ce0*/  LOP3.LUT R9, R6.reuse, 0xffff0000, RZ, 0xc0, !PT ;  /* 0xffff000006097812 */ /* 0x042fe200078ec0ff */
[C---:B------:R-:W-:Y:S01]  /*7cf0*/  IMAD.U32 R10, R7.reuse, 0x10000, RZ ;  /* 0x00010000070a7824 */ /* 0x040fe200078e00ff */
[----:B------:R-:W-:Y:S01]  /*7d00*/  LOP3.LUT R7, R7, 0xffff0000, RZ, 0xc0, !PT ;  /* 0xffff000007077812 */ /* 0x000fe200078ec0ff */
[----:B------:R-:W-:-:S02]  /*7d10*/  IMAD.U32 R8, R6, 0x10000, RZ ;  /* 0x0001000006087824 */ /* 0x000fc400078e00ff */
[CC--:B------:R-:W-:Y:S01]  /*7d20*/  FMUL.FTZ R13, R9.reuse, R12.reuse ;  /* 0x0000000c090d7220 */ /* 0x0c0fe20000410000 */
[----:B------:R-:W-:Y:S01]  /*7d30*/  FMUL.FTZ R9, R9, R11 ;  /* 0x0000000b09097220 */ /* 0x000fe20000410000 */
[C---:B------:R-:W-:Y:S01]  /*7d40*/  FMUL.FTZ R21, R7.reuse, R31 ;  /* 0x0000001f07157220 */ /* 0x040fe20000410000 */
[----:B------:R-:W-:Y:S02]  /*7d50*/  IMAD.U32 R3, R4, 0x10000, RZ ;  /* 0x0001000004037824 */ /* 0x000fe400078e00ff */
[C---:B------:R-:W-:Y:S01]  /*7d60*/  FFMA.FTZ R13, R8.reuse, R11, -R13 ;  /* 0x0000000b080d7223 */ /* 0x040fe2000001080d */
[----:B------:R-:W-:Y:S01]  /*7d70*/  FFMA.FTZ R14, R8, R12, R9 ;  /* 0x0000000c080e7223 */ /* 0x000fe20000010009 */
[-C--:B------:R-:W-:Y:S01]  /*7d80*/  FMUL.FTZ R9, R7, R33.reuse ;  /* 0x0000002107097220 */ /* 0x080fe20000410000 */
[----:B------:R-:W-:Y:S01]  /*7d90*/  IMAD.U32 R6, R5, 0x10000, RZ ;  /* 0x0001000005067824 */ /* 0x000fe200078e00ff */
[----:B------:R-:W-:Y:S01]  /*7da0*/  LOP3.LUT R4, R4, 0xffff0000, RZ, 0xc0, !PT ;  /* 0xffff000004047812 */ /* 0x000fe200078ec0ff */
[----:B------:R-:W-:Y:S01]  /*7db0*/  IMAD.U32 R8, R15, 0x10000, RZ ;  /* 0x000100000f087824 */ /* 0x000fe200078e00ff */
[----:B------:R-:W-:Y:S01]  /*7dc0*/  LOP3.LUT R5, R5, 0xffff0000, RZ, 0xc0, !PT ;  /* 0xffff000005057812 */ /* 0x000fe200078ec0ff */
[----:B------:R-:W-:Y:S01]  /*7dd0*/  IMAD.U32 R7, R32, 0x10000, RZ ;  /* 0x0001000020077824 */ /* 0x000fe200078e00ff */
[----:B------:R-:W-:Y:S01]  /*7de0*/  LOP3.LUT R15, R15, 0xffff0000, RZ, 0xc0, !PT ;  /* 0xffff00000f0f7812 */ /* 0x000fe200078ec0ff */
[----:B------:R-:W-:Y:S01]  /*7df0*/  FFMA.FTZ R21, R10, R33, -R21 ;  /* 0x000000210a157223 */ /* 0x000fe20000010815 */
[----:B------:R-:W-:Y:S01]  /*7e00*/  LOP3.LUT R32, R32, 0xffff0000, RZ, 0xc0, !PT ;  /* 0xffff000020207812 */ /* 0x000fe200078ec0ff */
        /* <DEDUP_REMOVED lines=13> */
[----:B------:R2:W-:Y:S01]  /*7ee0*/  STS.128 [R0+0x3000], R4 ;  /* 0x0030000400007388 */ /* 0x0005e20000000c00 */
[----:B------:R-:W-:Y:S05]  /*7ef0*/  BRA `(.L_x_1423) ;  /* 0x0000001400947947 */ /* 0x000fea0003800000 */
.L_x_1410:
[----:B------:R-:W1:Y:S01]  /*7f00*/  S2R R0, SR_TID.X ;  /* 0x0000000000007919 */ /* 0x000e620000002100 */
[----:B------:R-:W2:Y:S01]  /*7f10*/  LDC R32, c[0x0][0x448] ;  /* 0x00011200ff207b82 */ /* 0x000ea20000000800 */
[----:B------:R-:W-:Y:S01]  /*7f20*/  ULDC.64 UR4, c[0x0][0x3f8] ;  /* 0x0000fe0000047ab9 */ /* 0x000fe20000000a00 */
[----:B------:R-:W-:Y:S01]  /*7f30*/  ULDC.64 UR6, c[0x0][0x408] ;  /* 0x0001020000067ab9 */ /* 0x000fe20000000a00 */
[----:B------:R-:W-:Y:S01]  /*7f40*/  IMAD.MOV.U32 R27, RZ, RZ, R29 ;  /* 0x000000ffff1b7224 */ /* 0x000fe200078e001d */
[----:B------:R-:W-:Y:S01]  /*7f50*/  SHF.R.S32.HI R43, RZ, 0x1f, R18 ;  /* 0x0000001fff2b7819 */ /* 0x000fe20000011412 */
[----:B------:R-:W-:Y:S01]  /*7f60*/  IMAD.MOV.U32 R4, RZ, RZ, R24 ;  /* 0x000000ffff047224 */ /* 0x000fe200078e0018 */
[----:B--2---:R-:W-:Y:S01]  /*7f70*/  ISETP.NE.AND P0, PT, R32, 0x1, PT ;  /* 0x000000012000780c */ /* 0x004fe20003f05270 */
[----:B-1----:R-:W-:-:S05]  /*7f80*/  VIADD R0, R0, 0xffffff80 ;  /* 0xffffff8000007836 */ /* 0x002fca0000000000 */
[----:B------:R-:W-:-:S07]  /*7f90*/  SHF.R.S32.HI R3, RZ, 0x1f, R0 ;  /* 0x0000001fff037819 */ /* 0x000fce0000011400 */
[----:B------:R-:W1:Y:S01]  /*7fa0*/  @P0 LDC R5, c[0x0][0x450] ;  /* 0x00011400ff050b82 */ /* 0x000e620000000800 */
[----:B------:R-:W-:-:S04]  /*7fb0*/  LEA.HI R3, R3, R0, RZ, 0x2 ;  /* 0x0000000003037211 */ /* 0x000fc800078f10ff */
[----:B------:R-:W-:-:S05]  /*7fc0*/  LOP3.LUT R3, R3, 0xfffffffc, RZ, 0xc0, !PT ;  /* 0xfffffffc03037812 */ /* 0x000fca00078ec0ff */
[----:B------:R-:W-:Y:S02]  /*7fd0*/  IMAD.IADD R3, R0, 0x1, -R3 ;  /* 0x0000000100037824 */ /* 0x000fe400078e0a03 */
[----:B------:R-:W2:Y:S02]  /*7fe0*/  @P0 LDC R0, c[0x0][0x44c] ;  /* 0x00011300ff000b82 */ /* 0x000ea40000000800 */
[----:B------:R-:W-:-:S04]  /*7ff0*/  IMAD R3, R3, 0x60, R41 ;  /* 0x0000006003037824 */ /* 0x000fc800078e0229 */
[----:B--2---:R-:W-:-:S05]  /*8000*/  @P0 IMAD.HI.U32 R0, R3, R0, RZ ;  /* 0x0000000003000227 */ /* 0x004fca00078e00ff */
[----:B-1----:R-:W-:Y:S01]  /*8010*/  @P0 SHF.R.U32.HI R3, RZ, R5, R0 ;  /* 0x00000005ff030219 */ /* 0x002fe20000011600 */
[----:B------:R-:W-:-:S03]  /*8020*/  IMAD.MOV.U32 R5, RZ, RZ, R31 ;  /* 0x000000ffff057224 */ /* 0x000fc600078e001f */
[----:B------:R-:W-:Y:S01]  /*8030*/  SHF.R.S32.HI R0, RZ, 0x1f, R3 ;  /* 0x0000001fff007819 */ /* 0x000fe20000011403 */
[----:B------:R-:W-:-:S04]  /*8040*/  IMAD.WIDE.U32 R26, R3, UR4, R26 ;  /* 0x00000004031a7c25 */ /* 0x000fc8000f8e001a */
[C---:B------:R-:W-:Y:S02]  /*8050*/  IMAD R6, R0.reuse, UR4, RZ ;  /* 0x0000000400067c24 */ /* 0x040fe4000f8e02ff */
[----:B------:R-:W-:Y:S02]  /*8060*/  IMAD R0, R0, UR6, RZ ;  /* 0x0000000600007c24 */ /* 0x000fe4000f8e02ff */
[C---:B------:R-:W-:Y:S01]  /*8070*/  IMAD R7, R3.reuse, UR5, R6 ;  /* 0x0000000503077c24 */ /* 0x040fe2000f8e0206 */
[----:B------:R-:W-:Y:S01]  /*8080*/  ULDC.64 UR4, c[0x0][0x3e8] ;  /* 0x0000fa0000047ab9 */ /* 0x000fe20000000a00 */
[C---:B------:R-:W-:Y:S01]  /*8090*/  IMAD.WIDE.U32 R4, R3.reuse, UR6, R4 ;  /* 0x0000000603047c25 */ /* 0x040fe2000f8e0004 */
[----:B------:R-:W-:Y:S01]  /*80a0*/  LEA R25, P0, R26, UR4, 0x1 ;  /* 0x000000041a197c11 */ /* 0x000fe2000f8008ff */
[----:B------:R-:W-:Y:S02]  /*80b0*/  UMOV UR4, 0xffffffff ;  /* 0xffffffff00047882 */ /* 0x000fe40000000000 */
[----:B------:R-:W-:Y:S01]  /*80c0*/  IMAD R3, R3, UR7, R0 ;  /* 0x0000000703037c24 */ /* 0x000fe2000f8e0200 */
[----:B------:R-:W-:Y:S01]  /*80d0*/  ULDC.64 UR6, c[0x0][0x400] ;  /* 0x0001000000067ab9 */ /* 0x000fe20000000a00 */
[----:B------:R-:W-:Y:S01]  /*80e0*/  IMAD.IADD R7, R27, 0x1, R7 ;  /* 0x000000011b077824 */ /* 0x000fe200078e0207 */
[----:B------:R-:W-:Y:S01]  /*80f0*/  LEA R27, P1, R4, UR6, 0x1 ;  /* 0x00000006041b7c11 */ /* 0x000fe2000f8208ff */
[----:B------:R-:W-:-:S03]  /*8100*/  IMAD.IADD R3, R5, 0x1, R3 ;  /* 0x0000000105037824 */ /* 0x000fc600078e0203 */
[----:B------:R-:W-:Y:S02]  /*8110*/  LEA.HI.X R26, R26, UR5, R7, 0x1, P0 ;  /* 0x000000051a1a7c11 */ /* 0x000fe400080f0c07 */
[----:B------:R-:W-:Y:S01]  /*8120*/  LEA.HI.X R24, R4, UR7, R3, 0x1, P1 ;  /* 0x0000000704187c11 */ /* 0x000fe200088f0c03 */
[----:B------:R-:W-:Y:S06]  /*8130*/  BRA.DIV UR4, `(.L_x_1426) ;  /* 0x0000015e04cc7947 */ /* 0x000fec000b800000 */
[----:B------:R-:W2:Y:S01]  /*8140*/  LDL R6, [R1+0x4] ;  /* 0x0000040001067983 */ /* 0x000ea20000100800 */
[----:B------:R-:W1:Y:S03]  /*8150*/  LDC R35, c[0x0][0x3f4] ;  /* 0x0000fd00ff237b82 */ /* 0x000e660000000800 */
[----:B------:R-:W3:Y:S04]  /*8160*/  SHFL.IDX PT, R3, R25, RZ, 0x1c1f ;  /* 0x001c1fff19037589 */ /* 0x000ee800000e0000 */
[----:B------:R-:W4:Y:S04]  /*8170*/  SHFL.IDX PT, R0, R26, RZ, 0x1c1f ;  /* 0x001c1fff1a007589 */ /* 0x000f2800000e0000 */
[----:B0-----:R-:W0:Y:S04]  /*8180*/  SHFL.IDX PT, R14, R27, RZ, 0x1c1f ;  /* 0x001c1fff1b0e7589 */ /* 0x001e2800000e0000 */
[----:B------:R-:W5:Y:S01]  /*8190*/  SHFL.IDX PT, R4, R24, RZ, 0x1c1f ;  /* 0x001c1fff18047589 */ /* 0x000f6200000e0000 */
[----:B-1----:R-:W-:Y:S01]  /*81a0*/  ISETP.GE.AND P0, PT, R18, R35, PT ;  /* 0x000000231200720c */ /* 0x002fe20003f06270 */
[----:B--2---:R-:W-:-:S05]  /*81b0*/  IMAD R32, R6, R32, RZ ;  /* 0x0000002006207224 */ /* 0x004fca00078e02ff */
[----:B------:R-:W-:-:S13]  /*81c0*/  ISETP.GE.OR P1, PT, R41, R32, P0 ;  /* 0x000000202900720c */ /* 0x000fda0000726670 */
[C---:B------:R-:W-:Y:S01]  /*81d0*/  @!P1 IMAD.SHL.U32 R5, R18.reuse, 0x2, RZ ;  /* 0x0000000212059824 */ /* 0x040fe200078e00ff */
[----:B------:R-:W-:-:S04]  /*81e0*/  @!P1 SHF.L.U64.HI R21, R18, 0x1, R43 ;  /* 0x0000000112159819 */ /* 0x000fc8000001022b */
[----:B---3--:R-:W-:-:S05]  /*81f0*/  @!P1 IADD3 R6, P2, R3, R5, RZ ;  /* 0x0000000503069210 */ /* 0x008fca0007f5e0ff */
[----:B----4-:R-:W-:-:S05]  /*8200*/  @!P1 IMAD.X R7, R0, 0x1, R21, P2 ;  /* 0x0000000100079824 */ /* 0x010fca00010e0615 */
[----:B------:R-:W2:Y:S01]  /*8210*/  @!P1 LD.E.128 R8, desc[UR38][R6.64] ;  /* 0x0000002606089980 */ /* 0x000ea2000c101d00 */
[----:B0-----:R-:W-:-:S05]  /*8220*/  @!P1 IADD3 R14, P2, R14, R5, RZ ;  /* 0x000000050e0e9210 */ /* 0x001fca0007f5e0ff */
[----:B-----5:R-:W-:-:S04]  /*8230*/  @!P1 IMAD.X R3, R4, 0x1, R21, P2 ;  /* 0x0000000104039824 */ /* 0x020fc800010e0615 */
[----:B------:R-:W-:-:S05]  /*8240*/  @!P1 IMAD.MOV.U32 R15, RZ, RZ, R3 ;  /* 0x000000ffff0f9224 */ /* 0x000fca00078e0003 */
[----:B------:R0:W3:Y:S01]  /*8250*/  @!P1 LD.E.128 R4, desc[UR38][R14.64] ;  /* 0x000000260e049980 */ /* 0x0000e2000c101d00 */
[----:B------:R-:W-:Y:S02]  /*8260*/  CS2R R36, SRZ ;  /* 0x0000000000247805 */ /* 0x000fe4000001ff00 */
[----:B------:R-:W-:Y:S02]  /*8270*/  CS2R R38, SRZ ;  /* 0x0000000000267805 */ /* 0x000fe4000001ff00 */
[----:B------:R-:W-:Y:S01]  /*8280*/  CS2R R20, SRZ ;  /* 0x0000000000147805 */ /* 0x000fe2000001ff00 */
[----:B------:R-:W1:Y:S01]  /*8290*/  SHFL.IDX PT, R24, R24, 0x1, 0x1c1f ;  /* 0x003c1f0018187f89 */ /* 0x000e6200000e0000 */
[----:B------:R-:W-:-:S03]  /*82a0*/  CS2R R28, SRZ ;  /* 0x00000000001c7805 */ /* 0x000fc6000001ff00 */
[----:B0-----:R0:W4:Y:S01]  /*82b0*/  SHFL.IDX PT, R14, R27, 0x1, 0x1c1f ;  /* 0x003c1f001b0e7f89 */ /* 0x00112200000e0000 */
[----:B--2---:R-:W-:Y:S02]  /*82c0*/  @!P1 IMAD.MOV.U32 R36, RZ, RZ, R8 ;  /* 0x000000ffff249224 */ /* 0x004fe400078e0008 */
[----:B------:R-:W-:Y:S02]  /*82d0*/  @!P1 IMAD.MOV.U32 R37, RZ, RZ, R9 ;  /* 0x000000ffff259224 */ /* 0x000fe400078e0009 */
[----:B------:R-:W-:Y:S02]  /*82e0*/  IMAD.MOV.U32 R0, RZ, RZ, R36 ;  /* 0x000000ffff007224 */ /* 0x000fe400078e0024 */
[----:B------:R-:W-:Y:S02]  /*82f0*/  IMAD.MOV.U32 R3, RZ, RZ, R37 ;  /* 0x000000ffff037224 */ /* 0x000fe400078e0025 */
[----:B------:R-:W-:Y:S01]  /*8300*/  @!P1 IMAD.MOV.U32 R38, RZ, RZ, R10 ;  /* 0x000000ffff269224 */ /* 0x000fe200078e000a */
[----:B------:R-:W-:Y:S01]  /*8310*/  PRMT R48, R0, 0x7610, R48 ;  /* 0x0000761000307816 */ /* 0x000fe20000000030 */
[----:B------:R-:W-:Y:S01]  /*8320*/  @!P1 IMAD.MOV.U32 R39, RZ, RZ, R11 ;  /* 0x000000ffff279224 */ /* 0x000fe200078e000b */
[----:B------:R-:W-:Y:S01]  /*8330*/  PRMT R34, R34, 0x5410, R3 ;  /* 0x0000541022227816 */ /* 0x000fe20000000003 */
[----:B------:R0:W2:Y:S01]  /*8340*/  SHFL.IDX PT, R0, R26, 0x1, 0x1c1f ;  /* 0x003c1f001a007f89 */ /* 0x0000a200000e0000 */
[----:B------:R-:W-:-:S02]  /*8350*/  IMAD.MOV.U32 R8, RZ, RZ, R38 ;  /* 0x000000ffff087224 */ /* 0x000fc400078e0026 */
[----:B---3--:R-:W-:Y:S01]  /*8360*/  @!P1 IMAD.MOV.U32 R20, RZ, RZ, R4 ;  /* 0x000000ffff149224 */ /* 0x008fe200078e0004 */
[----:B------:R0:W3:Y:S01]  /*8370*/  SHFL.IDX PT, R3, R25, 0x1, 0x1c1f ;  /* 0x003c1f0019037f89 */ /* 0x0000e200000e0000 */
[----:B------:R-:W-:Y:S01]  /*8380*/  @!P1 IMAD.MOV.U32 R21, RZ, RZ, R5 ;  /* 0x000000ffff159224 */ /* 0x000fe200078e0005 */
[----:B------:R-:W-:Y:S01]  /*8390*/  PRMT R31, R8, 0x7610, R31 ;  /* 0x00007610081f7816 */ /* 0x000fe2000000001f */
[----:B------:R-:W-:Y:S02]  /*83a0*/  @!P1 IMAD.MOV.U32 R28, RZ, RZ, R6 ;  /* 0x000000ffff1c9224 */ /* 0x000fe400078e0006 */
[----:B------:R-:W-:Y:S02]  /*83b0*/  @!P1 IMAD.MOV.U32 R29, RZ, RZ, R7 ;  /* 0x000000ffff1d9224 */ /* 0x000fe400078e0007 */
[----:B------:R-:W-:Y:S02]  /*83c0*/  IMAD.MOV.U32 R4, RZ, RZ, R20 ;  /* 0x000000ffff047224 */ /* 0x000fe400078e0014 */
[----:B------:R-:W-:-:S02]  /*83d0*/  IMAD.MOV.U32 R5, RZ, RZ, R21 ;  /* 0x000000ffff057224 */ /* 0x000fc400078e0015 */
[----:B------:R-:W-:Y:S01]  /*83e0*/  IMAD.MOV.U32 R9, RZ, RZ, R39 ;  /* 0x000000ffff097224 */ /* 0x000fe200078e0027 */
[----:B------:R-:W-:Y:S01]  /*83f0*/  PRMT R50, R4, 0x7610, R50 ;  /* 0x0000761004327816 */ /* 0x000fe20000000032 */
[----:B------:R-:W-:Y:S01]  /*8400*/  IMAD.MOV.U32 R6, RZ, RZ, R28 ;  /* 0x000000ffff067224 */ /* 0x000fe200078e001c */
[----:B------:R-:W-:Y:S01]  /*8410*/  PRMT R54, R5, 0x7610, R54 ;  /* 0x0000761005367816 */ /* 0x000fe20000000036 */
[----:B------:R-:W-:Y:S01]  /*8420*/  IMAD.MOV.U32 R7, RZ, RZ, R29 ;  /* 0x000000ffff077224 */ /* 0x000fe200078e001d */
[----:B------:R-:W-:Y:S02]  /*8430*/  PRMT R34, R9, 0x7610, R34 ;  /* 0x0000761009227816 */ /* 0x000fe40000000022 */
[----:B------:R-:W-:Y:S02]  /*8440*/  CS2R R4, SRZ ;  /* 0x0000000000047805 */ /* 0x000fe4000001ff00 */
[----:B------:R-:W-:Y:S02]  /*8450*/  PRMT R31, R31, 0x5410, R6 ;  /* 0x000054101f1f7816 */ /* 0x000fe40000000006 */
[----:B012-4-:R-:W-:-:S07]  /*8460*/  PRMT R55, R7, 0x7610, R55 ;  /* 0x0000761007377816 */ /* 0x017fce0000000037 */
.L_x_1702:
[----:B------:R-:W2:Y:S01]  /*8470*/  LDL R7, [R1+0x48] ;  /* 0x0000480001077983 */ /* 0x000ea20000100800 */
[----:B------:R-:W-:Y:S01]  /*8480*/  VIADD R41, R41, 0x60 ;  /* 0x0000006029297836 */ /* 0x000fe20000000000 */
[----:B------:R-:W-:Y:S01]  /*8490*/  BSSY B1, `(.L_x_1427) ;  /* 0x0000016000017945 */ /* 0x000fe20003800000 */
[----:B------:R-:W-:Y:S02]  /*84a0*/  CS2R R8, SRZ ;  /* 0x0000000000087805 */ /* 0x000fe4000001ff00 */
[----:B------:R-:W-:Y:S02]  /*84b0*/  CS2R R10, SRZ ;  /* 0x00000000000a7805 */ /* 0x000fe4000001ff00 */
[----:B------:R-:W-:Y:S02]  /*84c0*/  ISETP.GE.AND P1, PT, R41, R32, PT ;  /* 0x000000202900720c */ /* 0x000fe40003f26270 */
[----:B--2---:R-:W-:-:S04]  /*84d0*/  LEA.HI R6, R7, R7, RZ, 0x1 ;  /* 0x0000000707067211 */ /* 0x004fc800078f08ff */
[----:B------:R-:W-:-:S05]  /*84e0*/  LOP3.LUT R6, R6, 0xfffffffe, RZ, 0xc0, !PT ;  /* 0xfffffffe06067812 */ /* 0x000fca00078ec0ff */
[----:B------:R-:W-:Y:S01]  /*84f0*/  IMAD.IADD R13, R7, 0x1, -R6 ;  /* 0x00000001070d7824 */ /* 0x000fe200078e0a06 */
[----:B------:R-:W-:-:S04]  /*8500*/  CS2R R6, SRZ ;  /* 0x0000000000067805 */ /* 0x000fc8000001ff00 */
[----:B------:R-:W-:Y:S01]  /*8510*/  SHF.L.U32 R13, R13, 0x1f, RZ ;  /* 0x0000001f0d0d7819 */ /* 0x000fe200000006ff */
[----:B------:R-:W-:Y:S06]  /*8520*/  @P1 BRA `(.L_x_1428) ;  /* 0x0000000000301947 */ /* 0x000fec0003800000 */
[----:B------:R-:W-:Y:S02]  /*8530*/  CS2R R6, SRZ ;  /* 0x0000000000067805 */ /* 0x000fe4000001ff00 */
[----:B------:R-:W-:Y:S02]  /*8540*/  CS2R R8, SRZ ;  /* 0x0000000000087805 */ /* 0x000fe4000001ff00 */
[----:B------:R-:W-:Y:S01]  /*8550*/  CS2R R10, SRZ ;  /* 0x00000000000a7805 */ /* 0x000fe2000001ff00 */
[----:B------:R-:W-:Y:S06]  /*8560*/  @P0 BRA `(.L_x_1428) ;  /* 0x0000000000200947 */ /* 0x000fec0003800000 */
[C---:B------:R-:W-:Y:S01]  /*8570*/  IMAD.SHL.U32 R4, R18.reuse, 0x2, RZ ;  /* 0x0000000212047824 */ /* 0x040fe200078e00ff */
[----:B------:R-:W-:-:S04]  /*8580*/  SHF.L.U64.HI R5, R18, 0x1, R43 ;  /* 0x0000000112057819 */ /* 0x000fc8000001022b */
[-C--:B---3--:R-:W-:Y:S02]  /*8590*/  IADD3 R8, P1, R3, R4.reuse, RZ ;  /* 0x0000000403087210 */ /* 0x088fe40007f3e0ff */
[----:B------:R-:W-:-:S03]  /*85a0*/  IADD3 R4, P2, R14, R4, RZ ;  /* 0x000000040e047210 */ /* 0x000fc60007f5e0ff */
[--C-:B------:R-:W-:Y:S02]  /*85b0*/  IMAD.X R9, R0, 0x1, R5.reuse, P1 ;  /* 0x0000000100097824 */ /* 0x100fe400008e0605 */
[----:B------:R-:W-:-:S04]  /*85c0*/  IMAD.X R5, R24, 0x1, R5, P2 ;  /* 0x0000000118057824 */ /* 0x000fc800010e0605 */
[----:B------:R-:W5:Y:S04]  /*85d0*/  LD.E.128 R8, desc[UR38][R8.64] ;  /* 0x0000002608087980 */ /* 0x000f68000c101d00 */
[----:B------:R-:W5:Y:S02]  /*85e0*/  LD.E.128 R4, desc[UR38][R4.64] ;  /* 0x0000002604047980 */ /* 0x000f64000c101d00 */
.L_x_1428:
[----:B------:R-:W-:Y:S05]  /*85f0*/  BSYNC B1 ;  /* 0x0000000000017941 */ /* 0x000fea0003800000 */
.L_x_1427:
[----:B------:R-:W0:Y:S01]  /*8600*/  SYNCS.PHASECHK.TRANS64.TRYWAIT P1, [R2+URZ+0x16800], R13 ;  /* 0x0168000d020075a7 */ /* 0x000e22000802017f */
[----:B------:R-:W-:Y:S01]  /*8610*/  IMAD R32, R33, -0xc0, R32 ;  /* 0xffffff4021207824 */ /* 0x000fe200078e0220 */
[----:B------:R-:W-:Y:S01]  /*8620*/  BSSY B1, `(.L_x_1429) ;  /* 0x0000014000017945 */ /* 0x000fe20003800000 */
[----:B-----5:R-:W-:Y:S02]  /*8630*/  IMAD.MOV.U32 R0, RZ, RZ, R4 ;  /* 0x000000ffff007224 */ /* 0x020fe400078e0004 */
[----:B---3--:R-:W-:Y:S01]  /*8640*/  IMAD.MOV.U32 R3, RZ, RZ, R5 ;  /* 0x000000ffff037224 */ /* 0x008fe200078e0005 */
[----:B------:R-:W-:Y:S01]  /*8650*/  VIMNMX R32, R32, 0xc0, PT ;  /* 0x000000c020207848 */ /* 0x000fe20003fe0100 */
[C---:B------:R-:W-:Y:S01]  /*8660*/  VIADD R12, R17.reuse, 0x60 ;  /* 0x00000060110c7836 */ /* 0x040fe20000000000 */
[----:B------:R-:W-:Y:S01]  /*8670*/  PRMT R43, R0, 0x7610, R43 ;  /* 0x00007610002b7816 */ /* 0x000fe2000000002b */
[----:B------:R-:W-:Y:S01]  /*8680*/  IMAD.MOV.U32 R0, RZ, RZ, R6 ;  /* 0x000000ffff007224 */ /* 0x000fe200078e0006 */
[-C--:B------:R-:W-:Y:S01]  /*8690*/  ISETP.GE.OR P2, PT, R17, R32.reuse, P0 ;  /* 0x000000201100720c */ /* 0x080fe20000746670 */
[----:B------:R-:W-:Y:S01]  /*86a0*/  IMAD.MOV.U32 R14, RZ, RZ, R9 ;  /* 0x000000ffff0e7224 */ /* 0x000fe200078e0009 */
[----:B------:R-:W-:Y:S01]  /*86b0*/  PRMT R42, R3, 0x7610, R42 ;  /* 0x00007610032a7816 */ /* 0x000fe2000000002a */
[----:B------:R-:W-:Y:S01]  /*86c0*/  IMAD.MOV.U32 R3, RZ, RZ, R7 ;  /* 0x000000ffff037224 */ /* 0x000fe200078e0007 */
[----:B------:R-:W-:Y:S01]  /*86d0*/  ISETP.GE.OR P0, PT, R12, R32, P0 ;  /* 0x000000200c00720c */ /* 0x000fe20000706670 */
[----:B------:R-:W-:Y:S01]  /*86e0*/  IMAD.MOV.U32 R12, RZ, RZ, R8 ;  /* 0x000000ffff0c7224 */ /* 0x000fe200078e0008 */
[----:B------:R-:W-:Y:S01]  /*86f0*/  PRMT R41, R0, 0x7610, R41 ;  /* 0x0000761000297816 */ /* 0x000fe20000000029 */
[----:B------:R-:W-:Y:S01]  /*8700*/  IMAD.MOV.U32 R0, RZ, RZ, R10 ;  /* 0x000000ffff007224 */ /* 0x000fe200078e000a */
[----:B------:R-:W-:Y:S01]  /*8710*/  PRMT R40, R3, 0x7610, R40 ;  /* 0x0000761003287816 */ /* 0x000fe20000000028 */
[----:B------:R-:W-:Y:S01]  /*8720*/  IMAD.MOV.U32 R3, RZ, RZ, R11 ;  /* 0x000000ffff037224 */ /* 0x000fe200078e000b */
[----:B------:R-:W-:-:S02]  /*8730*/  PRMT R45, R12, 0x7610, R45 ;  /* 0x000076100c2d7816 */ /* 0x000fc4000000002d */
[----:B------:R-:W-:Y:S01]  /*8740*/  PRMT R44, R14, 0x7610, R44 ;  /* 0x000076100e2c7816 */ /* 0x000fe2000000002c */
[----:B0-----:R-:W-:Y:S06]  /*8750*/  @!P1 BRA `(.L_x_1430) ;  /* 0x0000015c00b89947 */ /* 0x001fec0003800000 */
.L_x_1703:
[----:B------:R-:W-:Y:S05]  /*8760*/  BSYNC B1 ;  /* 0x0000000000017941 */ /* 0x000fea0003800000 */
.L_x_1429:
[----:B------:R-:W-:Y:S04]  /*8770*/  BSSY B1, `(.L_x_1431) ;  /* 0x0000070000017945 */ /* 0x000fe80003800000 */
[----:B------:R-:W-:Y:S05]  /*8780*/  @P2 BRA `(.L_x_1432) ;  /* 0x0000000400b82947 */ /* 0x000fea0003800000 */
[----:B------:R-:W2:Y:S01]  /*8790*/  LDL R12, [R1+0x38] ;  /* 0x00003800010c7983 */ /* 0x000ea20000100800 */
[----:B0-----:R-:W-:Y:S01]  /*87a0*/  IMAD.IADD R13, R18, 0x1, R35 ;  /* 0x00000001120d7824 */ /* 0x001fe200078e0223 */
[----:B------:R-:W-:Y:S01]  /*87b0*/  SHF.R.U64 R49, R20, 0x10, R21 ;  /* 0x0000001014317819 */ /* 0x000fe20000001215 */
[----:B------:R-:W0:Y:S01]  /*87c0*/  S2R R14, SR_TID.X ;  /* 0x00000000000e7919 */ /* 0x000e220000002100 */
[----:B------:R-:W-:Y:S02]  /*87d0*/  SHF.R.U64 R47, R36, 0x10, R37 ;  /* 0x00000010242f7819 */ /* 0x000fe40000001225 */
[----:B------:R-:W-:Y:S02]  /*87e0*/  SHF.R.U64 R36, R38, 0x10, R39 ;  /* 0x0000001026247819 */ /* 0x000fe40000001227 */
[----:B------:R-:W-:Y:S02]  /*87f0*/  SHF.R.U64 R52, R28, 0x10, R29 ;  /* 0x000000101c347819 */ /* 0x000fe4000000121d */
[----:B------:R-:W-:-:S02]  /*8800*/  PRMT R49, R50, 0x5410, R49 ;  /* 0x0000541032317816 */ /* 0x000fc40000000031 */
[----:B------:R-:W-:Y:S02]  /*8810*/  SHF.R.U32.HI R39, RZ, 0x10, R39 ;  /* 0x00000010ff277819 */ /* 0x000fe40000011627 */
[----:B------:R-:W-:Y:S01]  /*8820*/  PRMT R38, R48, 0x5410, R47 ;  /* 0x0000541030267816 */ /* 0x000fe2000000002f */
[----:B------:R-:W-:Y:S01]  /*8830*/  IMAD.U32 R50, R49, 0x10000, RZ ;  /* 0x0001000031327824 */ /* 0x000fe200078e00ff */
[----:B------:R-:W-:Y:S02]  /*8840*/  SHF.R.U32.HI R53, RZ, 0x10, R29 ;  /* 0x00000010ff357819 */ /* 0x000fe4000001161d */
[C---:B------:R-:W-:Y:S02]  /*8850*/  PRMT R47, R31.reuse, 0x5410, R36 ;  /* 0x000054101f2f7816 */ /* 0x040fe40000000024 */
[----:B------:R-:W-:Y:S02]  /*8860*/  PRMT R52, R31, 0x5432, R52 ;  /* 0x000054321f347816 */ /* 0x000fe40000000034 */
[----:B------:R-:W-:Y:S01]  /*8870*/  PRMT R48, R34, 0x5410, R39 ;  /* 0x0000541022307816 */ /* 0x000fe20000000027 */
[----:B------:R-:W-:Y:S01]  /*8880*/  IMAD.U32 R39, R38, 0x10000, RZ ;  /* 0x0001000026277824 */ /* 0x000fe200078e00ff */
[----:B------:R-:W-:-:S02]  /*8890*/  SHF.R.U32.HI R46, RZ, 0x10, R37 ;  /* 0x00000010ff2e7819 */ /* 0x000fc40000011625 */
[----:B------:R-:W-:Y:S02]  /*88a0*/  SHF.R.U32.HI R51, RZ, 0x10, R21 ;  /* 0x00000010ff337819 */ /* 0x000fe40000011615 */
[----:B------:R-:W-:Y:S02]  /*88b0*/  PRMT R53, R55, 0x5410, R53 ;  /* 0x0000541037357816 */ /* 0x000fe40000000035 */
[----:B------:R-:W-:Y:S02]  /*88c0*/  LOP3.LUT R49, R49, 0xffff0000, RZ, 0xc0, !PT ;  /* 0xffff000031317812 */ /* 0x000fe400078ec0ff */
[----:B------:R-:W-:Y:S02]  /*88d0*/  PRMT R46, R34, 0x5432, R46 ;  /* 0x00005432222e7816 */ /* 0x000fe4000000002e */
[----:B------:R-:W-:Y:S01]  /*88e0*/  PRMT R51, R54, 0x5410, R51 ;  /* 0x0000541036337816 */ /* 0x000fe20000000033 */
[----:B0-----:R-:W-:-:S05]  /*88f0*/  VIADD R25, R14, 0xffffff80 ;  /* 0xffffff800e197836 */ /* 0x001fca0000000000 */
[----:B------:R-:W-:-:S04]  /*8900*/  SHF.R.S32.HI R24, RZ, 0x1f, R25 ;  /* 0x0000001fff187819 */ /* 0x000fc80000011419 */
[----:B------:R-:W-:-:S04]  /*8910*/  LEA.HI R24, R24, R25, RZ, 0x5 ;  /* 0x0000001918187211 */ /* 0x000fc800078f28ff */
        /* <DEDUP_REMOVED lines=12> */
[----:B------:R-:W0:Y:S04]  /*89e0*/  LDS.128 R12, [R32+0x8400] ;  /* 0x00840000200c7984 */ /* 0x000e280000000c00 */
[----:B------:R-:W1:Y:S01]  /*89f0*/  LDS.128 R24, [R33+0x8400] ;  /* 0x0084000021187984 */ /* 0x000e620000000c00 */
[C---:B0-----:R-:W-:Y:S01]  /*8a00*/  IMAD.U32 R20, R12.reuse, 0x10000, RZ ;  /* 0x000100000c147824 */ /* 0x041fe200078e00ff */
[----:B------:R-:W-:Y:S01]  /*8a10*/  LOP3.LUT R12, R12, 0xffff0000, RZ, 0xc0, !PT ;  /* 0xffff00000c0c7812 */ /* 0x000fe200078ec0ff */
[C---:B------:R-:W-:Y:S01]  /*8a20*/  IMAD.U32 R21, R13.reuse, 0x10000, RZ ;  /* 0x000100000d157824 */ /* 0x040fe200078e00ff */
[----:B------:R-:W-:Y:S01]  /*8a30*/  LOP3.LUT R13, R13, 0xffff0000, RZ, 0xc0, !PT ;  /* 0xffff00000d0d7812 */ /* 0x000fe200078ec0ff */
[C---:B-1----:R-:W-:Y:S01]  /*8a40*/  IMAD.U32 R31, R24.reuse, 0x10000, RZ ;  /* 0x00010000181f7824 */ /* 0x042fe200078e00ff */
[----:B------:R-:W-:Y:S01]  /*8a50*/  LOP3.LUT R24, R24, 0xffff0000, RZ, 0xc0, !PT ;  /* 0xffff000018187812 */ /* 0x000fe200078ec0ff */
[C---:B------:R-:W-:Y:S01]  /*8a60*/  IMAD.U32 R34, R25.reuse, 0x10000, RZ ;  /* 0x0001000019227824 */ /* 0x040fe200078e00ff */
[----:B------:R-:W-:Y:S01]  /*8a70*/  LOP3.LUT R25, R25, 0xffff0000, RZ, 0xc0, !PT ;  /* 0xffff000019197812 */ /* 0x000fe200078ec0ff */
[C---:B------:R-:W-:Y:S01]  /*8a80*/  FMUL.FTZ R55, R31.reuse, R50 ;  /* 0x000000321f377220 */ /* 0x040fe20000410000 */
[----:B------:R-:W-:Y:S01]  /*8a90*/  FMUL.FTZ R57, R31, R39 ;  /* 0x000000271f397220 */ /* 0x000fe20000410000 */
[----:B------:R-:W-:Y:S01]  /*8aa0*/  LOP3.LUT R31, R38, 0xffff0000, RZ, 0xc0, !PT ;  /* 0xffff0000261f7812 */ /* 0x000fe200078ec0ff */
[----:B------:R-:W-:-:S02]  /*8ab0*/  IMAD.U32 R38, R51, 0x10000, RZ ;  /* 0x0001000033267824 */ /* 0x000fc400078e00ff */
[----:B------:R-:W-:Y:S01]  /*8ac0*/  FFMA.FTZ R55, R20, R39, -R55 ;  /* 0x0000002714377223 */ /* 0x000fe20000010837 */
[----:B------:R-:W-:Y:S01]  /*8ad0*/  FMUL.FTZ R39, R24, R49 ;  /* 0x0000003118277220 */ /* 0x000fe20000410000 */
[----:B------:R-:W-:Y:S01]  /*8ae0*/  FFMA.FTZ R57, R20, R50, R57 ;  /* 0x0000003214397223 */ /* 0x000fe20000010039 */
[----:B------:R-:W-:Y:S02]  /*8af0*/  IMAD.U32 R20, R46, 0x10000, RZ ;  /* 0x000100002e147824 */ /* 0x000fe400078e00ff */
[-C--:B------:R-:W-:Y:S01]  /*8b00*/  FMUL.FTZ R59, R24, R31.reuse ;  /* 0x0000001f183b7220 */ /* 0x080fe20000410000 */
[----:B------:R-:W-:Y:S01]  /*8b10*/  FFMA.FTZ R50, R12, R31, -R39 ;  /* 0x0000001f0c327223 */ /* 0x000fe20000010827 */
[C---:B------:R-:W-:Y:S01]  /*8b20*/  FMUL.FTZ R54, R34.reuse, R38 ;  /* 0x0000002622367220 */ /* 0x040fe20000410000 */
[----:B------:R-:W-:Y:S01]  /*8b30*/  FMUL.FTZ R31, R34, R20 ;  /* 0x00000014221f7220 */ /* 0x000fe20000410000 */
[----:B------:R-:W-:Y:S01]  /*8b40*/  LOP3.LUT R24, R51, 0xffff0000, RZ, 0xc0, !PT ;  /* 0xffff000033187812 */ /* 0x000fe200078ec0ff */
[----:B------:R-:W-:Y:S01]  /*8b50*/  IMAD.U32 R36, R26, 0x10000, RZ ;  /* 0x000100001a247824 */ /* 0x000fe200078e00ff */
[----:B------:R-:W-:Y:S01]  /*8b60*/  LOP3.LUT R46, R46, 0xffff0000, RZ, 0xc0, !PT ;  /* 0xffff00002e2e7812 */ /* 0x000fe200078ec0ff */
[C---:B------:R-:W-:Y:S01]  /*8b70*/  FFMA.FTZ R38, R21.reuse, R38, R31 ;  /* 0x0000002615267223 */ /* 0x040fe2000001001f */
[----:B------:R-:W-:Y:S01]  /*8b80*/  FFMA.FTZ R34, R12, R49, R59 ;  /* 0x000000310c227223 */ /* 0x000fe2000001003b */
[----:B------:R-:W-:Y:S01]  /*8b90*/  FFMA.FTZ R54, R21, R20, -R54 ;  /* 0x0000001415367223 */ /* 0x000fe20000010836 */
[----:B------:R-:W-:-:S02]  /*8ba0*/  IMAD.U32 R31, R52, 0x10000, RZ ;  /* 0x00010000341f7824 */ /* 0x000fc400078e00ff */
[----:B------:R-:W-:Y:S01]  /*8bb0*/  FMUL.FTZ R12, R25, R24 ;  /* 0x00000018190c7220 */ /* 0x000fe20000410000 */
[----:B------:R-:W-:Y:S02]  /*8bc0*/  IMAD.U32 R21, R47, 0x10000, RZ ;  /* 0x000100002f157824 */ /* 0x000fe400078e00ff */
[-C--:B------:R-:W-:Y:S01]  /*8bd0*/  FMUL.FTZ R56, R25, R46.reuse ;  /* 0x0000002e19387220 */ /* 0x080fe20000410000 */
[----:B------:R-:W-:Y:S02]  /*8be0*/  IMAD.U32 R37, R27, 0x10000, RZ ;  /* 0x000100001b257824 */ /* 0x000fe400078e00ff */
[----:B------:R-:W-:Y:S01]  /*8bf0*/  FMUL.FTZ R49, R36, R31 ;  /* 0x0000001f24317220 */ /* 0x000fe20000410000 */
[----:B------:R-:W-:Y:S02]  /*8c00*/  IMAD.U32 R20, R53, 0x10000, RZ ;  /* 0x0001000035147824 */ /* 0x000fe400078e00ff */
[----:B------:R-:W-:Y:S01]  /*8c10*/  FFMA.FTZ R25, R13, R46, -R12 ;  /* 0x0000002e0d197223 */ /* 0x000fe2000001080c */
[----:B------:R-:W-:-:S02]  /*8c20*/  IMAD.U32 R28, R14, 0x10000, RZ ;  /* 0x000100000e1c7824 */ /* 0x000fc400078e00ff */
[-C--:B------:R-:W-:Y:S01]  /*8c30*/  FMUL.FTZ R36, R36, R21.reuse ;  /* 0x0000001524247220 */ /* 0x080fe20000410000 */
[----:B------:R-:W-:Y:S01]  /*8c40*/  FFMA.FTZ R39, R13, R24, R56 ;  /* 0x000000180d277223 */ /* 0x000fe20000010038 */
[----:B------:R-:W-:Y:S02]  /*8c50*/  IMAD.U32 R29, R15, 0x10000, RZ ;  /* 0x000100000f1d7824 */ /* 0x000fe400078e00ff */
[C---:B------:R-:W-:Y:S01]  /*8c60*/  FMUL.FTZ R24, R37.reuse, R20 ;  /* 0x0000001425187220 */ /* 0x040fe20000410000 */
[----:B------:R-:W-:Y:S02]  /*8c70*/  IMAD.U32 R12, R48, 0x10000, RZ ;  /* 0x00010000300c7824 */ /* 0x000fe400078e00ff */
[C---:B------:R-:W-:Y:S01]  /*8c80*/  FFMA.FTZ R49, R28.reuse, R21, -R49 ;  /* 0x000000151c317223 */ /* 0x040fe20000010831 */
[----:B------:R-:W-:Y:S01]  /*8c90*/  FFMA.FTZ R36, R28, R31, R36 ;  /* 0x0000001f1c247223 */ /* 0x000fe20000010024 */
[----:B------:R-:W-:Y:S01]  /*8ca0*/  LOP3.LUT R26, R26, 0xffff0000, RZ, 0xc0, !PT ;  /* 0xffff00001a1a7812 */ /* 0x000fe200078ec0ff */
[-C--:B------:R-:W-:Y:S01]  /*8cb0*/  FMUL.FTZ R46, R37, R12.reuse ;  /* 0x0000000c252e7220 */ /* 0x080fe20000410000 */
[----:B------:R-:W-:Y:S01]  /*8cc0*/  FFMA.FTZ R28, R29, R12, -R24 ;  /* 0x0000000c1d1c7223 */ /* 0x000fe20000010818 */
[----:B------:R-:W-:-:S02]  /*8cd0*/  LOP3.LUT R27, R27, 0xffff0000, RZ, 0xc0, !PT ;  /* 0xffff00001b1b7812 */ /* 0x000fc400078ec0ff */
[----:B------:R-:W-:Y:S01]  /*8ce0*/  LOP3.LUT R13, R52, 0xffff0000, RZ, 0xc0, !PT ;  /* 0xffff0000340d7812 */ /* 0x000fe200078ec0ff */
[----:B------:R-:W-:Y:S01]  /*8cf0*/  FFMA.FTZ R46, R29, R20, R46 ;  /* 0x000000141d2e7223 */ /* 0x000fe2000001002e */
[----:B------:R-:W-:Y:S02]  /*8d00*/  LOP3.LUT R12, R53, 0xffff0000, RZ, 0xc0, !PT ;  /* 0xffff0000350c7812 */ /* 0x000fe400078ec0ff */
        /* <DEDUP_REMOVED lines=22> */
.L_x_1432:
[----:B------:R-:W-:Y:S05]  /*8e70*/  BSYNC B1 ;  /* 0x0000000000017941 */ /* 0x000fea0003800000 */
.L_x_1431:
[----:B------:R-:W-:Y:S02]  /*8e80*/  PRMT R20, R0, 0x7610, R20 ;  /* 0x0000761000147816 */ /* 0x000fe40000000014 */
[----:B------:R-:W-:Y:S01]  /*8e90*/  PRMT R21, R3, 0x7610, R21 ;  /* 0x0000761003157816 */ /* 0x000fe20000000015 */
[----:B------:R-:W-:Y:S06]  /*8ea0*/  @P0 BRA `(.L_x_1423) ;  /* 0x0000000400a80947 */ /* 0x000fec0003800000 */
[----:B-1----:R-:W2:Y:S01]  /*8eb0*/  LDL R12, [R1+0x3c] ;  /* 0x00003c00010c7983 */ /* 0x002ea20000100800 */
[C---:B0-----:R-:W-:Y:S02]  /*8ec0*/  VIADD R13, R17.reuse, 0x60 ;  /* 0x00000060110d7836 */ /* 0x041fe40000000000 */
[----:B------:R-:W-:Y:S01]  /*8ed0*/  VIADD R14, R17, 0x60 ;  /* 0x00000060110e7836 */ /* 0x000fe20000000000 */
[----:B------:R-:W3:Y:S01]  /*8ee0*/  LDL R36, [R1+0x4c] ;  /* 0x00004c0001247983 */ /* 0x000ee20000100800 */
[----:B------:R-:W-:Y:S02]  /*8ef0*/  IMAD.SHL.U32 R13, R13, 0x40, RZ ;  /* 0x000000400d0d7824 */ /* 0x000fe400078e00ff */
[----:B------:R-:W-:Y:S02]  /*8f00*/  IMAD.SHL.U32 R14, R14, 0x40, RZ ;  /* 0x000000400e0e7824 */ /* 0x000fe400078e00ff */
[----:B------:R-:W-:Y:S01]  /*8f10*/  IMAD.IADD R0, R18, 0x1, R35 ;  /* 0x0000000112007824 */ /* 0x000fe200078e0223 */
[----:B------:R-:W-:-:S02]  /*8f20*/  LOP3.LUT R13, R13, 0x1c0, RZ, 0xc0, !PT ;  /* 0x000001c00d0d7812 */ /* 0x000fc400078ec0ff */
[----:B------:R-:W-:Y:S02]  /*8f30*/  LOP3.LUT R14, R14, 0x1c0, RZ, 0xc0, !PT ;  /* 0x000001c00e0e7812 */ /* 0x000fe400078ec0ff */
[----:B------:R-:W-:Y:S02]  /*8f40*/  SHF.R.U32.HI R13, RZ, 0x3, R13 ;  /* 0x00000003ff0d7819 */ /* 0x000fe4000001160d */
[----:B------:R-:W-:-:S04]  /*8f50*/  LOP3.LUT R0, R14, 0x38, R0, 0xf8, !PT ;  /* 0x000000380e007812 */ /* 0x000fc800078ef800 */
[----:B------:R-:W-:Y:S02]  /*8f60*/  LOP3.LUT R0, R0, R13, RZ, 0x3c, !PT ;  /* 0x0000000d00007212 */ /* 0x000fe400078e3cff */
[----:B------:R-:W-:Y:S02]  /*8f70*/  SHF.R.U64 R4, R4, 0x10, R5 ;  /* 0x0000001004047819 */ /* 0x000fe40000001205 */
[--C-:B------:R-:W-:Y:S02]  /*8f80*/  SHF.R.U64 R8, R8, 0x10, R9.reuse ;  /* 0x0000001008087819 */ /* 0x100fe40000001209 */
[----:B------:R-:W-:Y:S02]  /*8f90*/  SHF.R.U32.HI R9, RZ, 0x10, R9 ;  /* 0x00000010ff097819 */ /* 0x000fe40000011609 */
[----:B------:R-:W-:Y:S02]  /*8fa0*/  PRMT R43, R43, 0x5410, R4 ;  /* 0x000054102b2b7816 */ /* 0x000fe40000000004 */
[----:B------:R-:W-:-:S02]  /*8fb0*/  SHF.R.U32.HI R31, RZ, 0x10, R11 ;  /* 0x00000010ff1f7819 */ /* 0x000fc4000001160b */
[----:B------:R-:W-:Y:S02]  /*8fc0*/  PRMT R45, R45, 0x5410, R8 ;  /* 0x000054102d2d7816 */ /* 0x000fe40000000008 */
[----:B------:R-:W-:Y:S02]  /*8fd0*/  SHF.R.U64 R29, R10, 0x10, R11 ;  /* 0x000000100a1d7819 */ /* 0x000fe4000000120b */
[----:B------:R-:W-:Y:S02]  /*8fe0*/  PRMT R44, R44, 0x5410, R9 ;  /* 0x000054102c2c7816 */ /* 0x000fe40000000009 */
[----:B------:R-:W-:Y:S02]  /*8ff0*/  SHF.R.U32.HI R5, RZ, 0x10, R5 ;  /* 0x00000010ff057819 */ /* 0x000fe40000011605 */
[----:B------:R-:W-:Y:S01]  /*9000*/  PRMT R31, R21, 0x5410, R31 ;  /* 0x00005410151f7816 */ /* 0x000fe2000000001f */
[----:B------:R-:W-:Y:S01]  /*9010*/  IMAD.U32 R21, R45, 0x10000, RZ ;  /* 0x000100002d157824 */ /* 0x000fe200078e00ff */
[----:B------:R-:W-:Y:S01]  /*9020*/  PRMT R42, R42, 0x5410, R5 ;  /* 0x000054102a2a7816 */ /* 0x000fe20000000005 */
[----:B------:R-:W-:Y:S01]  /*9030*/  IMAD.U32 R28, R44, 0x10000, RZ ;  /* 0x000100002c1c7824 */ /* 0x000fe200078e00ff */
[----:B------:R-:W-:-:S03]  /*9040*/  PRMT R29, R20, 0x5410, R29 ;  /* 0x00005410141d7816 */ /* 0x000fc6000000001d */
[----:B------:R-:W-:Y:S01]  /*9050*/  IMAD.U32 R32, R42, 0x10000, RZ ;  /* 0x000100002a207824 */ /* 0x000fe200078e00ff */
[----:B------:R-:W-:Y:S01]  /*9060*/  LOP3.LUT R45, R45, 0xffff0000, RZ, 0xc0, !PT ;  /* 0xffff00002d2d7812 */ /* 0x000fe200078ec0ff */
[----:B--2---:R-:W-:-:S04]  /*9070*/  IMAD.IADD R3, R12, 0x1, R0 ;  /* 0x000000010c037824 */ /* 0x004fc800078e0200 */
[----:B------:R-:W-:Y:S01]  /*9080*/  IMAD R3, R3, 0x2, R2 ;  /* 0x0000000203037824 */ /* 0x000fe200078e0202 */
[----:B---3--:R-:W-:Y:S04]  /*9090*/  LDS.128 R12, [R36+0x8400] ;  /* 0x00840000240c7984 */ /* 0x008fe80000000c00 */
[----:B------:R-:W0:Y:S01]  /*90a0*/  LDS.128 R24, [R3+0x8400] ;  /* 0x0084000003187984 */ /* 0x000e220000000c00 */
[--C-:B------:R-:W-:Y:S02]  /*90b0*/  SHF.R.U64 R0, R6, 0x10, R7.reuse ;  /* 0x0000001006007819 */ /* 0x100fe40000001207 */
[----:B------:R-:W-:Y:S02]  /*90c0*/  SHF.R.U32.HI R7, RZ, 0x10, R7 ;  /* 0x00000010ff077819 */ /* 0x000fe40000011607 */
[----:B------:R-:W-:-:S02]  /*90d0*/  PRMT R41, R41, 0x5410, R0 ;  /* 0x0000541029297816 */ /* 0x000fc40000000000 */
[----:B------:R-:W-:Y:S01]  /*90e0*/  PRMT R40, R40, 0x5410, R7 ;  /* 0x0000541028287816 */ /* 0x000fe20000000007 */
[C---:B0-----:R-:W-:Y:S01]  /*90f0*/  IMAD.U32 R9, R24.reuse, 0x10000, RZ ;  /* 0x0001000018097824 */ /* 0x041fe200078e00ff */
[----:B------:R-:W-:Y:S01]  /*9100*/  LOP3.LUT R10, R24, 0xffff0000, RZ, 0xc0, !PT ;  /* 0xffff0000180a7812 */ /* 0x000fe200078ec0ff */
[C---:B------:R-:W-:Y:S01]  /*9110*/  IMAD.U32 R11, R25.reuse, 0x10000, RZ ;  /* 0x00010000190b7824 */ /* 0x040fe200078e00ff */
[----:B------:R-:W-:Y:S01]  /*9120*/  LOP3.LUT R24, R25, 0xffff0000, RZ, 0xc0, !PT ;  /* 0xffff000019187812 */ /* 0x000fe200078ec0ff */
[----:B------:R-:W-:Y:S02]  /*9130*/  IMAD.U32 R25, R43, 0x10000, RZ ;  /* 0x000100002b197824 */ /* 0x000fe400078e00ff */
[----:B------:R-:W-:Y:S02]  /*9140*/  IMAD.U32 R0, R12, 0x10000, RZ ;  /* 0x000100000c007824 */ /* 0x000fe400078e00ff */
[C---:B------:R-:W-:Y:S01]  /*9150*/  FMUL.FTZ R33, R9.reuse, R25 ;  /* 0x0000001909217220 */ /* 0x040fe20000410000 */
[----:B------:R-:W-:Y:S01]  /*9160*/  FMUL.FTZ R9, R9, R21 ;  /* 0x0000001509097220 */ /* 0x000fe20000410000 */
[----:B------:R-:W-:-:S02]  /*9170*/  IMAD.U32 R20, R27, 0x10000, RZ ;  /* 0x000100001b147824 */ /* 0x000fc400078e00ff */
[----:B------:R-:W-:Y:S01]  /*9180*/  FFMA.FTZ R33, R0, R21, -R33 ;  /* 0x0000001500217223 */ /* 0x000fe20000010821 */
[----:B------:R-:W-:Y:S02]  /*9190*/  IMAD.U32 R21, R40, 0x10000, RZ ;  /* 0x0001000028157824 */ /* 0x000fe400078e00ff */
[----:B------:R-:W-:Y:S01]  /*91a0*/  FFMA.FTZ R25, R0, R25, R9 ;  /* 0x0000001900197223 */ /* 0x000fe20000010009 */
[----:B------:R-:W-:Y:S02]  /*91b0*/  IMAD.U32 R9, R31, 0x10000, RZ ;  /* 0x000100001f097824 */ /* 0x000fe400078e00ff */
[C---:B------:R-:W-:Y:S01]  /*91c0*/  FMUL.FTZ R34, R11.reuse, R32 ;  /* 0x000000200b227220 */ /* 0x040fe20000410000 */
[-C--:B------:R-:W-:Y:S01]  /*91d0*/  FMUL.FTZ R0, R11, R28.reuse ;  /* 0x0000001c0b007220 */ /* 0x080fe20000410000 */
[----:B------:R-:W-:Y:S02]  /*91e0*/  IMAD.U32 R5, R13, 0x10000, RZ ;  /* 0x000100000d057824 */ /* 0x000fe400078e00ff */
[----:B------:R-:W-:Y:S01]  /*91f0*/  FMUL.FTZ R11, R20, R21 ;  /* 0x00000015140b7220 */ /* 0x000fe20000410000 */
[----:B------:R-:W-:Y:S01]  /*9200*/  LOP3.LUT R4, R12, 0xffff0000, RZ, 0xc0, !PT ;  /* 0xffff00000c047812 */ /* 0x000fe200078ec0ff */
[----:B------:R-:W-:Y:S01]  /*9210*/  IMAD.U32 R8, R15, 0x10000, RZ ;  /* 0x000100000f087824 */ /* 0x000fe200078e00ff */
[C---:B------:R-:W-:Y:S01]  /*9220*/  LOP3.LUT R7, R14.reuse, 0xffff0000, RZ, 0xc0, !PT ;  /* 0xffff00000e077812 */ /* 0x040fe200078ec0ff */
[----:B------:R-:W-:Y:S01]  /*9230*/  IMAD.U32 R6, R14, 0x10000, RZ ;  /* 0x000100000e067824 */ /* 0x000fe200078e00ff */
[----:B------:R-:W-:Y:S01]  /*9240*/  LOP3.LUT R43, R43, 0xffff0000, RZ, 0xc0, !PT ;  /* 0xffff00002b2b7812 */ /* 0x000fe200078ec0ff */
[----:B------:R-:W-:Y:S01]  /*9250*/  FMUL.FTZ R20, R20, R9 ;  /* 0x0000000914147220 */ /* 0x000fe20000410000 */
[----:B------:R-:W-:Y:S01]  /*9260*/  LOP3.LUT R12, R13, 0xffff0000, RZ, 0xc0, !PT ;  /* 0xffff00000d0c7812 */ /* 0x000fe200078ec0ff */
[C---:B------:R-:W-:Y:S01]  /*9270*/  IMAD.U32 R13, R26.reuse, 0x10000, RZ ;  /* 0x000100001a0d7824 */ /* 0x040fe200078e00ff */
[----:B------:R-:W-:Y:S01]  /*9280*/  LOP3.LUT R14, R15, 0xffff0000, RZ, 0xc0, !PT ;  /* 0xffff00000f0e7812 */ /* 0x000fe200078ec0ff */
[----:B------:R-:W-:Y:S01]  /*9290*/  FFMA.FTZ R34, R5, R28, -R34 ;  /* 0x0000001c05227223 */ /* 0x000fe20000010822 */
[----:B------:R-:W-:Y:S01]  /*92a0*/  LOP3.LUT R15, R26, 0xffff0000, RZ, 0xc0, !PT ;  /* 0xffff00001a0f7812 */ /* 0x000fe200078ec0ff */
[C---:B------:R-:W-:Y:S01]  /*92b0*/  FFMA.FTZ R28, R8.reuse, R21, R20 ;  /* 0x00000015081c7223 */ /* 0x040fe20000010014 */
[----:B------:R-:W-:Y:S01]  /*92c0*/  LOP3.LUT R26, R27, 0xffff0000, RZ, 0xc0, !PT ;  /* 0xffff00001b1a7812 */ /* 0x000fe200078ec0ff */
[----:B------:R-:W-:Y:S01]  /*92d0*/  FFMA.FTZ R27, R8, R9, -R11 ;  /* 0x00000009081b7223 */ /* 0x000fe2000001080b */
[----:B------:R-:W-:Y:S01]  /*92e0*/  FMUL.FTZ R11, R10, R43 ;  /* 0x0000002b0a0b7220 */ /* 0x000fe20000410000 */
[----:B------:R-:W-:Y:S01]  /*92f0*/  LOP3.LUT R9, R42, 0xffff0000, RZ, 0xc0, !PT ;  /* 0xffff00002a097812 */ /* 0x000fe200078ec0ff */
[----:B------:R-:W-:Y:S01]  /*9300*/  FMUL.FTZ R21, R10, R45 ;  /* 0x0000002d0a157220 */ /* 0x000fe20000410000 */
[----:B------:R-:W-:-:S02]  /*9310*/  IMAD.U32 R8, R41, 0x10000, RZ ;  /* 0x0001000029087824 */ /* 0x000fc400078e00ff */
[----:B------:R-:W-:Y:S01]  /*9320*/  FFMA.FTZ R32, R5, R32, R0 ;  /* 0x0000002005207223 */ /* 0x000fe20000010000 */
[----:B------:R-:W-:Y:S01]  /*9330*/  LOP3.LUT R5, R44, 0xffff0000, RZ, 0xc0, !PT ;  /* 0xffff00002c057812 */ /* 0x000fe200078ec0ff */
[C---:B------:R-:W-:Y:S01]  /*9340*/  FFMA.FTZ R10, R4.reuse, R45, -R11 ;  /* 0x0000002d040a7223 */ /* 0x040fe2000001080b */
[----:B------:R-:W-:Y:S01]  /*9350*/  FFMA.FTZ R20, R4, R43, R21 ;  /* 0x0000002b04147223 */ /* 0x000fe20000010015 */
[----:B------:R-:W-:Y:S02]  /*9360*/  IMAD.U32 R0, R29, 0x10000, RZ ;  /* 0x000100001d007824 */ /* 0x000fe400078e00ff */
[C---:B------:R-:W-:Y:S01]  /*9370*/  FMUL.FTZ R11, R24.reuse, R9 ;  /* 0x00000009180b7220 */ /* 0x040fe20000410000 */
[C---:B------:R-:W-:Y:S01]  /*9380*/  FMUL.FTZ R21, R13.reuse, R8 ;  /* 0x000000080d157220 */ /* 0x040fe20000410000 */
[-C--:B------:R-:W-:Y:S01]  /*9390*/  FMUL.FTZ R24, R24, R5.reuse ;  /* 0x0000000518187220 */ /* 0x080fe20000410000 */
[-C--:B------:R-:W-:Y:S01]  /*93a0*/  FMUL.FTZ R13, R13, R0.reuse ;  /* 0x000000000d0d7220 */ /* 0x080fe20000410000 */
[----:B------:R-:W-:Y:S01]  /*93b0*/  FFMA.FTZ R11, R12, R5, -R11 ;  /* 0x000000050c0b7223 */ /* 0x000fe2000001080b */
[----:B------:R-:W-:Y:S01]  /*93c0*/  FFMA.FTZ R21, R6, R0, -R21 ;  /* 0x0000000006157223 */ /* 0x000fe20000010815 */
[----:B------:R-:W-:-:S02]  /*93d0*/  LOP3.LUT R4, R41, 0xffff0000, RZ, 0xc0, !PT ;  /* 0xffff000029047812 */ /* 0x000fc400078ec0ff */
[----:B------:R-:W-:Y:S02]  /*93e0*/  LOP3.LUT R0, R29, 0xffff0000, RZ, 0xc0, !PT ;  /* 0xffff00001d007812 */ /* 0x000fe400078ec0ff */
[----:B------:R-:W-:Y:S02]  /*93f0*/  LOP3.LUT R5, R40, 0xffff0000, RZ, 0xc0, !PT ;  /* 0xffff000028057812 */ /* 0x000fe400078ec0ff */
[----:B------:R-:W-:Y:S01]  /*9400*/  LOP3.LUT R31, R31, 0xffff0000, RZ, 0xc0, !PT ;  /* 0xffff00001f1f7812 */ /* 0x000fe200078ec0ff */
[----:B------:R-:W-:Y:S01]  /*9410*/  FFMA.FTZ R13, R6, R8, R13 ;  /* 0x00000008060d7223 */ /* 0x000fe2000001000d */
[C---:B------:R-:W-:Y:S01]  /*9420*/  FMUL.FTZ R6, R15.reuse, R4 ;  /* 0x000000040f067220 */ /* 0x040fe20000410000 */
[-C--:B------:R-:W-:Y:S01]  /*9430*/  FMUL.FTZ R15, R15, R0.reuse ;  /* 0x000000000f0f7220 */ /* 0x080fe20000410000 */
[C---:B------:R-:W-:Y:S01]  /*9440*/  FMUL.FTZ R29, R26.reuse, R5 ;  /* 0x000000051a1d7220 */ /* 0x040fe20000410000 */
[----:B------:R-:W-:Y:S01]  /*9450*/  FMUL.FTZ R26, R26, R31 ;  /* 0x0000001f1a1a7220 */ /* 0x000fe20000410000 */
[----:B------:R-:W-:Y:S01]  /*9460*/  FFMA.FTZ R9, R12, R9, R24 ;  /* 0x000000090c097223 */ /* 0x000fe20000010018 */
[C---:B------:R-:W-:Y:S01]  /*9470*/  FFMA.FTZ R6, R7.reuse, R0, -R6 ;  /* 0x0000000007067223 */ /* 0x040fe20000010806 */
[----:B------:R-:W-:Y:S01]  /*9480*/  FFMA.FTZ R0, R7, R4, R15 ;  /* 0x0000000407007223 */ /* 0x000fe2000001000f */
[C---:B------:R-:W-:Y:S01]  /*9490*/  FFMA.FTZ R12, R14.reuse, R31, -R29 ;  /* 0x0000001f0e0c7223 */ /* 0x040fe2000001081d */
        /* <DEDUP_REMOVED lines=11> */
.L_x_1423:
[----:B------:R-:W-:Y:S05]  /*9550*/  BSYNC B0 ;  /* 0x0000000000007941 */ /* 0x000fea0003800000 */
.L_x_1409:
        /* <DEDUP_REMOVED lines=8> */
.L_x_1406:
[----:B--2---:R-:W-:-:S05]  /*95e0*/  IMAD.U32 R0, RZ, RZ, UR37 ;  /* 0x00000025ff007e24 */ /* 0x004fca000f8e00ff */
[----:B------:R-:W-:-:S13]  /*95f0*/  ISETP.NE.AND P0, PT, R0, 0x3, PT ;  /* 0x000000030000780c */ /* 0x000fda0003f05270 */
[----:B------:R-:W-:Y:S05]  /*9600*/  @!P0 BRA `(.L_x_1433) ;  /* 0x0000000000048947 */ /* 0x000fea0003800000 */
[----:B------:R-:W-:Y:S01]  /*9610*/  BPT.TRAP 0x1 ;  /* 0x000000040000795c */ /* 0x000fe20000300000 */
.L_x_1433:
[----:B-1-3--:R-:W-:Y:S01]  /*9620*/  IMAD R7, R16, 0x8, R2 ;  /* 0x0000000810077824 */ /* 0x00afe200078e0202 */
[----:B------:R-:W-:-:S04]  /*9630*/  SHF.L.U32 R0, R23, 0x1f, RZ ;  /* 0x0000001f17007819 */ /* 0x000fc800000006ff */
[----:B------:R1:W2:Y:S01]  /*9640*/  SYNCS.PHASECHK.TRANS64.TRYWAIT P2, [R7+URZ+0x16830], R0 ;  /* 0x01683000070075a7 */ /* 0x0002a2000804017f */
[----:B------:R-:W-:Y:S05]  /*9650*/  @!P0 BRA `(.L_x_1434) ;  /* 0x0000000000048947 */ /* 0x000fea0003800000 */
[----:B------:R-:W-:Y:S01]  /*9660*/  BPT.TRAP 0x1 ;  /* 0x000000040000795c */ /* 0x000fe20000300000 */
.L_x_1434:
[----:B------:R-:W3:Y:S02]  /*9670*/  S2R R3, SR_TID.X ;  /* 0x0000000000037919 */ /* 0x000ee40000002100 */
[----:B---3--:R-:W-:-:S04]  /*9680*/  LOP3.LUT R3, R3, 0x7f, RZ, 0xc0, !PT ;  /* 0x0000007f03037812 */ /* 0x008fc800078ec0ff */
[----:B------:R-:W-:Y:S01]  /*9690*/  ISETP.NE.AND P1, PT, R3, RZ, PT ;  /* 0x000000ff0300720c */ /* 0x000fe20003f25270 */
[----:B--2---:R-:W-:-:S12]  /*96a0*/  @P2 BRA `(.L_x_1435) ;  /* 0x0000000000082947 */ /* 0x004fd80003800000 */
[----:B------:R-:W2:Y:S02]  /*96b0*/  SYNCS.PHASECHK.TRANS64.TRYWAIT P2, [R7+URZ+0x16830], R0 ;  /* 0x01683000070075a7 */ /* 0x000ea4000804017f */
[----:B--2---:R-:W-:Y:S05]  /*96c0*/  @!P2 BRA `(.L_x_1436) ;  /* 0x0000014c00f0a947 */ /* 0x004fea0003800000 */
.L_x_1435:
[----:B------:R-:W-:Y:S05]  /*96d0*/  WARPSYNC.ALL ;  /* 0x0000000000007948 */ /* 0x000fea0003800000 */
[----:B-12---:R-:W-:Y:S01]  /*96e0*/  VIADD R0, R2, 0xe400 ;  /* 0x0000e40002007836 */ /* 0x006fe20000000000 */
[----:B------:R-:W-:-:S04]  /*96f0*/  LOP3.LUT R8, R30, 0x10000, RZ, 0xfc, !PT ;  /* 0x000100001e087812 */ /* 0x000fc800078efcff */
[----:B------:R-:W-:-:S04]  /*9700*/  SHF.R.U32.HI R0, RZ, 0x4, R0 ;  /* 0x00000004ff007819 */ /* 0x000fc80000011600 */
[----:B------:R-:W-:-:S04]  /*9710*/  LOP3.LUT R0, R0, 0x3fff, RZ, 0xc0, !PT ;  /* 0x00003fff00007812 */ /* 0x000fc800078ec0ff */
[----:B------:R-:W-:Y:S01]  /*9720*/  LOP3.LUT R3, R0, 0x10000, RZ, 0xfc, !PT ;  /* 0x0001000000037812 */ /* 0x000fe200078efcff */
[----:B------:R-:W-:Y:S02]  /*9730*/  IMAD.MOV.U32 R9, RZ, RZ, 0x40000040 ;  /* 0x40000040ff097424 */ /* 0x000fe400078e00ff */
[----:B------:R-:W-:Y:S01]  /*9740*/  IMAD.MOV.U32 R5, RZ, RZ, 0x40000040 ;  /* 0x40000040ff057424 */ /* 0x000fe200078e00ff */
[----:B------:R-:W-:Y:S01]  /*9750*/  R2UR UR4, R8 ;  /* 0x00000000080472ca */ /* 0x000fe200000e0000 */
[----:B------:R-:W-:Y:S01]  /*9760*/  IMAD R4, R16, 0x400, R3 ;  /* 0x0000040010047824 */ /* 0x000fe200078e0203 */
[----:B------:R-:W-:Y:S01]  /*9770*/  R2UR UR5, R9 ;  /* 0x00000000090572ca */ /* 0x000fe200000e0000 */
[----:B0----5:R-:W-:Y:S01]  /*9780*/  WARPGROUP.ARRIVE ;  /* 0x00000000000079c5 */ /* 0x021fe20000000000 */
[----:B------:R-:W-:Y:S01]  /*9790*/  R2UR UR7, R5 ;  /* 0x00000000050772ca */ /* 0x000fe200000e0000 */
[----:B------:R-:W-:Y:S01]  /*97a0*/  VIADD R156, R8, 0x2 ;  /* 0x00000002089c7836 */ /* 0x000fe20000000000 */
[C---:B------:R-:W-:Y:S01]  /*97b0*/  R2UR UR6, R4.reuse ;  /* 0x00000000040672ca */ /* 0x040fe200000e0000 */
[----:B------:R-:W-:Y:S01]  /*97c0*/  IMAD.MOV.U32 R157, RZ, RZ, 0x40000040 ;  /* 0x40000040ff9d7424 */ /* 0x000fe200078e00ff */
[----:B------:R0:W-:Y:S01]  /*97d0*/  STL [R1+0x20], R3 ;  /* 0x0000200301007387 */ /* 0x0001e20000100800 */
[----:B------:R-:W-:Y:S01]  /*97e0*/  VIADD R10, R4, 0x2 ;  /* 0x00000002040a7836 */ /* 0x000fe20000000000 */
[----:B------:R-:W1:Y:S01]  /*97f0*/  LDC R0, c[0x0][0x448] ;  /* 0x00011200ff007b82 */ /* 0x000e620000000800 */
[----:B------:R-:W-:Y:S01]  /*9800*/  IMAD.MOV.U32 R11, RZ, RZ, 0x40000040 ;  /* 0x40000040ff0b7424 */ /* 0x000fe200078e00ff */
[----:B------:R-:W2:Y:S04]  /*9810*/  LDL R88, [R1+0x18] ;  /* 0x0000180001587983 */ /* 0x000ea80000100800 */
[----:B------:R-:W3:Y:S03]  /*9820*/  LDL R21, [R1+0xc] ;  /* 0x00000c0001157983 */ /* 0x000ee60000100800 */
[----:B------:R-:W-:Y:S01]  /*9830*/  HGMMA.64x128x16.F32.BF16 R24, gdesc[UR4], RZ, !UPT, gsb0 ;  /* 0x01e00000041879f0 */ /* 0x000fe2000c0018ff */
[----:B------:R-:W-:Y:S01]  /*9840*/  R2UR UR4, R156 ;  /* 0x000000009c0472ca */ /* 0x000fe200000e0000 */
[----:B0-----:R-:W2:Y:S01]  /*9850*/  LDL R3, [R1+0x28] ;  /* 0x0000280001037983 */ /* 0x001ea20000100800 */
[----:B------:R-:W-:-:S02]  /*9860*/  R2UR UR5, R157 ;  /* 0x000000009d0572ca */ /* 0x000fc400000e0000 */
[----:B------:R-:W-:Y:S01]  /*9870*/  R2UR UR6, R10 ;  /* 0x000000000a0672ca */ /* 0x000fe200000e0000 */
[----:B------:R-:W4:Y:S01]  /*9880*/  LDL R90, [R1+0x8] ;  /* 0x00000800015a7983 */ /* 0x000f220000100800 */
[----:B------:R-:W-:-:S03]  /*9890*/  R2UR UR7, R11 ;  /* 0x000000000b0772ca */ /* 0x000fc600000e0000 */
[----:B------:R-:W4:Y:S01]  /*98a0*/  LDL R89, [R1+0x4] ;  /* 0x0000040001597983 */ /* 0x000f220000100800 */
[----:B------:R-:W-:Y:S02]  /*98b0*/  VIADD R154, R8, 0x4 ;  /* 0x00000004089a7836 */ /* 0x000fe40000000000 */
[----:B------:R-:W-:Y:S02]  /*98c0*/  VIADD R10, R4, 0x4 ;  /* 0x00000004040a7836 */ /* 0x000fe40000000000 */
[----:B------:R-:W-:Y:S02]  /*98d0*/  IMAD.MOV.U32 R155, RZ, RZ, 0x40000040 ;  /* 0x40000040ff9b7424 */ /* 0x000fe400078e00ff */
[----:B------:R-:W-:Y:S01]  /*98e0*/  IMAD.MOV.U32 R11, RZ, RZ, 0x40000040 ;  /* 0x40000040ff0b7424 */ /* 0x000fe200078e00ff */
[----:B------:R-:W-:Y:S02]  /*98f0*/  WARPGROUP.DEPBAR.LE gsb0, 0x0 ;  /* 0x00008000000079c5 */ /* 0x000fe40000010000 */
[----:B------:R-:W-:-:S06]  /*9900*/  WARPGROUP.ARRIVE ;  /* 0x00000000000079c5 */ /* 0x000fcc0000000000 */
[----:B------:R-:W-:Y:S01]  /*9910*/  HGMMA.64x128x16.F32.BF16 R24, gdesc[UR4], R24, gsb0 ;  /* 0x01e00000041879f0 */ /* 0x000fe20008001818 */
[----:B------:R-:W-:Y:S02]  /*9920*/  R2UR UR4, R154 ;  /* 0x000000009a0472ca */ /* 0x000fe400000e0000 */
[----:B------:R-:W-:Y:S02]  /*9930*/  R2UR UR5, R155 ;  /* 0x000000009b0572ca */ /* 0x000fe400000e0000 */
[----:B------:R-:W-:Y:S02]  /*9940*/  R2UR UR6, R10 ;  /* 0x000000000a0672ca */ /* 0x000fe400000e0000 */
[----:B------:R-:W-:Y:S01]  /*9950*/  R2UR UR7, R11 ;  /* 0x000000000b0772ca */ /* 0x000fe200000e0000 */
[----:B------:R-:W-:Y:S02]  /*9960*/  VIADD R12, R8, 0x6 ;  /* 0x00000006080c7836 */ /* 0x000fe40000000000 */
[----:B------:R-:W-:-:S02]  /*9970*/  VIADD R4, R4, 0x6 ;  /* 0x0000000604047836 */ /* 0x000fc40000000000 */
        /* <DEDUP_REMOVED lines=8> */
[----:B------:R-:W-:Y:S02]  /*9a00*/  R2UR UR7, R5 ;  /* 0x00000000050772ca */ /* 0x000fe400000e0000 */
[----:B-1----:R-:W-:-:S13]  /*9a10*/  ISETP.NE.AND P2, PT, R0, 0x1, PT ;  /* 0x000000010000780c */ /* 0x002fda0003f45270 */
[----:B------:R-:W0:Y:S08]  /*9a20*/  @P2 LDC R0, c[0x0][0x44c] ;  /* 0x00011300ff002b82 */ /* 0x000e300000000800 */
[----:B------:R-:W1:Y:S01]  /*9a30*/  @P2 LDC R5, c[0x0][0x450] ;  /* 0x00011400ff052b82 */ /* 0x000e620000000800 */
[----:B--2---:R-:W-:-:S04]  /*9a40*/  IMAD.IADD R3, R3, 0x1, R88 ;  /* 0x0000000103037824 */ /* 0x004fc800078e0258 */
[----:B0-----:R-:W-:Y:S01]  /*9a50*/  @P2 IMAD.HI.U32 R0, R3, R0, RZ ;  /* 0x0000000003002227 */ /* 0x001fe200078e00ff */
[----:B------:R-:W-:Y:S02]  /*9a60*/  WARPGROUP.DEPBAR.LE gsb0, 0x0 ;  /* 0x00008000000079c5 */ /* 0x000fe40000010000 */
[----:B------:R-:W-:-:S06]  /*9a70*/  WARPGROUP.ARRIVE ;  /* 0x00000000000079c5 */ /* 0x000fcc0000000000 */
[----:B------:R-:W-:Y:S01]  /*9a80*/  HGMMA.64x128x16.F32.BF16 R24, gdesc[UR4], R24, gsb0 ;  /* 0x01e00000041879f0 */ /* 0x000fe20008001818 */
[----:B-1----:R-:W-:Y:S01]  /*9a90*/  @P2 SHF.R.U32.HI R3, RZ, R5, R0 ;  /* 0x00000005ff032219 */ /* 0x002fe20000011600 */
[----:B------:R-:W-:Y:S01]  /*9aa0*/  IMAD.MOV.U32 R5, RZ, RZ, -0x80 ;  /* 0xffffff80ff057424 */ /* 0x000fe200078e00ff */
[----:B------:R-:W-:Y:S01]  /*9ab0*/  ULDC.64 UR4, c[0x0][0x9e0] ;  /* 0x0002780000047ab9 */ /* 0x000fe20000000a00 */
[----:B------:R-:W-:Y:S02]  /*9ac0*/  ULDC UR6, c[0x0][0x9dc] ;  /* 0x0002770000067ab9 */ /* 0x000fe40000000800 */
[----:B------:R-:W0:Y:S01]  /*9ad0*/  SHFL.IDX PT, R15, R3, RZ, 0x1c1f ;  /* 0x001c1fff030f7589 */ /* 0x000e2200000e0000 */
[----:B------:R-:W-:Y:S01]  /*9ae0*/  IMAD R0, R92, R5, 0x80 ;  /* 0x000000805c007424 */ /* 0x000fe200078e0205 */
[----:B------:R-:W-:-:S03]  /*9af0*/  UISETP.GE.AND UP0, UPT, UR5, 0x1, UPT ;  /* 0x000000010500788c */ /* 0x000fc6000bf06270 */
[----:B------:R-:W-:Y:S02]  /*9b00*/  VIADD R5, R0, 0x1 ;  /* 0x0000000100057836 */ /* 0x000fe40000000000 */
[----:B------:R-:W-:Y:S01]  /*9b10*/  @!P1 VIADD R4, R7, 0x16840 ;  /* 0x0001684007049836 */ /* 0x000fe20000000000 */
[----:B------:R-:W-:Y:S01]  /*9b20*/  PLOP3.LUT P3, PT, PT, PT, UP0, 0x40, 0x0 ;  /* 0x000000000000781c */ /* 0x000fe20003f6e808 */
[----:B---3--:R-:W-:Y:S02]  /*9b30*/  IMAD R5, R21, -0x2, R5 ;  /* 0xfffffffe15057824 */ /* 0x008fe400078e0205 */
[----:B------:R-:W-:Y:S01]  /*9b40*/  IMAD.U32 R10, RZ, RZ, UR6 ;  /* 0x00000006ff0a7e24 */ /* 0x000fe2000f8e00ff */
[----:B------:R-:W-:Y:S01]  /*9b50*/  @!P1 PRMT R4, RZ, 0x654, R4 ;  /* 0x00000654ff049816 */ /* 0x000fe20000000004 */
[----:B----4-:R-:W-:Y:S01]  /*9b60*/  IMAD.IADD R7, R90, 0x1, R0 ;  /* 0x000000015a077824 */ /* 0x010fe200078e0200 */
[----:B------:R-:W-:Y:S02]  /*9b70*/  IADD3 R5, -R89, R5, R90 ;  /* 0x0000000559057210 */ /* 0x000fe40007ffe15a */
[----:B------:R-:W-:Y:S01]  /*9b80*/  LOP3.LUT R6, RZ, R10, RZ, 0x33, !PT ;  /* 0x0000000aff067212 */ /* 0x000fe200078e33ff */
[----:B------:R-:W-:-:S04]  /*9b90*/  IMAD R7, R21, -0x2, R7 ;  /* 0xfffffffe15077824 */ /* 0x000fc800078e0207 */
[----:B------:R-:W-:-:S04]  /*9ba0*/  IMAD.IADD R6, R5, 0x1, R6 ;  /* 0x0000000105067824 */ /* 0x000fc800078e0206 */
[----:B0-----:R-:W-:Y:S01]  /*9bb0*/  IMAD.IADD R11, R6, 0x1, R15 ;  /* 0x00000001060b7824 */ /* 0x001fe200078e020f */
[----:B------:R-:W-:Y:S02]  /*9bc0*/  WARPGROUP.DEPBAR.LE gsb0, 0x0 ;  /* 0x00008000000079c5 */ /* 0x000fe40000010000 */
[----:B------:R0:W-:Y:S02]  /*9bd0*/  @!P1 SYNCS.ARRIVE.TRANS64.RED.A1T0 RZ, [R4+URZ], RZ ;  /* 0x000000ff04ff99a7 */ /* 0x0001e4000810043f */
[----:B0-----:R-:W-:Y:S01]  /*9be0*/  VIADD R4, R5, UR4 ;  /* 0x0000000405047c36 */ /* 0x001fe20008000000 */
[----:B------:R-:W-:-:S04]  /*9bf0*/  LEA R5, R92, 0xffffff80, 0x7 ;  /* 0xffffff805c057811 */ /* 0x000fc800078e38ff */
[----:B------:R-:W-:Y:S01]  /*9c00*/  VIADDMNMX R14, R15, R4, R7, PT ;  /* 0x000000040f0e7246 */ /* 0x000fe20003800107 */
[----:B------:R-:W-:Y:S06]  /*9c10*/  @P3 BRA `(.L_x_1437) ;  /* 0x0000000000583947 */ /* 0x000fec0003800000 */
[----:B------:R-:W-:Y:S01]  /*9c20*/  IADD3 R20, -R89, R90, R15 ;  /* 0x0000005a59147210 */ /* 0x000fe20007ffe10f */
[----:B------:R-:W-:Y:S03]  /*9c30*/  BSSY B0, `(.L_x_1438) ;  /* 0x0000010000007945 */ /* 0x000fe60003800000 */
        /* <DEDUP_REMOVED lines=10> */
.L_x_1439:
[----:B------:R-:W-:-:S06]  /*9ce0*/  UISETP.NE.AND UP1, UPT, UR5, 0x1, UPT ;  /* 0x000000010500788c */ /* 0x000fcc000bf25270 */
[----:B------:R-:W-:-:S05]  /*9cf0*/  PLOP3.LUT P3, PT, PT, PT, UP1, 0x80, 0x0 ;  /* 0x000000000000781c */ /* 0x000fca0003f6f018 */
[----:B------:R-:W-:-:S08]  /*9d00*/  @UP1 ULDC.64 UR6, c[0x0][0x9e8] ;  /* 0x00027a0000061ab9 */ /* 0x000fd00000000a00 */
[----:B------:R-:W-:-:S05]  /*9d10*/  @P3 IMAD.HI.U32 R15, R20, UR6, RZ ;  /* 0x00000006140f3c27 */ /* 0x000fca000f8e00ff */
[----:B------:R-:W-:-:S07]  /*9d20*/  @P3 SHF.R.U32.HI R20, RZ, UR7, R15 ;  /* 0x00000007ff143c19 */ /* 0x000fce000801160f */
.L_x_1440:
[----:B------:R-:W-:Y:S05]  /*9d30*/  BSYNC B0 ;  /* 0x0000000000007941 */ /* 0x000fea0003800000 */
.L_x_1438:
[----:B------:R-:W-:-:S04]  /*9d40*/  IMAD R20, R20, UR5, -R5 ;  /* 0x0000000514147c24 */ /* 0x000fc8000f8e0a05 */
[----:B------:R-:W-:-:S05]  /*9d50*/  IMAD R20, R21, -0x2, R20 ;  /* 0xfffffffe15147824 */ /* 0x000fca00078e0214 */
[----:B------:R-:W-:Y:S02]  /*9d60*/  VIMNMX R11, R11, R20, !PT ;  /* 0x000000140b0b7248 */ /* 0x000fe40007fe0100 */
[----:B------:R-:W-:-:S07]  /*9d70*/  VIADDMNMX R14, R20, UR5, R14, PT ;  /* 0x00000005140e7c46 */ /* 0x000fce000b80010e */
.L_x_1437:
[----:B------:R-:W2:Y:S01]  /*9d80*/  LDL.LU R15, [R1] ;  /* 0x00000000010f7983 */ /* 0x000ea20000300800 */
[C---:B------:R-:W-:Y:S02]  /*9d90*/  ISETP.GE.AND P3, PT, R0.reuse, 0x2, PT ;  /* 0x000000020000780c */ /* 0x040fe40003f66270 */
[----:B------:R-:W-:Y:S01]  /*9da0*/  ISETP.GE.AND P5, PT, R0, 0x9, PT ;  /* 0x000000090000780c */ /* 0x000fe20003fa6270 */
[----:B------:R-:W0:Y:S01]  /*9db0*/  SHFL.IDX PT, R3, R3, 0x1, 0x1c1f ;  /* 0x003c1f0003037f89 */ /* 0x000e2200000e0000 */
        /* <DEDUP_REMOVED lines=8> */
[----:B------:R-:W-:Y:S02]  /*9e40*/  ISETP.GE.AND P5, PT, R0, 0xa, PT ;  /* 0x0000000a0000780c */ /* 0x000fe40003fa6270 */
[----:B------:R-:W-:Y:S02]  /*9e50*/  LOP3.LUT R15, R15, 0xfffffffb, RZ, 0xc0, !PT ;  /* 0xfffffffb0f0f7812 */ /* 0x000fe400078ec0ff */
[----:B------:R-:W-:-:S04]  /*9e60*/  ISETP.GT.AND P4, PT, R11, 0x9, !P5 ;  /* 0x000000090b00780c */ /* 0x000fc80006f84270 */
[----:B------:R-:W-:-:S04]  /*9e70*/  ISETP.LT.OR P4, PT, R14, 0xa, P4 ;  /* 0x0000000a0e00780c */ /* 0x000fc80002781670 */
[----:B------:R-:W-:Y:S02]  /*9e80*/  FSEL R29, R29, -INF , !P4 ;  /* 0xff8000001d1d7808 */ /* 0x000fe40006000000 */
        /* <DEDUP_REMOVED lines=167> */
[----:B0-----:R-:W-:Y:S01]  /*a900*/  VIADDMNMX R0, R3, R4, R7, PT ;  /* 0x0000000403007246 */ /* 0x001fe20003800107 */
[----:B------:R-:W-:-:S10]  /*a910*/  IMAD.IADD R4, R6, 0x1, R3 ;  /* 0x0000000106047824 */ /* 0x000fd400078e0203 */
[----:B------:R-:W-:Y:S02]  /*a920*/  @P6 LOP3.LUT R15, R15, 0x10000000, RZ, 0xfc, !PT ;  /* 0x100000000f0f6812 */ /* 0x000fe400078efcff */
[----:B------:R-:W-:-:S03]  /*a930*/  ISETP.GT.AND P6, PT, R11, 0x79, !P6 ;  /* 0x000000790b00780c */ /* 0x000fc600077c4270 */
[----:B------:R0:W-:Y:S01]  /*a940*/  STL [R1], R15 ;  /* 0x0000000f01007387 */ /* 0x0001e20000100800 */
[----:B------:R-:W-:-:S04]  /*a950*/  ISETP.LT.OR P6, PT, R14, 0x7a, P6 ;  /* 0x0000007a0e00780c */ /* 0x000fc800037c1670 */
[----:B------:R-:W-:Y:S02]  /*a960*/  FSEL R85, R85, -INF , !P6 ;  /* 0xff80000055557808 */ /* 0x000fe40007000000 */
[----:B------:R-:W-:-:S13]  /*a970*/  PLOP3.LUT P6, PT, PT, PT, UP0, 0x40, 0x0 ;  /* 0x000000000000781c */ /* 0x000fda0003fce808 */
[----:B0-----:R-:W-:Y:S05]  /*a980*/  @P6 BRA `(.L_x_1441) ;  /* 0x0000000000606947 */ /* 0x001fea0003800000 */
        /* <DEDUP_REMOVED lines=13> */
.L_x_1443:
[----:B------:R-:W-:-:S06]  /*aa60*/  UISETP.NE.AND UP1, UPT, UR5, 0x1, UPT ;  /* 0x000000010500788c */ /* 0x000fcc000bf25270 */
[----:B------:R-:W-:-:S05]  /*aa70*/  PLOP3.LUT P6, PT, PT, PT, UP1, 0x80, 0x0 ;  /* 0x000000000000781c */ /* 0x000fca0003fcf018 */
[----:B------:R-:W-:-:S08]  /*aa80*/  @UP1 ULDC.64 UR6, c[0x0][0x9e8] ;  /* 0x00027a0000061ab9 */ /* 0x000fd00000000a00 */
[----:B------:R-:W-:Y:S01]  /*aa90*/  @P6 IMAD.HI.U32 R3, R6, UR6, RZ ;  /* 0x0000000606036c27 */ /* 0x000fe2000f8e00ff */
[----:B------:R-:W-:-:S13]  /*aaa0*/  PLOP3.LUT P6, PT, PT, PT, UP1, 0x80, 0x0 ;  /* 0x000000000000781c */ /* 0x000fda0003fcf018 */
[----:B------:R-:W-:-:S07]  /*aab0*/  @P6 SHF.R.U32.HI R6, RZ, UR7, R3 ;  /* 0x00000007ff066c19 */ /* 0x000fce0008011603 */
.L_x_1444:
[----:B------:R-:W-:Y:S05]  /*aac0*/  BSYNC B0 ;  /* 0x0000000000007941 */ /* 0x000fea0003800000 */
.L_x_1442:
[----:B------:R-:W-:-:S04]  /*aad0*/  IMAD R5, R6, UR5, -R5 ;  /* 0x0000000506057c24 */ /* 0x000fc8000f8e0a05 */
[----:B------:R-:W-:-:S05]  /*aae0*/  IMAD R5, R21, -0x2, R5 ;  /* 0xfffffffe15057824 */ /* 0x000fca00078e0205 */
[----:B------:R-:W-:Y:S02]  /*aaf0*/  VIMNMX R4, R4, R5, !PT ;  /* 0x0000000504047248 */ /* 0x000fe40007fe0100 */
[----:B------:R-:W-:-:S07]  /*ab00*/  VIADDMNMX R0, R5, UR5, R0, PT ;  /* 0x0000000505007c46 */ /* 0x000fce000b800100 */
.L_x_1441:
[----:B------:R-:W-:Y:S01]  /*ab10*/  ISETP.GT.AND P3, PT, R4, 0x1, !P3 ;  /* 0x000000010400780c */ /* 0x000fe20005f64270 */
[----:B------:R-:W-:Y:S01]  /*ab20*/  ULDC UR41, c[0x0][0x988] ;  /* 0x0002620000297ab9 */ /* 0x000fe20000000800 */
[----:B------:R-:W-:Y:S02]  /*ab30*/  LOP3.LUT P6, RZ, R15, 0x2000000, RZ, 0xc0, !PT ;  /* 0x020000000fff7812 */ /* 0x000fe400078cc0ff */
        /* <DEDUP_REMOVED lines=31> */
[----:B------:R-:W-:Y:S02]  /*ad30*/  ISETP.GT.AND P3, PT, R4, 0x18, !P6 ;  /* 0x000000180400780c */ /* 0x000fe40007764270 */
[----:B------:R-:W-:Y:S02]  /*ad40*/  LOP3.LUT P6, RZ, R15, 0x4000, RZ, 0xc0, !PT ;  /* 0x000040000fff7812 */ /* 0x000fe400078cc0ff */
        /* <DEDUP_REMOVED lines=43> */
[----:B------:R-:W-:Y:S01]  /*b000*/  ISETP.GT.AND P4, PT, R4, 0x71, !P4 ;  /* 0x000000710400780c */ /* 0x000fe20006784270 */
[----:B------:R-:W0:Y:S01]  /*b010*/  SHFL.BFLY PT, R6, R5, 0x2, 0x1f ;  /* 0x0c401f0005067f89 */ /* 0x000e2200000e0000 */
[----:B------:R-:W-:Y:S02]  /*b020*/  FSEL R50, R50, -INF , !P3 ;  /* 0xff80000032327808 */ /* 0x000fe40005800000 */
[----:B------:R-:W-:Y:S02]  /*b030*/  LOP3.LUT P3, RZ, R15, 0x40000, RZ, 0xc0, !PT ;  /* 0x000400000fff7812 */ /* 0x000fe4000786c0ff */
[C---:B------:R-:W-:Y:S02]  /*b040*/  ISETP.GT.AND P5, PT, R4.reuse, 0x78, !P5 ;  /* 0x000000780400780c */ /* 0x040fe40006fa4270 */
[----:B------:R-:W-:Y:S02]  /*b050*/  ISETP.GT.AND P3, PT, R4, 0x31, !P3 ;  /* 0x000000310400780c */ /* 0x000fe40005f64270 */
[----:B------:R-:W-:-:S02]  /*b060*/  ISETP.LT.OR P4, PT, R0, 0x72, P4 ;  /* 0x000000720000780c */ /* 0x000fc40002781670 */
[C---:B------:R-:W-:Y:S02]  /*b070*/  ISETP.LT.OR P3, PT, R0.reuse, 0x32, P3 ;  /* 0x000000320000780c */ /* 0x040fe40001f61670 */
[----:B------:R-:W-:Y:S02]  /*b080*/  ISETP.LT.OR P5, PT, R0, 0x79, P5 ;  /* 0x000000790000780c */ /* 0x000fe40002fa1670 */
[----:B------:R-:W-:Y:S02]  /*b090*/  FSEL R51, R51, -INF , !P3 ;  /* 0xff80000033337808 */ /* 0x000fe40005800000 */
[----:B------:R-:W-:Y:S02]  /*b0a0*/  LOP3.LUT P3, RZ, R15, 0x20000, RZ, 0xc0, !PT ;  /* 0x000200000fff7812 */ /* 0x000fe4000786c0ff */
[----:B------:R-:W-:Y:S02]  /*b0b0*/  FSEL R83, R83, -INF , !P4 ;  /* 0xff80000053537808 */ /* 0x000fe40006000000 */
[----:B------:R-:W-:-:S02]  /*b0c0*/  ISETP.GT.AND P3, PT, R4, 0x38, !P3 ;  /* 0x000000380400780c */ /* 0x000fc40005f64270 */
[----:B------:R-:W-:Y:S02]  /*b0d0*/  FSEL R86, R86, -INF , !P5 ;  /* 0xff80000056567808 */ /* 0x000fe40006800000 */
[----:B------:R-:W-:Y:S02]  /*b0e0*/  ISETP.LT.OR P3, PT, R0, 0x39, P3 ;  /* 0x000000390000780c */ /* 0x000fe40001f61670 */
[----:B0-----:R-:W-:Y:S02]  /*b0f0*/  FMNMX.FTZ R7, R5, R6, !PT ;  /* 0x0000000605077209 */ /* 0x001fe40007810000 */
[----:B------:R-:W-:Y:S02]  /*b100*/  FSEL R54, R54, -INF , !P3 ;  /* 0xff80000036367808 */ /* 0x000fe40005800000 */
[----:B------:R-:W-:Y:S01]  /*b110*/  LOP3.LUT P3, RZ, R15, 0x10000, RZ, 0xc0, !PT ;  /* 0x000100000fff7812 */ /* 0x000fe2000786c0ff */
[----:B------:R-:W0:Y:S03]  /*b120*/  SHFL.BFLY PT, R6, R7, 0x1, 0x1f ;  /* 0x0c201f0007067f89 */ /* 0x000e2600000e0000 */
[----:B------:R-:W-:-:S04]  /*b130*/  ISETP.GT.AND P3, PT, R4, 0x39, !P3 ;  /* 0x000000390400780c */ /* 0x000fc80005f64270 */
[----:B------:R-:W-:-:S04]  /*b140*/  ISETP.LT.OR P3, PT, R0, 0x3a, P3 ;  /* 0x0000003a0000780c */ /* 0x000fc80001f61670 */
[----:B------:R-:W-:Y:S02]  /*b150*/  FSEL R55, R55, -INF , !P3 ;  /* 0xff80000037377808 */ /* 0x000fe40005800000 */
[----:B------:R-:W-:-:S04]  /*b160*/  LOP3.LUT P3, RZ, R15, 0x8000, RZ, 0xc0, !PT ;  /* 0x000080000fff7812 */ /* 0x000fc8000786c0ff */
[----:B------:R-:W-:-:S04]  /*b170*/  ISETP.GT.AND P3, PT, R4, 0x40, !P3 ;  /* 0x000000400400780c */ /* 0x000fc80005f64270 */
[----:B------:R-:W-:Y:S02]  /*b180*/  ISETP.LT.OR P3, PT, R0, 0x41, P3 ;  /* 0x000000410000780c */ /* 0x000fe40001f61670 */
[----:B0-----:R-:W-:Y:S02]  /*b190*/  FMNMX.FTZ R3, R7, R6, !PT ;  /* 0x0000000607037209 */ /* 0x001fe40007810000 */
[----:B------:R-:W-:Y:S02]  /*b1a0*/  FSEL R58, R58, -INF , !P3 ;  /* 0xff8000003a3a7808 */ /* 0x000fe40005800000 */
[----:B------:R-:W-:Y:S01]  /*b1b0*/  ISETP.GT.AND P3, PT, R4, 0x41, !P6 ;  /* 0x000000410400780c */ /* 0x000fe20007764270 */
[----:B------:R-:W-:Y:S01]  /*b1c0*/  FMUL.FTZ R6, R3, UR41 ;  /* 0x0000002903067c20 */ /* 0x000fe20008410000 */
[----:B------:R-:W-:Y:S02]  /*b1d0*/  LOP3.LUT P6, RZ, R15, 0x8, RZ, 0xc0, !PT ;  /* 0x000000080fff7812 */ /* 0x000fe400078cc0ff */
        /* <DEDUP_REMOVED lines=54> */
[--C-:B------:R-:W-:Y:S01]  /*b540*/  FFMA.FTZ R37, R37, UR41, -R6.reuse ;  /* 0x0000002925257c23 */ /* 0x100fe20008010806 */
[----:B------:R-:W-:Y:S01]  /*b550*/  FSEL R26, R26, -INF , !P3 ;  /* 0xff8000001a1a7808 */ /* 0x000fe20005800000 */
[--C-:B------:R-:W-:Y:S01]  /*b560*/  FFMA.FTZ R41, R41, UR41, -R6.reuse ;  /* 0x0000002929297c23 */ /* 0x100fe20008010806 */
[----:B------:R-:W-:Y:S01]  /*b570*/  ISETP.GT.AND P3, PT, R4, 0x79, !P6 ;  /* 0x000000790400780c */ /* 0x000fe20007764270 */
        /* <DEDUP_REMOVED lines=24> */
[----:B------:R-:W0:Y:S01]  /*b700*/  MUFU.EX2 R148, R148 ;  /* 0x0000009400947308 */ /* 0x000e220000000800 */
        /* <DEDUP_REMOVED lines=9> */
[----:B------:R-:W-:Y:S01]  /*b7a0*/  FFMA.FTZ R122, R84, UR41, -R6 ;  /* 0x00000029547a7c23 */ /* 0x000fe20008010806 */
[----:B------:R-:W1:Y:S02]  /*b7b0*/  @P2 LDC R44, c[0x0][0x450] ;  /* 0x00011400ff2c2b82 */ /* 0x000e640000000800 */
[----:B------:R-:W-:-:S03]  /*b7c0*/  FMNMX.FTZ R14, R46, R21, !PT ;  /* 0x000000152e0e7209 */ /* 0x000fc60007810000 */
[----:B------:R-:W2:Y:S01]  /*b7d0*/  MUFU.EX2 R150, R150 ;  /* 0x0000009600967308 */ /* 0x000ea20000000800 */
[----:B------:R-:W-:-:S04]  /*b7e0*/  FMNMX.FTZ R21, R47, R14, !PT ;  /* 0x0000000e2f157209 */ /* 0x000fc80007810000 */
[----:B------:R-:W-:-:S03]  /*b7f0*/  FMNMX.FTZ R14, R50, R21, !PT ;  /* 0x00000015320e7209 */ /* 0x000fc60007810000 */
[----:B------:R-:W-:Y:S01]  /*b800*/  MUFU.EX2 R21, R41 ;  /* 0x0000002900157308 */ /* 0x000fe20000000800 */
[----:B------:R-:W-:-:S04]  /*b810*/  FMNMX.FTZ R25, R51, R14, !PT ;  /* 0x0000000e33197209 */ /* 0x000fc80007810000 */
[----:B------:R-:W-:-:S03]  /*b820*/  FMNMX.FTZ R14, R54, R25, !PT ;  /* 0x00000019360e7209 */ /* 0x000fc60007810000 */
[----:B------:R-:W3:Y:S01]  /*b830*/  MUFU.EX2 R7, R7 ;  /* 0x0000000700077308 */ /* 0x000ee20000000800 */
[----:B------:R-:W-:-:S04]  /*b840*/  FMNMX.FTZ R25, R55, R14, !PT ;  /* 0x0000000e37197209 */ /* 0x000fc80007810000 */
[----:B------:R-:W-:-:S03]  /*b850*/  FMNMX.FTZ R14, R58, R25, !PT ;  /* 0x000000193a0e7209 */ /* 0x000fc60007810000 */
[----:B------:R4:W-:Y:S01]  /*b860*/  MUFU.EX2 R25, R45 ;  /* 0x0000002d00197308 */ /* 0x0009e20000000800 */
[----:B------:R-:W-:-:S04]  /*b870*/  FMNMX.FTZ R29, R59, R14, !PT ;  /* 0x0000000e3b1d7209 */ /* 0x000fc80007810000 */
[----:B------:R-:W-:-:S03]  /*b880*/  FMNMX.FTZ R14, R62, R29, !PT ;  /* 0x0000001d3e0e7209 */ /* 0x000fc60007810000 */
[----:B------:R-:W5:Y:S01]  /*b890*/  MUFU.EX2 R144, R144 ;  /* 0x0000009000907308 */ /* 0x000f620000000800 */
[----:B------:R-:W-:Y:S01]  /*b8a0*/  FMNMX.FTZ R29, R63, R14, !PT ;  /* 0x0000000e3f1d7209 */ /* 0x000fe20007810000 */
[----:B----4-:R-:W-:-:S03]  /*b8b0*/  FFMA.FTZ R45, R65, UR41, -R6 ;  /* 0x00000029412d7c23 */ /* 0x010fc60008010806 */
[----:B------:R-:W-:-:S03]  /*b8c0*/  FMNMX.FTZ R14, R66, R29, !PT ;  /* 0x0000001d420e7209 */ /* 0x000fc60007810000 */
[----:B------:R4:W-:Y:S01]  /*b8d0*/  MUFU.EX2 R29, R49 ;  /* 0x00000031001d7308 */ /* 0x0009e20000000800 */
[----:B------:R-:W-:-:S04]  /*b8e0*/  FMNMX.FTZ R33, R67, R14, !PT ;  /* 0x0000000e43217209 */ /* 0x000fc80007810000 */
[----:B------:R-:W-:-:S03]  /*b8f0*/  FMNMX.FTZ R14, R70, R33, !PT ;  /* 0x00000021460e7209 */ /* 0x000fc60007810000 */
[----:B------:R-:W1:Y:S01]  /*b900*/  MUFU.EX2 R146, R146 ;  /* 0x0000009200927308 */ /* 0x000e620000000800 */
[----:B------:R-:W-:Y:S01]  /*b910*/  FMNMX.FTZ R33, R71, R14, !PT ;  /* 0x0000000e47217209 */ /* 0x000fe20007810000 */
[----:B----4-:R-:W-:-:S03]  /*b920*/  FFMA.FTZ R49, R69, UR41, -R6 ;  /* 0x0000002945317c23 */ /* 0x010fc60008010806 */
[----:B------:R-:W-:-:S03]  /*b930*/  FMNMX.FTZ R14, R74, R33, !PT ;  /* 0x000000214a0e7209 */ /* 0x000fc60007810000 */
[----:B------:R-:W-:Y:S01]  /*b940*/  MUFU.EX2 R33, R53 ;  /* 0x0000003500217308 */ /* 0x000fe20000000800 */
[----:B------:R-:W-:-:S04]  /*b950*/  FMNMX.FTZ R37, R75, R14, !PT ;  /* 0x0000000e4b257209 */ /* 0x000fc80007810000 */
[----:B------:R-:W-:-:S03]  /*b960*/  FMNMX.FTZ R14, R78, R37, !PT ;  /* 0x000000254e0e7209 */ /* 0x000fc60007810000 */
[----:B------:R-:W-:Y:S01]  /*b970*/  MUFU.EX2 R140, R140 ;  /* 0x0000008c008c7308 */ /* 0x000fe20000000800 */
[----:B------:R-:W-:-:S04]  /*b980*/  FMNMX.FTZ R37, R79, R14, !PT ;  /* 0x0000000e4f257209 */ /* 0x000fc80007810000 */
[----:B------:R-:W-:-:S03]  /*b990*/  FMNMX.FTZ R4, R82, R37, !PT ;  /* 0x0000002552047209 */ /* 0x000fc60007810000 */
[----:B------:R4:W-:Y:S01]  /*b9a0*/  MUFU.EX2 R37, R57 ;  /* 0x0000003900257308 */ /* 0x0009e20000000800 */
[----:B------:R-:W-:-:S04]  /*b9b0*/  FMNMX.FTZ R41, R83, R4, !PT ;  /* 0x0000000453297209 */ /* 0x000fc80007810000 */
[----:B------:R-:W-:Y:S01]  /*b9c0*/  FMNMX.FTZ R0, R86, R41, !PT ;  /* 0x0000002956007209 */ /* 0x000fe20007810000 */
[--C-:B------:R-:W-:Y:S01]  /*b9d0*/  FFMA.FTZ R41, R61, UR41, -R6.reuse ;  /* 0x000000293d297c23 */ /* 0x100fe20008010806 */
[--C-:B------:R-:W-:Y:S01]  /*b9e0*/  FFMA.FTZ R61, R81, UR41, -R6.reuse ;  /* 0x00000029513d7c23 */ /* 0x100fe20008010806 */
[----:B------:R-:W-:Y:S01]  /*b9f0*/  MUFU.EX2 R142, R142 ;  /* 0x0000008e008e7308 */ /* 0x000fe20000000800 */
[----:B------:R-:W-:Y:S01]  /*ba00*/  FMNMX.FTZ R0, R87, R0, !PT ;  /* 0x0000000057007209 */ /* 0x000fe20007810000 */
[----:B----4-:R-:W-:-:S04]  /*ba10*/  FFMA.FTZ R57, R77, UR41, -R6 ;  /* 0x000000294d397c23 */ /* 0x010fc80008010806 */
[----:B------:R-:W4:Y:S02]  /*ba20*/  SHFL.BFLY PT, R53, R0, 0x2, 0x1f ;  /* 0x0c401f0000357f89 */ /* 0x000f2400000e0000 */
[----:B------:R-:W-:Y:S08]  /*ba30*/  MUFU.EX2 R136, R136 ;  /* 0x0000008800887308 */ /* 0x000ff00000000800 */
[----:B------:R-:W-:Y:S08]  /*ba40*/  MUFU.EX2 R138, R138 ;  /* 0x0000008a008a7308 */ /* 0x000ff00000000800 */
[----:B------:R-:W-:Y:S01]  /*ba50*/  MUFU.EX2 R132, R132 ;  /* 0x0000008400847308 */ /* 0x000fe20000000800 */
[----:B----4-:R-:W-:Y:S01]  /*ba60*/  FMNMX.FTZ R4, R0, R53, !PT ;  /* 0x0000003500047209 */ /* 0x010fe20007810000 */
[----:B------:R-:W-:-:S06]  /*ba70*/  FFMA.FTZ R53, R73, UR41, -R6 ;  /* 0x0000002949357c23 */ /* 0x000fcc0008010806 */
[----:B------:R-:W-:Y:S01]  /*ba80*/  MUFU.EX2 R134, R134 ;  /* 0x0000008600867308 */ /* 0x000fe20000000800 */
[----:B------:R-:W4:Y:S07]  /*ba90*/  SHFL.BFLY PT, R65, R4, 0x1, 0x1f ;  /* 0x0c201f0004417f89 */ /* 0x000f2e00000e0000 */
[----:B------:R-:W-:Y:S08]  /*baa0*/  MUFU.EX2 R41, R41 ;  /* 0x0000002900297308 */ /* 0x000ff00000000800 */
[----:B------:R-:W-:Y:S08]  /*bab0*/  MUFU.EX2 R128, R128 ;  /* 0x0000008000807308 */ /* 0x000ff00000000800 */
[----:B------:R-:W-:Y:S01]  /*bac0*/  MUFU.EX2 R45, R45 ;  /* 0x0000002d002d7308 */ /* 0x000fe20000000800 */
[----:B----4-:R-:W-:Y:S01]  /*bad0*/  FMNMX.FTZ R0, R4, R65, !PT ;  /* 0x0000004104007209 */ /* 0x010fe20007810000 */
        /* <DEDUP_REMOVED lines=10> */
[----:B0-----:R-:W-:Y:S01]  /*bb80*/  FADD.FTZ R27, R148, R5 ;  /* 0x00000005941b7221 */ /* 0x001fe20000010000 */
[--C-:B------:R-:W-:Y:S01]  /*bb90*/  FFMA.FTZ R14, R31, UR41, -R6.reuse ;  /* 0x000000291f0e7c23 */ /* 0x100fe20008010806 */
[--C-:B------:R-:W-:Y:S01]  /*bba0*/  FFMA.FTZ R145, R34, UR41, -R6.reuse ;  /* 0x0000002922917c23 */ /* 0x100fe20008010806 */
[--C-:B------:R-:W-:Y:S01]  /*bbb0*/  FFMA.FTZ R20, R35, UR41, -R6.reuse ;  /* 0x0000002923147c23 */ /* 0x100fe20008010806 */
[----:B------:R-:W-:Y:S01]  /*bbc0*/  MUFU.EX2 R149, R149 ;  /* 0x0000009500957308 */ /* 0x000fe20000000800 */
[----:B--2---:R-:W-:Y:S01]  /*bbd0*/  FADD.FTZ R34, R150, R27 ;  /* 0x0000001b96227221 */ /* 0x004fe20000010000 */
[--C-:B------:R-:W-:Y:S01]  /*bbe0*/  FFMA.FTZ R147, R38, UR41, -R6.reuse ;  /* 0x0000002926937c23 */ /* 0x100fe20008010806 */
[----:B------:R-:W-:Y:S01]  /*bbf0*/  FFMA.FTZ R24, R39, UR41, -R6 ;  /* 0x0000002927187c23 */ /* 0x000fe20008010806 */
[----:B------:R-:W0:Y:S01]  /*bc00*/  @P2 LDC R35, c[0x0][0x44c] ;  /* 0x00011300ff232b82 */ /* 0x000e220000000800 */
[----:B---3--:R-:W-:Y:S01]  /*bc10*/  FADD.FTZ R27, R7, R34 ;  /* 0x00000022071b7221 */ /* 0x008fe20000010000 */
[--C-:B------:R-:W-:Y:S01]  /*bc20*/  FFMA.FTZ R141, R42, UR41, -R6.reuse ;  /* 0x000000292a8d7c23 */ /* 0x100fe20008010806 */
[--C-:B------:R-:W-:Y:S01]  /*bc30*/  FFMA.FTZ R26, R43, UR41, -R6.reuse ;  /* 0x000000292b1a7c23 */ /* 0x100fe20008010806 */
[----:B------:R-:W2:Y:S01]  /*bc40*/  MUFU.EX2 R4, R4 ;  /* 0x0000000400047308 */ /* 0x000ea20000000800 */
[----:B-----5:R-:W-:Y:S01]  /*bc50*/  FADD.FTZ R36, R144, R27 ;  /* 0x0000001b90247221 */ /* 0x020fe20000010000 */
[--C-:B------:R-:W-:Y:S01]  /*bc60*/  FFMA.FTZ R143, R46, UR41, -R6.reuse ;  /* 0x000000292e8f7c23 */ /* 0x100fe20008010806 */
[--C-:B------:R-:W-:Y:S01]  /*bc70*/  FFMA.FTZ R28, R47, UR41, -R6.reuse ;  /* 0x000000292f1c7c23 */ /* 0x100fe20008010806 */
[----:B------:R-:W-:Y:S01]  /*bc80*/  FFMA.FTZ R137, R50, UR41, -R6 ;  /* 0x0000002932897c23 */ /* 0x000fe20008010806 */
[----:B------:R-:W-:Y:S01]  /*bc90*/  FADD.FTZ R27, R11, R36 ;  /* 0x000000240b1b7221 */ /* 0x000fe20000010000 */
[--C-:B------:R-:W-:Y:S01]  /*bca0*/  FFMA.FTZ R30, R51, UR41, -R6.reuse ;  /* 0x00000029331e7c23 */ /* 0x100fe20008010806 */
[----:B------:R-:W-:Y:S01]  /*bcb0*/  FFMA.FTZ R139, R54, UR41, -R6 ;  /* 0x00000029368b7c23 */ /* 0x000fe20008010806 */
[----:B------:R-:W3:Y:S01]  /*bcc0*/  MUFU.EX2 R151, R151 ;  /* 0x0000009700977308 */ /* 0x000ee20000000800 */
[----:B-1----:R-:W-:Y:S01]  /*bcd0*/  FADD.FTZ R36, R146, R27 ;  /* 0x0000001b92247221 */ /* 0x002fe20000010000 */
[----:B------:R-:W-:-:S02]  /*bce0*/  IMAD.MOV.U32 R50, RZ, RZ, R88 ;  /* 0x000000ffff327224 */ /* 0x000fc400078e0058 */
[--C-:B------:R-:W-:Y:S01]  /*bcf0*/  FFMA.FTZ R32, R55, UR41, -R6.reuse ;  /* 0x0000002937207c23 */ /* 0x100fe20008010806 */
[----:B------:R-:W-:Y:S01]  /*bd00*/  FFMA.FTZ R133, R58, UR41, -R6 ;  /* 0x000000293a857c23 */ /* 0x000fe20008010806 */
[----:B------:R-:W-:Y:S01]  /*bd10*/  FADD.FTZ R31, R15, R36 ;  /* 0x000000240f1f7221 */ /* 0x000fe20000010000 */
[--C-:B------:R-:W-:Y:S01]  /*bd20*/  FFMA.FTZ R34, R59, UR41, -R6.reuse ;  /* 0x000000293b227c23 */ /* 0x100fe20008010806 */
[----:B------:R-:W-:Y:S01]  /*bd30*/  FFMA.FTZ R135, R62, UR41, -R6 ;  /* 0x000000293e877c23 */ /* 0x000fe20008010806 */
[----:B------:R-:W1:Y:S01]  /*bd40*/  MUFU.EX2 R14, R14 ;  /* 0x0000000e000e7308 */ /* 0x000e620000000800 */
[----:B--2---:R-:W-:Y:S01]  /*bd50*/  FADD.FTZ R38, R149, R4 ;  /* 0x0000000495267221 */ /* 0x004fe20000010000 */
[----:B------:R-:W-:Y:S01]  /*bd60*/  FADD.FTZ R40, R140, R31 ;  /* 0x0000001f8c287221 */ /* 0x000fe20000010000 */
[----:B------:R-:W-:Y:S01]  /*bd70*/  FFMA.FTZ R36, R63, UR41, -R6 ;  /* 0x000000293f247c23 */ /* 0x000fe20008010806 */
[----:B0-----:R-:W-:-:S04]  /*bd80*/  @P2 IMAD.HI.U32 R35, R88, R35, RZ ;  /* 0x0000002358232227 */ /* 0x001fc800078e00ff */
[----:B------:R-:W-:Y:S01]  /*bd90*/  FFMA.FTZ R129, R66, UR41, -R6 ;  /* 0x0000002942817c23 */ /* 0x000fe20008010806 */
[----:B------:R-:W-:Y:S01]  /*bda0*/  FADD.FTZ R31, R21, R40 ;  /* 0x00000028151f7221 */ /* 0x000fe20000010000 */
[----:B------:R-:W-:Y:S01]  /*bdb0*/  FFMA.FTZ R131, R70, UR41, -R6 ;  /* 0x0000002946837c23 */ /* 0x000fe20008010806 */
[----:B------:R-:W0:Y:S01]  /*bdc0*/  MUFU.EX2 R145, R145 ;  /* 0x0000009100917308 */ /* 0x000e220000000800 */
[----:B---3--:R-:W-:Y:S01]  /*bdd0*/  FADD.FTZ R27, R151, R38 ;  /* 0x00000026971b7221 */ /* 0x008fe20000010000 */
[----:B------:R-:W-:Y:S01]  /*bde0*/  @P2 SHF.R.U32.HI R50, RZ, R44, R35 ;  /* 0x0000002cff322219 */ /* 0x000fe20000011623 */
[--C-:B------:R-:W-:Y:S01]  /*bdf0*/  FFMA.FTZ R125, R74, UR41, -R6.reuse ;  /* 0x000000294a7d7c23 */ /* 0x100fe20008010806 */
[--C-:B------:R-:W-:Y:S01]  /*be00*/  FFMA.FTZ R127, R78, UR41, -R6.reuse ;  /* 0x000000294e7f7c23 */ /* 0x100fe20008010806 */
[--C-:B------:R-:W-:Y:S01]  /*be10*/  FFMA.FTZ R82, R82, UR41, -R6.reuse ;  /* 0x0000002952527c23 */ /* 0x100fe20008010806 */
[--C-:B------:R-:W-:Y:S01]  /*be20*/  FFMA.FTZ R83, R83, UR41, -R6.reuse ;  /* 0x0000002953537c23 */ /* 0x100fe20008010806 */
[--C-:B------:R-:W-:Y:S01]  /*be30*/  FFMA.FTZ R86, R86, UR41, -R6.reuse ;  /* 0x0000002956567c23 */ /* 0x100fe20008010806 */
[----:B------:R-:W2:Y:S01]  /*be40*/  MUFU.EX2 R20, R20 ;  /* 0x0000001400147308 */ /* 0x000ea20000000800 */
[----:B-1----:R-:W-:Y:S01]  /*be50*/  FADD.FTZ R38, R14, R27 ;  /* 0x0000001b0e267221 */ /* 0x002fe20000010000 */
[----:B------:R-:W-:Y:S01]  /*be60*/  FFMA.FTZ R87, R87, UR41, -R6 ;  /* 0x0000002957577c23 */ /* 0x000fe20008010806 */
[----:B------:R-:W-:Y:S01]  /*be70*/  F2FP.BF16.F32.PACK_AB R148, R5, R148 ;  /* 0x000000940594723e */ /* 0x000fe200000010ff */
[----:B------:R-:W-:Y:S01]  /*be80*/  IMAD.IADD R93, R93, 0x1, R50 ;  /* 0x000000015d5d7824 */ /* 0x000fe200078e0232 */
[----:B------:R-:W-:-:S02]  /*be90*/  F2FP.BF16.F32.PACK_AB R150, R7, R150 ;  /* 0x000000960796723e */ /* 0x000fc400000010ff */
[----:B------:R-:W-:Y:S01]  /*bea0*/  F2FP.BF16.F32.PACK_AB R149, R4, R149 ;  /* 0x000000950495723e */ /* 0x000fe200000010ff */
[----:B------:R-:W1:Y:S01]  /*beb0*/  MUFU.EX2 R147, R147 ;  /* 0x0000009300937308 */ /* 0x000e620000000800 */
[----:B0-----:R-:W-:Y:S01]  /*bec0*/  FADD.FTZ R27, R145, R38 ;  /* 0x00000026911b7221 */ /* 0x001fe20000010000 */
[----:B------:R-:W-:Y:S01]  /*bed0*/  FADD.FTZ R38, R142, R31 ;  /* 0x0000001f8e267221 */ /* 0x000fe20000010000 */
[----:B------:R-:W-:Y:S02]  /*bee0*/  F2FP.BF16.F32.PACK_AB R144, R11, R144 ;  /* 0x000000900b90723e */ /* 0x000fe400000010ff */
[----:B------:R-:W-:Y:S01]  /*bef0*/  F2FP.BF16.F32.PACK_AB R146, R15, R146 ;  /* 0x000000920f92723e */ /* 0x000fe200000010ff */
[----:B------:R-:W-:Y:S01]  /*bf00*/  FADD.FTZ R31, R25, R38 ;  /* 0x00000026191f7221 */ /* 0x000fe20000010000 */
[----:B------:R-:W-:Y:S01]  /*bf10*/  FFMA.FTZ R38, R67, UR41, -R6 ;  /* 0x0000002943267c23 */ /* 0x000fe20008010806 */
[----:B------:R-:W0:Y:S01]  /*bf20*/  MUFU.EX2 R24, R24 ;  /* 0x0000001800187308 */ /* 0x000e220000000800 */
[----:B--2---:R-:W-:Y:S01]  /*bf30*/  FADD.FTZ R40, R20, R27 ;  /* 0x0000001b14287221 */ /* 0x004fe20000010000 */
[----:B------:R-:W-:Y:S01]  /*bf40*/  FADD.FTZ R42, R136, R31 ;  /* 0x0000001f882a7221 */ /* 0x000fe20000010000 */
[----:B------:R-:W-:-:S02]  /*bf50*/  F2FP.BF16.F32.PACK_AB R140, R21, R140 ;  /* 0x0000008c158c723e */ /* 0x000fc400000010ff */
[----:B------:R-:W-:Y:S01]  /*bf60*/  F2FP.BF16.F32.PACK_AB R142, R25, R142 ;  /* 0x0000008e198e723e */ /* 0x000fe200000010ff */
[C---:B------:R-:W-:Y:S01]  /*bf70*/  FADD.FTZ R31, R29.reuse, R42 ;  /* 0x0000002a1d1f7221 */ /* 0x040fe20000010000 */
[----:B------:R-:W-:Y:S01]  /*bf80*/  F2FP.BF16.F32.PACK_AB R136, R29, R136 ;  /* 0x000000881d88723e */ /* 0x000fe200000010ff */
[----:B------:R-:W2:Y:S01]  /*bf90*/  MUFU.EX2 R141, R141 ;  /* 0x0000008d008d7308 */ /* 0x000ea20000000800 */
[----:B-1----:R-:W-:Y:S01]  /*bfa0*/  FADD.FTZ R27, R147, R40 ;  /* 0x00000028931b7221 */ /* 0x002fe20000010000 */
[----:B------:R-:W-:Y:S01]  /*bfb0*/  FADD.FTZ R42, R138, R31 ;  /* 0x0000001f8a2a7221 */ /* 0x000fe20000010000 */
[C---:B------:R-:W-:Y:S02]  /*bfc0*/  F2FP.BF16.F32.PACK_AB R138, R33.reuse, R138 ;  /* 0x0000008a218a723e */ /* 0x040fe400000010ff */
[----:B------:R-:W-:Y:S01]  /*bfd0*/  F2FP.BF16.F32.PACK_AB R151, R14, R151 ;  /* 0x000000970e97723e */ /* 0x000fe200000010ff */
[----:B------:R-:W-:Y:S01]  /*bfe0*/  FADD.FTZ R31, R33, R42 ;  /* 0x0000002a211f7221 */ /* 0x000fe20000010000 */
[----:B------:R-:W-:Y:S01]  /*bff0*/  FFMA.FTZ R42, R75, UR41, -R6 ;  /* 0x000000294b2a7c23 */ /* 0x000fe20008010806 */
[----:B------:R-:W1:Y:S01]  /*c000*/  MUFU.EX2 R26, R26 ;  /* 0x0000001a001a7308 */ /* 0x000e620000000800 */
[----:B0-----:R-:W-:Y:S01]  /*c010*/  FADD.FTZ R40, R24, R27 ;  /* 0x0000001b18287221 */ /* 0x001fe20000010000 */
[----:B------:R-:W-:-:S02]  /*c020*/  F2FP.BF16.F32.PACK_AB R145, R20, R145 ;  /* 0x000000911491723e */ /* 0x000fc400000010ff */
[----:B------:R-:W-:-:S04]  /*c030*/  F2FP.BF16.F32.PACK_AB R147, R24, R147 ;  /* 0x000000931893723e */ /* 0x000fc800000010ff */
[----:B------:R-:W0:Y:S01]  /*c040*/  MUFU.EX2 R143, R143 ;  /* 0x0000008f008f7308 */ /* 0x000e220000000800 */
[----:B--2---:R-:W-:Y:S01]  /*c050*/  FADD.FTZ R27, R141, R40 ;  /* 0x000000288d1b7221 */ /* 0x004fe20000010000 */
[----:B------:R-:W-:-:S06]  /*c060*/  FFMA.FTZ R40, R71, UR41, -R6 ;  /* 0x0000002947287c23 */ /* 0x000fcc0008010806 */
[----:B------:R-:W2:Y:S01]  /*c070*/  MUFU.EX2 R28, R28 ;  /* 0x0000001c001c7308 */ /* 0x000ea20000000800 */
[C---:B-1----:R-:W-:Y:S01]  /*c080*/  FADD.FTZ R44, R26.reuse, R27 ;  /* 0x0000001b1a2c7221 */ /* 0x042fe20000010000 */
[----:B------:R-:W-:-:S06]  /*c090*/  F2FP.BF16.F32.PACK_AB R141, R26, R141 ;  /* 0x0000008d1a8d723e */ /* 0x000fcc00000010ff */
[----:B------:R-:W1:Y:S01]  /*c0a0*/  MUFU.EX2 R137, R137 ;  /* 0x0000008900897308 */ /* 0x000e620000000800 */
[----:B0-----:R-:W-:Y:S01]  /*c0b0*/  FADD.FTZ R27, R143, R44 ;  /* 0x0000002c8f1b7221 */ /* 0x001fe20000010000 */
[----:B------:R-:W-:Y:S01]  /*c0c0*/  FADD.FTZ R44, R132, R31 ;  /* 0x0000001f842c7221 */ /* 0x000fe20000010000 */
[----:B------:R-:W-:-:S03]  /*c0d0*/  F2FP.BF16.F32.PACK_AB R132, R37, R132 ;  /* 0x000000842584723e */ /* 0x000fc600000010ff */
[----:B------:R-:W-:Y:S01]  /*c0e0*/  FADD.FTZ R31, R37, R44 ;  /* 0x0000002c251f7221 */ /* 0x000fe20000010000 */
[----:B------:R-:W-:Y:S01]  /*c0f0*/  FFMA.FTZ R44, R79, UR41, -R6 ;  /* 0x000000294f2c7c23 */ /* 0x000fe20008010806 */
[----:B------:R-:W0:Y:S01]  /*c100*/  MUFU.EX2 R30, R30 ;  /* 0x0000001e001e7308 */ /* 0x000e220000000800 */
[----:B--2---:R-:W-:Y:S01]  /*c110*/  FADD.FTZ R46, R28, R27 ;  /* 0x0000001b1c2e7221 */ /* 0x004fe20000010000 */
[----:B------:R-:W-:Y:S01]  /*c120*/  FADD.FTZ R48, R134, R31 ;  /* 0x0000001f86307221 */ /* 0x000fe20000010000 */
[C---:B------:R-:W-:Y:S02]  /*c130*/  F2FP.BF16.F32.PACK_AB R134, R41.reuse, R134 ;  /* 0x000000862986723e */ /* 0x040fe400000010ff */
[----:B------:R-:W-:Y:S01]  /*c140*/  F2FP.BF16.F32.PACK_AB R143, R28, R143 ;  /* 0x0000008f1c8f723e */ /* 0x000fe200000010ff */
[----:B------:R-:W-:Y:S02]  /*c150*/  FADD.FTZ R31, R41, R48 ;  /* 0x00000030291f7221 */ /* 0x000fe40000010000 */
[----:B------:R-:W2:Y:S01]  /*c160*/  MUFU.EX2 R139, R139 ;  /* 0x0000008b008b7308 */ /* 0x000ea20000000800 */
[----:B-1----:R-:W-:-:S07]  /*c170*/  FADD.FTZ R27, R137, R46 ;  /* 0x0000002e891b7221 */ /* 0x002fce0000010000 */
[----:B------:R-:W1:Y:S01]  /*c180*/  MUFU.EX2 R32, R32 ;  /* 0x0000002000207308 */ /* 0x000e620000000800 */
[C---:B0-----:R-:W-:Y:S01]  /*c190*/  FADD.FTZ R46, R30.reuse, R27 ;  /* 0x0000001b1e2e7221 */ /* 0x041fe20000010000 */
[----:B------:R-:W-:-:S06]  /*c1a0*/  F2FP.BF16.F32.PACK_AB R137, R30, R137 ;  /* 0x000000891e89723e */ /* 0x000fcc00000010ff */
[----:B------:R-:W0:Y:S01]  /*c1b0*/  MUFU.EX2 R133, R133 ;  /* 0x0000008500857308 */ /* 0x000e220000000800 */
[----:B--2---:R-:W-:Y:S01]  /*c1c0*/  FADD.FTZ R27, R139, R46 ;  /* 0x0000002e8b1b7221 */ /* 0x004fe20000010000 */
[----:B------:R-:W-:Y:S01]  /*c1d0*/  FADD.FTZ R46, R128, R31 ;  /* 0x0000001f802e7221 */ /* 0x000fe20000010000 */
[----:B------:R-:W-:-:S05]  /*c1e0*/  F2FP.BF16.F32.PACK_AB R128, R45, R128 ;  /* 0x000000802d80723e */ /* 0x000fca00000010ff */
[----:B------:R-:W2:Y:S01]  /*c1f0*/  MUFU.EX2 R34, R34 ;  /* 0x0000002200227308 */ /* 0x000ea20000000800 */
[C---:B-1----:R-:W-:Y:S01]  /*c200*/  FADD.FTZ R6, R32.reuse, R27 ;  /* 0x0000001b20067221 */ /* 0x042fe20000010000 */
[----:B------:R-:W-:Y:S01]  /*c210*/  FADD.FTZ R27, R45, R46 ;  /* 0x0000002e2d1b7221 */ /* 0x000fe20000010000 */
[----:B------:R-:W-:-:S03]  /*c220*/  F2FP.BF16.F32.PACK_AB R139, R32, R139 ;  /* 0x0000008b208b723e */ /* 0x000fc600000010ff */
[----:B------:R-:W-:Y:S01]  /*c230*/  FADD.FTZ R46, R130, R27 ;  /* 0x0000001b822e7221 */ /* 0x000fe20000010000 */
[----:B------:R-:W-:Y:S01]  /*c240*/  F2FP.BF16.F32.PACK_AB R130, R49, R130 ;  /* 0x000000823182723e */ /* 0x000fe200000010ff */
[----:B------:R-:W1:Y:S01]  /*c250*/  MUFU.EX2 R135, R135 ;  /* 0x0000008700877308 */ /* 0x000e620000000800 */
[----:B0-----:R-:W-:Y:S01]  /*c260*/  FADD.FTZ R5, R133, R6 ;  /* 0x0000000685057221 */ /* 0x001fe20000010000 */
[----:B------:R-:W-:-:S06]  /*c270*/  FADD.FTZ R7, R49, R46 ;  /* 0x0000002e31077221 */ /* 0x000fcc0000010000 */
        /* <DEDUP_REMOVED lines=11> */
[----:B-1----:R-:W-:-:S07]  /*c330*/  FADD.FTZ R5, R129, R6 ;  /* 0x0000000681057221 */ /* 0x002fce0000010000 */
[----:B------:R-:W1:Y:S01]  /*c340*/  MUFU.EX2 R126, R126 ;  /* 0x0000007e007e7308 */ /* 0x000e620000000800 */
[C---:B0-----:R-:W-:Y:S01]  /*c350*/  FADD.FTZ R7, R53.reuse, R46 ;  /* 0x0000002e35077221 */ /* 0x041fe20000010000 */
[----:B------:R-:W-:-:S06]  /*c360*/  F2FP.BF16.F32.PACK_AB R124, R53, R124 ;  /* 0x0000007c357c723e */ /* 0x000fcc00000010ff */
[----:B------:R-:W0:Y:S01]  /*c370*/  MUFU.EX2 R131, R131 ;  /* 0x0000008300837308 */ /* 0x000e220000000800 */
[C---:B--2---:R-:W-:Y:S01]  /*c380*/  FADD.FTZ R6, R38.reuse, R5 ;  /* 0x0000000526067221 */ /* 0x044fe20000010000 */
[----:B------:R-:W-:-:S06]  /*c390*/  F2FP.BF16.F32.PACK_AB R129, R38, R129 ;  /* 0x000000812681723e */ /* 0x000fcc00000010ff */
[----:B------:R-:W2:Y:S01]  /*c3a0*/  MUFU.EX2 R57, R57 ;  /* 0x0000003900397308 */ /* 0x000ea20000000800 */
[----:B-1----:R-:W-:-:S07]  /*c3b0*/  FADD.FTZ R46, R126, R7 ;  /* 0x000000077e2e7221 */ /* 0x002fce0000010000 */
[----:B------:R-:W1:Y:S01]  /*c3c0*/  MUFU.EX2 R40, R40 ;  /* 0x0000002800287308 */ /* 0x000e620000000800 */
[----:B0-----:R-:W-:-:S07]  /*c3d0*/  FADD.FTZ R5, R131, R6 ;  /* 0x0000000683057221 */ /* 0x001fce0000010000 */
[----:B------:R-:W0:Y:S01]  /*c3e0*/  MUFU.EX2 R120, R120 ;  /* 0x0000007800787308 */ /* 0x000e220000000800 */
[C---:B--2---:R-:W-:Y:S01]  /*c3f0*/  FADD.FTZ R7, R57.reuse, R46 ;  /* 0x0000002e39077221 */ /* 0x044fe20000010000 */
[----:B------:R-:W-:-:S06]  /*c400*/  F2FP.BF16.F32.PACK_AB R126, R57, R126 ;  /* 0x0000007e397e723e */ /* 0x000fcc00000010ff */
[----:B------:R-:W2:Y:S01]  /*c410*/  MUFU.EX2 R125, R125 ;  /* 0x0000007d007d7308 */ /* 0x000ea20000000800 */
[C---:B-1----:R-:W-:Y:S01]  /*c420*/  FADD.FTZ R6, R40.reuse, R5 ;  /* 0x0000000528067221 */ /* 0x042fe20000010000 */
[----:B------:R-:W-:-:S06]  /*c430*/  F2FP.BF16.F32.PACK_AB R131, R40, R131 ;  /* 0x000000832883723e */ /* 0x000fcc00000010ff */
[----:B------:R-:W1:Y:S01]  /*c440*/  MUFU.EX2 R61, R61 ;  /* 0x0000003d003d7308 */ /* 0x000e620000000800 */
[----:B0-----:R-:W-:-:S07]  /*c450*/  FADD.FTZ R46, R120, R7 ;  /* 0x00000007782e7221 */ /* 0x001fce0000010000 */
[----:B------:R-:W0:Y:S01]  /*c460*/  MUFU.EX2 R42, R42 ;  /* 0x0000002a002a7308 */ /* 0x000e220000000800 */
[----:B--2---:R-:W-:-:S07]  /*c470*/  FADD.FTZ R5, R125, R6 ;  /* 0x000000067d057221 */ /* 0x004fce0000010000 */
[----:B------:R-:W2:Y:S01]  /*c480*/  MUFU.EX2 R127, R127 ;  /* 0x0000007f007f7308 */ /* 0x000ea20000000800 */
[C---:B-1----:R-:W-:Y:S01]  /*c490*/  FADD.FTZ R7, R61.reuse, R46 ;  /* 0x0000002e3d077221 */ /* 0x042fe20000010000 */
[----:B------:R-:W-:-:S06]  /*c4a0*/  F2FP.BF16.F32.PACK_AB R120, R61, R120 ;  /* 0x000000783d78723e */ /* 0x000fcc00000010ff */
        /* <DEDUP_REMOVED lines=16> */
[----:B0-----:R-:W-:Y:S01]  /*c5b0*/  FADD.FTZ R6, R122, R7 ;  /* 0x000000077a067221 */ /* 0x001fe20000010000 */
[----:B------:R-:W-:Y:S02]  /*c5c0*/  VIADD R7, R93, UR4 ;  /* 0x000000045d077c36 */ /* 0x000fe40008000000 */
[C---:B--2---:R-:W-:Y:S01]  /*c5d0*/  FADD.FTZ R5, R87.reuse, R4 ;  /* 0x0000000457057221 */ /* 0x044fe20000010000 */
[----:B------:R-:W-:Y:S01]  /*c5e0*/  F2FP.BF16.F32.PACK_AB R123, R87, R86 ;  /* 0x00000056577b723e */ /* 0x000fe200000010ff */
[----:B------:R-:W-:Y:S02]  /*c5f0*/  VIADD R4, R92, 0xfffffffe ;  /* 0xfffffffe5c047836 */ /* 0x000fe40000000000 */
[C---:B-1----:R-:W-:Y:S01]  /*c600*/  FADD.FTZ R6, R65.reuse, R6 ;  /* 0x0000000641067221 */ /* 0x042fe20000010000 */
[----:B------:R-:W-:Y:S01]  /*c610*/  F2FP.BF16.F32.PACK_AB R122, R65, R122 ;  /* 0x0000007a417a723e */ /* 0x000fe200000010ff */
[----:B------:R-:W-:Y:S06]  /*c620*/  @P3 BRA `(.L_x_1445) ;  /* 0x0000000000543947 */ /* 0x000fec0003800000 */
[C---:B------:R-:W-:Y:S01]  /*c630*/  ISETP.GT.AND P3, PT, R93.reuse, RZ, PT ;  /* 0x000000ff5d00720c */ /* 0x040fe20003f64270 */
[----:B------:R-:W-:Y:S01]  /*c640*/  BSSY B0, `(.L_x_1446) ;  /* 0x0000010000007945 */ /* 0x000fe20003800000 */
[----:B------:R-:W-:-:S11]  /*c650*/  VIADD R11, R93, 0xffffffff ;  /* 0xffffffff5d0b7836 */ /* 0x000fd60000000000 */
[----:B------:R-:W-:Y:S05]  /*c660*/  @P3 BRA `(.L_x_1447) ;  /* 0x0000000000203947 */ /* 0x000fea0003800000 */
[----:B------:R-:W-:Y:S01]  /*c670*/  UISETP.NE.AND UP1, UPT, UR5, 0x1, UPT ;  /* 0x000000010500788c */ /* 0x000fe2000bf25270 */
[----:B------:R-:W-:-:S05]  /*c680*/  IMAD.MOV R11, RZ, RZ, -R93 ;  /* 0x000000ffff0b7224 */ /* 0x000fca00078e0a5d */
[----:B------:R-:W-:-:S05]  /*c690*/  PLOP3.LUT P3, PT, PT, PT, UP1, 0x80, 0x0 ;  /* 0x000000000000781c */ /* 0x000fca0003f6f018 */
[----:B------:R-:W-:-:S08]  /*c6a0*/  @UP1 ULDC.64 UR6, c[0x0][0x9e8] ;  /* 0x00027a0000061ab9 */ /* 0x000fd00000000a00 */
[----:B------:R-:W-:-:S05]  /*c6b0*/  @P3 IMAD.HI.U32 R14, R11, UR6, RZ ;  /* 0x000000060b0e3c27 */ /* 0x000fca000f8e00ff */
[----:B------:R-:W-:-:S04]  /*c6c0*/  @P3 SHF.R.U32.HI R11, RZ, UR7, R14 ;  /* 0x00000007ff0b3c19 */ /* 0x000fc8000801160e */
[----:B------:R-:W-:Y:S01]  /*c6d0*/  LOP3.LUT R11, RZ, R11, RZ, 0x33, !PT ;  /* 0x0000000bff0b7212 */ /* 0x000fe200078e33ff */
[----:B------:R-:W-:Y:S06]  /*c6e0*/  BRA `(.L_x_1448) ;  /* 0x0000000000147947 */ /* 0x000fec0003800000 */
.L_x_1447:
[----:B------:R-:W-:-:S06]  /*c6f0*/  UISETP.NE.AND UP1, UPT, UR5, 0x1, UPT ;  /* 0x000000010500788c */ /* 0x000fcc000bf25270 */
[----:B------:R-:W-:-:S05]  /*c700*/  PLOP3.LUT P3, PT, PT, PT, UP1, 0x80, 0x0 ;  /* 0x000000000000781c */ /* 0x000fca0003f6f018 */
[----:B------:R-:W-:-:S08]  /*c710*/  @UP1 ULDC.64 UR6, c[0x0][0x9e8] ;  /* 0x00027a0000061ab9 */ /* 0x000fd00000000a00 */
[----:B------:R-:W-:-:S05]  /*c720*/  @P3 IMAD.HI.U32 R14, R11, UR6, RZ ;  /* 0x000000060b0e3c27 */ /* 0x000fca000f8e00ff */
[----:B------:R-:W-:-:S07]  /*c730*/  @P3 SHF.R.U32.HI R11, RZ, UR7, R14 ;  /* 0x00000007ff0b3c19 */ /* 0x000fce000801160e */
.L_x_1448:
[----:B------:R-:W-:Y:S05]  /*c740*/  BSYNC B0 ;  /* 0x0000000000007941 */ /* 0x000fea0003800000 */
.L_x_1446:
[----:B------:R-:W-:-:S04]  /*c750*/  IMAD.U32 R14, RZ, RZ, UR5 ;  /* 0x00000005ff0e7e24 */ /* 0x000fc8000f8e00ff */
[----:B------:R-:W-:-:S05]  /*c760*/  IMAD R14, R11, UR5, R14 ;  /* 0x000000050b0e7c24 */ /* 0x000fca000f8e020e */
[----:B------:R-:W-:-:S07]  /*c770*/  VIMNMX R7, R7, R14, PT ;  /* 0x0000000e07077248 */ /* 0x000fce0003fe0100 */
.L_x_1445:
[----:B------:R-:W2:Y:S01]  /*c780*/  LDL R11, [R1+0x30] ;  /* 0x00003000010b7983 */ /* 0x000ea20000100800 */
[----:B------:R-:W-:Y:S01]  /*c790*/  SHF.R.S32.HI R14, RZ, 0x1f, R7 ;  /* 0x0000001fff0e7819 */ /* 0x000fe20000011407 */
[----:B------:R-:W-:Y:S01]  /*c7a0*/  ULDC UR24, c[0x0][0x9e4] ;  /* 0x0002790000187ab9 */ /* 0x000fe20000000800 */
[----:B------:R-:W-:Y:S01]  /*c7b0*/  ULDC UR4, c[0x0][0x9e4] ;  /* 0x0002790000047ab9 */ /* 0x000fe20000000800 */
[----:B------:R-:W-:Y:S01]  /*c7c0*/  ULDC UR25, c[0x0][0x9dc] ;  /* 0x0002770000197ab9 */ /* 0x000fe20000000800 */
[----:B------:R-:W-:Y:S01]  /*c7d0*/  LEA.HI R14, R14, R7, RZ, 0x7 ;  /* 0x000000070e0e7211 */ /* 0x000fe200078f38ff */
[----:B------:R-:W-:Y:S01]  /*c7e0*/  ULDC UR27, c[0x0][0x9dc] ;  /* 0x00027700001b7ab9 */ /* 0x000fe20000000800 */
[----:B------:R-:W-:Y:S01]  /*c7f0*/  ULDC UR5, c[0x0][0x988] ;  /* 0x0002620000057ab9 */ /* 0x000fe20000000800 */
[----:B------:R-:W-:Y:S01]  /*c800*/  ULDC UR7, c[0x0][0x988] ;  /* 0x0002620000077ab9 */ /* 0x000fe20000000800 */
[----:B------:R-:W-:Y:S01]  /*c810*/  SHF.R.S32.HI R14, RZ, 0x7, R14 ;  /* 0x00000007ff0e7819 */ /* 0x000fe2000001140e */
[----:B------:R-:W-:Y:S01]  /*c820*/  ULDC UR6, c[0x0][0x988] ;  /* 0x0002620000067ab9 */ /* 0x000fe20000000800 */
[----:B------:R-:W-:Y:S01]  /*c830*/  ULDC UR28, c[0x0][0x9e0] ;  /* 0x00027800001c7ab9 */ /* 0x000fe20000000800 */
[----:B------:R-:W-:Y:S01]  /*c840*/  ULDC UR26, c[0x0][0x9e0] ;  /* 0x00027800001a7ab9 */ /* 0x000fe20000000800 */
        /* <DEDUP_REMOVED lines=16> */
[----:B--2---:R-:W-:-:S04]  /*c950*/  VIMNMX R21, R11, R14, !PT ;  /* 0x0000000e0b157248 */ /* 0x004fc80007fe0100 */
[----:B------:R-:W-:-:S13]  /*c960*/  ISETP.GE.AND P3, PT, R4, R21, PT ;  /* 0x000000150400720c */ /* 0x000fda0003f66270 */
[----:B------:R-:W-:Y:S05]  /*c970*/  @!P3 BRA `(.L_x_1449) ;  /* 0x0000002c00fcb947 */ /* 0x000fea0003800000 */
[----:B------:R-:W-:-:S07]  /*c980*/  IMAD.MOV.U32 R119, RZ, RZ, RZ ;  /* 0x000000ffff777224 */ /* 0x000fce00078e00ff */
.L_x_1467:
        /* <DEDUP_REMOVED lines=11> */
.L_x_1451:
[----:B------:R-:W-:Y:S01]  /*ca40*/  IMAD R11, R7, 0x8, R2 ;  /* 0x00000008070b7824 */ /* 0x000fe200078e0202 */
[----:B------:R-:W-:-:S04]  /*ca50*/  SHF.L.U32 R10, R20, 0x1f, RZ ;  /* 0x0000001f140a7819 */ /* 0x000fc800000006ff */
[----:B------:R0:W1:Y:S01]  /*ca60*/  SYNCS.PHASECHK.TRANS64.TRYWAIT P4, [R11+URZ+0x16830], R10 ;  /* 0x0168300a0b0075a7 */ /* 0x000062000808017f */
[----:B------:R-:W-:Y:S05]  /*ca70*/  @!P0 BRA `(.L_x_1452) ;  /* 0x0000000000048947 */ /* 0x000fea0003800000 */
[----:B------:R-:W-:Y:S01]  /*ca80*/  BPT.TRAP 0x1 ;  /* 0x000000040000795c */ /* 0x000fe20000300000 */
.L_x_1452:
[----:B------:R-:W-:Y:S04]  /*ca90*/  BSSY B0, `(.L_x_1450) ;  /* 0x0000004000007945 */ /* 0x000fe80003800000 */
[----:B-1----:R-:W-:Y:S05]  /*caa0*/  @P4 BRA `(.L_x_1453) ;  /* 0x0000000000084947 */ /* 0x002fea0003800000 */
[----:B------:R-:W1:Y:S02]  /*cab0*/  SYNCS.PHASECHK.TRANS64.TRYWAIT P4, [R11+URZ+0x16830], R10 ;  /* 0x0168300a0b0075a7 */ /* 0x000e64000808017f */
[----:B-1----:R-:W-:Y:S05]  /*cac0*/  @!P4 BRA `(.L_x_1454) ;  /* 0x0000011c0004c947 */ /* 0x002fea0003800000 */
.L_x_1453:
[----:B------:R-:W-:Y:S05]  /*cad0*/  BSYNC B0 ;  /* 0x0000000000007941 */ /* 0x000fea0003800000 */
.L_x_1450:
[----:B01----:R-:W2:Y:S01]  /*cae0*/  LDL R11, [R1+0x20] ;  /* 0x00002000010b7983 */ /* 0x003ea20000100800 */
[----:B------:R-:W0:Y:S01]  /*caf0*/  S2R R10, SR_TID.X ;  /* 0x00000000000a7919 */ /* 0x000e220000002100 */
[----:B------:R-:W-:Y:S05]  /*cb00*/  WARPSYNC.ALL ;  /* 0x0000000000007948 */ /* 0x000fea0003800000 */
[----:B------:R-:W-:Y:S01]  /*cb10*/  IMAD.MOV.U32 R25, RZ, RZ, 0x40000040 ;  /* 0x40000040ff197424 */ /* 0x000fe200078e00ff */
[----:B0-----:R-:W-:Y:S02]  /*cb20*/  SHF.R.U32.HI R10, RZ, 0x7, R10 ;  /* 0x00000007ff0a7819 */ /* 0x001fe4000001160a */
[----:B------:R-:W-:-:S02]  /*cb30*/  R2UR UR8, R8 ;  /* 0x00000000080872ca */ /* 0x000fc400000e0000 */
[----:B------:R-:W-:Y:S02]  /*cb40*/  R2UR UR9, R9 ;  /* 0x00000000090972ca */ /* 0x000fe400000e0000 */
[C---:B------:R-:W-:Y:S02]  /*cb50*/  R2UR UR11, R25.reuse ;  /* 0x00000000190b72ca */ /* 0x040fe400000e0000 */
[----:B------:R-:W-:Y:S01]  /*cb60*/  R2UR UR23, R25 ;  /* 0x00000000191772ca */ /* 0x000fe200000e0000 */
[----:B------:R-:W-:Y:S01]  /*cb70*/  IMAD.MOV.U32 R15, RZ, RZ, 0x40000040 ;  /* 0x40000040ff0f7424 */ /* 0x000fe200078e00ff */
[----:B------:R-:W-:Y:S02]  /*cb80*/  R2UR UR12, R156 ;  /* 0x000000009c0c72ca */ /* 0x000fe400000e0000 */
[----:B------:R-:W-:Y:S02]  /*cb90*/  R2UR UR13, R157 ;  /* 0x000000009d0d72ca */ /* 0x000fe400000e0000 */
[----:B------:R-:W-:Y:S01]  /*cba0*/  R2UR UR15, R15 ;  /* 0x000000000f0f72ca */ /* 0x000fe200000e0000 */
[----:B--2---:R-:W-:-:S02]  /*cbb0*/  IMAD R24, R7, 0x400, R11 ;  /* 0x0000040007187824 */ /* 0x004fc400078e020b */
[----:B------:R-:W-:-:S05]  /*cbc0*/  VIADD R11, R10, 0x8 ;  /* 0x000000080a0b7836 */ /* 0x000fca0000000000 */
[----:B------:R0:W-:Y:S01]  /*cbd0*/  BAR.SYNC.DEFER_BLOCKING R11, 0x100 ;  /* 0x0004000b0000751d */ /* 0x0001e20000010000 */
[C---:B------:R-:W-:Y:S01]  /*cbe0*/  R2UR UR10, R24.reuse ;  /* 0x00000000180a72ca */ /* 0x040fe200000e0000 */
[C---:B------:R-:W-:Y:S02]  /*cbf0*/  VIADD R14, R24.reuse, 0x2 ;  /* 0x00000002180e7836 */ /* 0x040fe40000000000 */
[C---:B------:R-:W-:Y:S02]  /*cc00*/  VIADD R10, R24.reuse, 0x4 ;  /* 0x00000004180a7836 */ /* 0x040fe40000000000 */
[----:B------:R-:W-:-:S05]  /*cc10*/  VIADD R24, R24, 0x6 ;  /* 0x0000000618187836 */ /* 0x000fca0000000000 */
[----:B------:R-:W-:Y:S02]  /*cc20*/  R2UR UR22, R24 ;  /* 0x00000000181672ca */ /* 0x000fe400000e0000 */
[----:B------:R-:W-:-:S06]  /*cc30*/  WARPGROUP.ARRIVE ;  /* 0x00000000000079c5 */ /* 0x000fcc0000000000 */
[----:B------:R-:W-:Y:S01]  /*cc40*/  HGMMA.64x128x16.F32.BF16 R24, gdesc[UR8], RZ, !UPT, gsb0 ;  /* 0x01e00000081879f0 */ /* 0x000fe2000c0018ff */
[----:B------:R-:W-:Y:S01]  /*cc50*/  R2UR UR14, R14 ;  /* 0x000000000e0e72ca */ /* 0x000fe200000e0000 */
[----:B0-----:R-:W-:Y:S01]  /*cc60*/  IMAD.MOV.U32 R11, RZ, RZ, 0x40000040 ;  /* 0x40000040ff0b7424 */ /* 0x001fe200078e00ff */
[----:B------:R-:W-:Y:S02]  /*cc70*/  R2UR UR18, R10 ;  /* 0x000000000a1272ca */ /* 0x000fe400000e0000 */
[----:B------:R-:W-:Y:S02]  /*cc80*/  R2UR UR16, R154 ;  /* 0x000000009a1072ca */ /* 0x000fe400000e0000 */
[----:B------:R-:W-:Y:S02]  /*cc90*/  R2UR UR19, R11 ;  /* 0x000000000b1372ca */ /* 0x000fe400000e0000 */
[----:B------:R-:W-:Y:S01]  /*cca0*/  R2UR UR17, R155 ;  /* 0x000000009b1172ca */ /* 0x000fe200000e0000 */
[----:B------:R-:W-:-:S02]  /*ccb0*/  WARPGROUP.DEPBAR.LE gsb0, 0x0 ;  /* 0x00008000000079c5 */ /* 0x000fc40000010000 */
[----:B------:R-:W-:-:S06]  /*ccc0*/  WARPGROUP.ARRIVE ;  /* 0x00000000000079c5 */ /* 0x000fcc0000000000 */
[----:B------:R-:W-:Y:S01]  /*ccd0*/  HGMMA.64x128x16.F32.BF16 R24, gdesc[UR12], R24, gsb0 ;  /* 0x01e000000c1879f0 */ /* 0x000fe20008001818 */
[----:B------:R-:W-:Y:S02]  /*cce0*/  R2UR UR20, R12 ;  /* 0x000000000c1472ca */ /* 0x000fe400000e0000 */
[----:B------:R-:W-:Y:S01]  /*ccf0*/  R2UR UR21, R13 ;  /* 0x000000000d1572ca */ /* 0x000fe200000e0000 */
[----:B------:R-:W-:Y:S02]  /*cd00*/  WARPGROUP.DEPBAR.LE gsb0, 0x0 ;  /* 0x00008000000079c5 */ /* 0x000fe40000010000 */
[----:B------:R-:W-:-:S06]  /*cd10*/  WARPGROUP.ARRIVE ;  /* 0x00000000000079c5 */ /* 0x000fcc0000000000 */
[----:B------:R-:W-:Y:S03]  /*cd20*/  HGMMA.64x128x16.F32.BF16 R24, gdesc[UR16], R24, gsb0 ;  /* 0x01e00000101879f0 */ /* 0x000fe60008001818 */
[----:B------:R-:W-:Y:S02]  /*cd30*/  WARPGROUP.DEPBAR.LE gsb0, 0x0 ;  /* 0x00008000000079c5 */ /* 0x000fe40000010000 */
[----:B------:R-:W-:-:S07]  /*cd40*/  WARPGROUP.ARRIVE ;  /* 0x00000000000079c5 */ /* 0x000fce0000000000 */
[----:B------:R-:W-:Y:S03]  /*cd50*/  HGMMA.64x128x16.F32.BF16 R24, gdesc[UR20], R24, gsb0 ;  /* 0x01e00000141879f0 */ /* 0x000fe60008001818 */
[----:B------:R-:W-:Y:S02]  /*cd60*/  WARPGROUP.DEPBAR.LE gsb0, 0x0 ;  /* 0x00008000000079c5 */ /* 0x000fe40000010000 */
[----:B------:R-:W-:Y:S05]  /*cd70*/  @P3 BRA `(.L_x_1455) ;  /* 0x0000000000283947 */ /* 0x000fea0003800000 */
[----:B------:R-:W-:Y:S05]  /*cd80*/  @!P0 BRA `(.L_x_1456) ;  /* 0x0000000000048947 */ /* 0x000fea0003800000 */
[----:B------:R-:W-:Y:S01]  /*cd90*/  BPT.TRAP 0x1 ;  /* 0x000000040000795c */ /* 0x000fe20000300000 */
.L_x_1456:
[----:B------:R-:W-:Y:S01]  /*cda0*/  SHF.L.U32 R10, R23, 0x1f, RZ ;  /* 0x0000001f170a7819 */ /* 0x000fe200000006ff */
[----:B------:R-:W-:-:S04]  /*cdb0*/  IMAD R11, R16, 0x8, R2 ;  /* 0x00000008100b7824 */ /* 0x000fc800078e0202 */
[----:B------:R0:W1:Y:S01]  /*cdc0*/  SYNCS.PHASECHK.TRANS64.TRYWAIT P3, [R11+URZ+0x16850], R10 ;  /* 0x0168500a0b0075a7 */ /* 0x000062000806017f */
[----:B------:R-:W-:Y:S05]  /*cdd0*/  @!P0 BRA `(.L_x_1457) ;  /* 0x0000000000048947 */ /* 0x000fea0003800000 */
[----:B------:R-:W-:Y:S01]  /*cde0*/  BPT.TRAP 0x1 ;  /* 0x000000040000795c */ /* 0x000fe20000300000 */
.L_x_1457:
[----:B-1----:R-:W-:Y:S05]  /*cdf0*/  @P3 BRA `(.L_x_1455) ;  /* 0x0000000000083947 */ /* 0x002fea0003800000 */
[----:B------:R-:W1:Y:S02]  /*ce00*/  SYNCS.PHASECHK.TRANS64.TRYWAIT P3, [R11+URZ+0x16850], R10 ;  /* 0x0168500a0b0075a7 */ /* 0x000e64000806017f */
[----:B-1----:R-:W-:Y:S05]  /*ce10*/  @!P3 BRA `(.L_x_1458) ;  /* 0x000001180044b947 */ /* 0x002fea0003800000 */
.L_x_1455:
[----:B01----:R-:W-:Y:S01]  /*ce20*/  VIADD R10, R2, 0x400 ;  /* 0x00000400020a7836 */ /* 0x003fe20000000000 */
[----:B------:R-:W2:Y:S01]  /*ce30*/  LDL R23, [R1+0x28] ;  /* 0x0000280001177983 */ /* 0x000ea20000100800 */
[----:B------:R-:W-:Y:S01]  /*ce40*/  IMAD.MOV.U32 R11, RZ, RZ, 0x40000040 ;  /* 0x40000040ff0b7424 */ /* 0x000fe200078e00ff */
[----:B------:R-:W-:Y:S05]  /*ce50*/  WARPSYNC.ALL ;  /* 0x0000000000007948 */ /* 0x000fea0003800000 */
[----:B------:R-:W-:Y:S01]  /*ce60*/  SHF.R.U32.HI R10, RZ, 0x4, R10 ;  /* 0x00000004ff0a7819 */ /* 0x000fe2000001160a */
[----:B------:R-:W-:Y:S01]  /*ce70*/  WARPGROUP.ARRIVE ;  /* 0x00000000000079c5 */ /* 0x000fe20000000000 */
[----:B------:R-:W-:-:S02]  /*ce80*/  R2UR UR11, R11 ;  /* 0x000000000b0b72ca */ /* 0x000fc400000e0000 */
[----:B------:R-:W-:-:S05]  /*ce90*/  LOP3.LUT R10, R10, 0x3fff, RZ, 0xc0, !PT ;  /* 0x00003fff0a0a7812 */ /* 0x000fca00078ec0ff */
[----:B------:R-:W-:-:S05]  /*cea0*/  IMAD R10, R16, 0x400, R10 ;  /* 0x00000400100a7824 */ /* 0x000fca00078e020a */
[----:B------:R-:W-:-:S13]  /*ceb0*/  R2UR UR10, R10 ;  /* 0x000000000a0a72ca */ /* 0x000fda00000e0000 */
[----:B------:R-:W-:Y:S01]  /*cec0*/  HGMMA.64x64x16.F32.BF16 R88, R148, gdesc[UR8].tnspB, R88, gsb0 ;  /* 0x40e0000894587df0 */ /* 0x000fe20008001858 */
[----:B------:R-:W-:Y:S02]  /*ced0*/  VIADD R14, R10, 0x80 ;  /* 0x000000800a0e7836 */ /* 0x000fe40000000000 */
[----:B------:R-:W-:-:S03]  /*cee0*/  IMAD.MOV.U32 R15, RZ, RZ, 0x40000040 ;  /* 0x40000040ff0f7424 */ /* 0x000fc600078e00ff */
[----:B------:R-:W-:Y:S02]  /*cef0*/  R2UR UR10, R14 ;  /* 0x000000000e0a72ca */ /* 0x000fe400000e0000 */
[----:B------:R-:W-:Y:S01]  /*cf00*/  R2UR UR11, R15 ;  /* 0x000000000f0b72ca */ /* 0x000fe200000e0000 */
[----:B------:R-:W-:Y:S02]  /*cf10*/  VIADD R14, R10, 0x100 ;  /* 0x000001000a0e7836 */ /* 0x000fe40000000000 */
[----:B------:R-:W-:Y:S01]  /*cf20*/  IMAD.MOV.U32 R15, RZ, RZ, 0x40000040 ;  /* 0x40000040ff0f7424 */ /* 0x000fe200078e00ff */
[----:B------:R-:W-:Y:S02]  /*cf30*/  WARPGROUP.DEPBAR.LE gsb0, 0x0 ;  /* 0x00008000000079c5 */ /* 0x000fe40000010000 */
[----:B------:R-:W-:Y:S01]  /*cf40*/  WARPGROUP.ARRIVE ;  /* 0x00000000000079c5 */ /* 0x000fe20000000000 */
[----:B------:R-:W3:Y:S04]  /*cf50*/  LDL R151, [R1+0xc] ;  /* 0x00000c0001977983 */ /* 0x000ee80000100800 */
[----:B------:R-:W4:Y:S02]  /*cf60*/  LDL R149, [R1+0x8] ;  /* 0x0000080001957983 */ /* 0x000f240000100800 */
[----:B------:R-:W-:Y:S01]  /*cf70*/  HGMMA.64x64x16.F32.BF16 R88, R144, gdesc[UR8].tnspB, R88, gsb0 ;  /* 0x40e0000890587df0 */ /* 0x000fe20008001858 */
[----:B------:R-:W-:-:S02]  /*cf80*/  R2UR UR10, R14 ;  /* 0x000000000e0a72ca */ /* 0x000fc400000e0000 */
[----:B------:R-:W-:Y:S01]  /*cf90*/  R2UR UR11, R15 ;  /* 0x000000000f0b72ca */ /* 0x000fe200000e0000 */
[----:B------:R-:W-:Y:S01]  /*cfa0*/  VIADD R14, R10, 0x180 ;  /* 0x000001800a0e7836 */ /* 0x000fe20000000000 */
[----:B------:R-:W4:Y:S01]  /*cfb0*/  LDL R150, [R1+0x4] ;  /* 0x0000040001967983 */ /* 0x000f220000100800 */
[----:B------:R-:W-:Y:S01]  /*cfc0*/  IMAD.MOV.U32 R15, RZ, RZ, 0x40000040 ;  /* 0x40000040ff0f7424 */ /* 0x000fe200078e00ff */
[----:B------:R-:W-:Y:S02]  /*cfd0*/  WARPGROUP.DEPBAR.LE gsb0, 0x0 ;  /* 0x00008000000079c5 */ /* 0x000fe40000010000 */
[----:B------:R-:W-:Y:S01]  /*cfe0*/  WARPGROUP.ARRIVE ;  /* 0x00000000000079c5 */ /* 0x000fe20000000000 */
[----:B------:R-:W2:Y:S06]  /*cff0*/  LDL R147, [R1+0x18] ;  /* 0x0000180001937983 */ /* 0x000eac0000100800 */
[----:B------:R-:W-:Y:S01]  /*d000*/  HGMMA.64x64x16.F32.BF16 R88, R140, gdesc[UR8].tnspB, R88, gsb0 ;  /* 0x40e000088c587df0 */ /* 0x000fe20008001858 */
[----:B------:R-:W-:-:S02]  /*d010*/  R2UR UR10, R14 ;  /* 0x000000000e0a72ca */ /* 0x000fc400000e0000 */
[----:B------:R-:W-:Y:S01]  /*d020*/  R2UR UR11, R15 ;  /* 0x000000000f0b72ca */ /* 0x000fe200000e0000 */
[----:B------:R-:W-:Y:S02]  /*d030*/  VIADD R14, R10, 0x200 ;  /* 0x000002000a0e7836 */ /* 0x000fe40000000000 */
[----:B------:R-:W-:Y:S01]  /*d040*/  IMAD.MOV.U32 R15, RZ, RZ, 0x40000040 ;  /* 0x40000040ff0f7424 */ /* 0x000fe200078e00ff */
[----:B------:R-:W-:Y:S02]  /*d050*/  WARPGROUP.DEPBAR.LE gsb0, 0x0 ;  /* 0x00008000000079c5 */ /* 0x000fe40000010000 */
[----:B------:R-:W-:-:S07]  /*d060*/  WARPGROUP.ARRIVE ;  /* 0x00000000000079c5 */ /* 0x000fce0000000000 */
[----:B------:R-:W-:Y:S01]  /*d070*/  HGMMA.64x64x16.F32.BF16 R88, R136, gdesc[UR8].tnspB, R88, gsb0 ;  /* 0x40e0000888587df0 */ /* 0x000fe20008001858 */
[----:B------:R-:W-:Y:S02]  /*d080*/  R2UR UR10, R14 ;  /* 0x000000000e0a72ca */ /* 0x000fe400000e0000 */
        /* <DEDUP_REMOVED lines=22> */
[----:B------:R-:W0:Y:S01]  /*d1f0*/  S2R R148, SR_TID.X ;  /* 0x0000000000947919 */ /* 0x000e220000002100 */
[----:B------:R-:W1:Y:S08]  /*d200*/  @P2 LDC R10, c[0x0][0x44c] ;  /* 0x00011300ff0a2b82 */ /* 0x000e700000000800 */
[----:B------:R-:W5:Y:S01]  /*d210*/  @P2 LDC R11, c[0x0][0x450] ;  /* 0x00011400ff0b2b82 */ /* 0x000f620000000800 */
[----:B------:R-:W-:-:S02]  /*d220*/  WARPGROUP.DEPBAR.LE gsb0, 0x0 ;  /* 0x00008000000079c5 */ /* 0x000fc40000010000 */
[----:B------:R-:W-:-:S06]  /*d230*/  WARPGROUP.ARRIVE ;  /* 0x00000000000079c5 */ /* 0x000fcc0000000000 */
[----:B------:R-:W-:Y:S01]  /*d240*/  HGMMA.64x64x16.F32.BF16 R88, R120, gdesc[UR8].tnspB, R88, gsb0 ;  /* 0x40e0000878587df0 */ /* 0x000fe20008001858 */
[----:B0-----:R-:W-:Y:S02]  /*d250*/  ISETP.GE.U32.AND P3, PT, R148, 0x180, PT ;  /* 0x000001809400780c */ /* 0x001fe40003f66070 */
[----:B------:R-:W-:Y:S02]  /*d260*/  WARPGROUP.DEPBAR.LE gsb0, 0x0 ;  /* 0x00008000000079c5 */ /* 0x000fe40000010000 */
[----:B--2---:R-:W-:Y:S01]  /*d270*/  IMAD.IADD R123, R23, 0x1, R147 ;  /* 0x00000001177b7824 */ /* 0x004fe200078e0293 */
[----:B------:R-:W-:-:S03]  /*d280*/  SHF.R.U32.HI R23, RZ, 0x7, R148 ;  /* 0x00000007ff177819 */ /* 0x000fc60000011694 */
[----:B-1----:R-:W-:-:S05]  /*d290*/  @P2 IMAD.HI.U32 R10, R123, R10, RZ ;  /* 0x0000000a7b0a2227 */ /* 0x002fca00078e00ff */
[----:B-----5:R-:W-:Y:S01]  /*d2a0*/  @P2 SHF.R.U32.HI R123, RZ, R11, R10 ;  /* 0x0000000bff7b2219 */ /* 0x020fe2000001160a */
[----:B------:R-:W-:Y:S02]  /*d2b0*/  @!P1 IMAD R10, R7, 0x8, R2 ;  /* 0x00000008070a9824 */ /* 0x000fe400078e0202 */
[----:B------:R-:W-:Y:S02]  /*d2c0*/  VIADD R15, R23, 0x9 ;  /* 0x00000009170f7836 */ /* 0x000fe40000000000 */
[----:B------:R-:W-:Y:S01]  /*d2d0*/  IMAD.SHL.U32 R11, R4, 0x80, RZ ;  /* 0x00000080040b7824 */ /* 0x000fe200078e00ff */
[----:B------:R-:W0:Y:S01]  /*d2e0*/  SHFL.IDX PT, R124, R123, RZ, 0x1c1f ;  /* 0x001c1fff7b7c7589 */ /* 0x000e2200000e0000 */
[----:B------:R-:W-:Y:S01]  /*d2f0*/  @!P1 VIADD R10, R10, 0x16840 ;  /* 0x000168400a0a9836 */ /* 0x000fe20000000000 */
[----:B------:R-:W-:Y:S02]  /*d300*/  SEL R15, R15, 0x9, !P3 ;  /* 0x000000090f0f7807 */ /* 0x000fe40005800000 */
[----:B------:R-:W-:-:S02]  /*d310*/  IADD3 R14, -R11, 0x1, RZ ;  /* 0x000000010b0e7810 */ /* 0x000fc40007ffe1ff */
[----:B------:R-:W-:Y:S01]  /*d320*/  @!P1 PRMT R10, RZ, 0x654, R10 ;  /* 0x00000654ff0a9816 */ /* 0x000fe2000000000a */
[----:B------:R1:W-:Y:S06]  /*d330*/  BAR.ARV R15, 0x100 ;  /* 0x0004000f0000751d */ /* 0x0003ec0000002000 */
[----:B------:R2:W-:Y:S01]  /*d340*/  @!P1 SYNCS.ARRIVE.TRANS64.RED.A1T0 RZ, [R10+URZ], RZ ;  /* 0x000000ff0aff99a7 */ /* 0x0005e2000810043f */
[----:B---3--:R-:W-:Y:S01]  /*d350*/  IMAD R14, R151, -0x2, R14 ;  /* 0xfffffffe970e7824 */ /* 0x008fe200078e020e */
[----:B------:R-:W-:Y:S01]  /*d360*/  PLOP3.LUT P3, PT, PT, PT, UP0, 0x40, 0x0 ;  /* 0x000000000000781c */ /* 0x000fe20003f6e808 */
[----:B--2---:R-:W-:-:S03]  /*d370*/  IMAD.U32 R10, RZ, RZ, UR25 ;  /* 0x00000019ff0a7e24 */ /* 0x004fc6000f8e00ff */
[----:B----4-:R-:W-:Y:S02]  /*d380*/  IADD3 R121, -R150, R14, R149 ;  /* 0x0000000e96797210 */ /* 0x010fe40007ffe195 */
[----:B------:R-:W-:-:S03]  /*d390*/  LOP3.LUT R14, RZ, R10, RZ, 0x33, !PT ;  /* 0x0000000aff0e7212 */ /* 0x000fc600078e33ff */
[----:B------:R-:W-:Y:S02]  /*d3a0*/  VIADD R122, R121, UR28 ;  /* 0x0000001c797a7c36 */ /* 0x000fe40008000000 */
[----:B------:R-:W-:Y:S02]  /*d3b0*/  IMAD.IADD R121, R14, 0x1, R121 ;  /* 0x000000010e797824 */ /* 0x000fe400078e0279 */
[--C-:B0-----:R-:W-:Y:S02]  /*d3c0*/  IMAD.IADD R120, R122, 0x1, R124.reuse ;  /* 0x000000017a787824 */ /* 0x101fe400078e027c */
[----:B------:R-:W-:Y:S01]  /*d3d0*/  IMAD.IADD R23, R121, 0x1, R124 ;  /* 0x0000000179177824 */ /* 0x000fe200078e027c */
[----:B-1----:R-:W-:Y:S06]  /*d3e0*/  @P3 BRA `(.L_x_1459) ;  /* 0x0000000000583947 */ /* 0x002fec0003800000 */
[----:B------:R-:W-:Y:S01]  /*d3f0*/  IADD3 R124, -R150, R149, R124 ;  /* 0x00000095967c7210 */ /* 0x000fe20007ffe17c */
[----:B------:R-:W-:Y:S03]  /*d400*/  BSSY B0, `(.L_x_1460) ;  /* 0x0000010000007945 */ /* 0x000fe60003800000 */
        /* <DEDUP_REMOVED lines=10> */
.L_x_1461:
[----:B------:R-:W-:-:S05]  /*d4b0*/  IMAD.U32 R125, RZ, RZ, UR24 ;  /* 0x00000018ff7d7e24 */ /* 0x000fca000f8e00ff */
[----:B------:R-:W-:-:S13]  /*d4c0*/  ISETP.NE.AND P3, PT, R125, 0x1, PT ;  /* 0x000000017d00780c */ /* 0x000fda0003f65270 */
[----:B------:R-:W0:Y:S02]  /*d4d0*/  @P3 LDC.64 R14, c[0x0][0x9e8] ;  /* 0x00027a00ff0e3b82 */ /* 0x000e240000000a00 */
[----:B0-----:R-:W-:-:S05]  /*d4e0*/  @P3 IMAD.HI.U32 R14, R124, R14, RZ ;  /* 0x0000000e7c0e3227 */ /* 0x001fca00078e00ff */
[----:B------:R-:W-:-:S07]  /*d4f0*/  @P3 SHF.R.U32.HI R124, RZ, R15, R14 ;  /* 0x0000000fff7c3219 */ /* 0x000fce000001160e */
.L_x_1462:
[----:B------:R-:W-:Y:S05]  /*d500*/  BSYNC B0 ;  /* 0x0000000000007941 */ /* 0x000fea0003800000 */
.L_x_1460:
[----:B------:R-:W-:-:S04]  /*d510*/  IMAD R124, R124, R125, -R11 ;  /* 0x0000007d7c7c7224 */ /* 0x000fc800078e0a0b */
[----:B------:R-:W-:-:S05]  /*d520*/  IMAD R124, R151, -0x2, R124 ;  /* 0xfffffffe977c7824 */ /* 0x000fca00078e027c */
[----:B------:R-:W-:Y:S02]  /*d530*/  VIMNMX R23, R23, R124, !PT ;  /* 0x0000007c17177248 */ /* 0x000fe40007fe0100 */
[----:B------:R-:W-:-:S07]  /*d540*/  VIADDMNMX R120, R124, R125, R120, PT ;  /* 0x0000007d7c787246 */ /* 0x000fce0003800178 */
.L_x_1459:
[----:B------:R-:W-:Y:S01]  /*d550*/  ISETP.GT.AND P3, PT, R4, -0x1, PT ;  /* 0xffffffff0400780c */ /* 0x000fe20003f64270 */
[----:B------:R-:W0:Y:S03]  /*d560*/  SHFL.IDX PT, R123, R123, 0x1, 0x1c1f ;  /* 0x003c1f007b7b7f89 */ /* 0x000e2600000e0000 */
[C---:B------:R-:W-:Y:S02]  /*d570*/  ISETP.GT.AND P4, PT, R23.reuse, RZ, P3 ;  /* 0x000000ff1700720c */ /* 0x040fe40001f84270 */
[----:B------:R-:W-:Y:S02]  /*d580*/  ISETP.GT.AND P5, PT, R23, 0x1, P3 ;  /* 0x000000011700780c */ /* 0x000fe40001fa4270 */
[C---:B------:R-:W-:Y:S02]  /*d590*/  ISETP.LT.OR P4, PT, R120.reuse, 0x1, P4 ;  /* 0x000000017800780c */ /* 0x040fe40002781670 */
[----:B------:R-:W-:-:S02]  /*d5a0*/  ISETP.LT.OR P5, PT, R120, 0x2, P5 ;  /* 0x000000027800780c */ /* 0x000fc40002fa1670 */
[----:B------:R-:W-:Y:S02]  /*d5b0*/  FSEL R24, R24, -INF , !P4 ;  /* 0xff80000018187808 */ /* 0x000fe40006000000 */
[----:B------:R-:W-:Y:S02]  /*d5c0*/  ISETP.GT.AND P4, PT, R23, 0x8, P3 ;  /* 0x000000081700780c */ /* 0x000fe40001f84270 */
[----:B------:R-:W-:Y:S02]  /*d5d0*/  FSEL R25, R25, -INF , !P5 ;  /* 0xff80000019197808 */ /* 0x000fe40006800000 */
[----:B------:R-:W-:Y:S02]  /*d5e0*/  ISETP.LT.OR P4, PT, R120, 0x9, P4 ;  /* 0x000000097800780c */ /* 0x000fe40002781670 */
[----:B------:R-:W-:Y:S02]  /*d5f0*/  ISETP.GT.AND P5, PT, R23, 0x9, P3 ;  /* 0x000000091700780c */ /* 0x000fe40001fa4270 */
[----:B------:R-:W-:-:S02]  /*d600*/  FSEL R28, R28, -INF , !P4 ;  /* 0xff8000001c1c7808 */ /* 0x000fc40006000000 */
[----:B------:R-:W-:Y:S01]  /*d610*/  ISETP.GT.AND P4, PT, R23, 0x10, P3 ;  /* 0x000000101700780c */ /* 0x000fe20001f84270 */
[--C-:B0-----:R-:W-:Y:S01]  /*d620*/  IMAD.IADD R122, R122, 0x1, R123.reuse ;  /* 0x000000017a7a7824 */ /* 0x101fe200078e027b */
[C---:B------:R-:W-:Y:S01]  /*d630*/  ISETP.LT.OR P5, PT, R120.reuse, 0xa, P5 ;  /* 0x0000000a7800780c */ /* 0x040fe20002fa1670 */
[----:B------:R-:W-:Y:S01]  /*d640*/  IMAD.IADD R121, R121, 0x1, R123 ;  /* 0x0000000179797824 */ /* 0x000fe200078e027b */
[----:B------:R-:W-:Y:S02]  /*d650*/  ISETP.LT.OR P4, PT, R120, 0x11, P4 ;  /* 0x000000117800780c */ /* 0x000fe40002781670 */
[----:B------:R-:W-:Y:S02]  /*d660*/  FSEL R29, R29, -INF , !P5 ;  /* 0xff8000001d1d7808 */ /* 0x000fe40006800000 */
[----:B------:R-:W-:Y:S02]  /*d670*/  FSEL R32, R32, -INF , !P4 ;  /* 0xff80000020207808 */ /* 0x000fe40006000000 */
[----:B------:R-:W-:-:S02]  /*d680*/  ISETP.GT.AND P4, PT, R23, 0x18, P3 ;  /* 0x000000181700780c */ /* 0x000fc40001f84270 */
[C---:B------:R-:W-:Y:S02]  /*d690*/  ISETP.GT.AND P5, PT, R23.reuse, 0x11, P3 ;  /* 0x000000111700780c */ /* 0x040fe40001fa4270 */
[C---:B------:R-:W-:Y:S02]  /*d6a0*/  ISETP.LT.OR P4, PT, R120.reuse, 0x19, P4 ;  /* 0x000000197800780c */ /* 0x040fe40002781670 */
[----:B------:R-:W-:Y:S02]  /*d6b0*/  ISETP.LT.OR P5, PT, R120, 0x12, P5 ;  /* 0x000000127800780c */ /* 0x000fe40002fa1670 */
[----:B------:R-:W-:Y:S02]  /*d6c0*/  FSEL R36, R36, -INF , !P4 ;  /* 0xff80000024247808 */ /* 0x000fe40006000000 */
[----:B------:R-:W-:Y:S02]  /*d6d0*/  ISETP.GT.AND P4, PT, R23, 0x20, P3 ;  /* 0x000000201700780c */ /* 0x000fe40001f84270 */
[----:B------:R-:W-:-:S02]  /*d6e0*/  FSEL R33, R33, -INF , !P5 ;  /* 0xff80000021217808 */ /* 0x000fc40006800000 */
[----:B------:R-:W-:Y:S02]  /*d6f0*/  ISETP.LT.OR P4, PT, R120, 0x21, P4 ;  /* 0x000000217800780c */ /* 0x000fe40002781670 */
[C---:B------:R-:W-:Y:S02]  /*d700*/  ISETP.GT.AND P5, PT, R23.reuse, 0x19, P3 ;  /* 0x000000191700780c */ /* 0x040fe40001fa4270 */
[----:B------:R-:W-:Y:S02]  /*d710*/  FSEL R40, R40, -INF , !P4 ;  /* 0xff80000028287808 */ /* 0x000fe40006000000 */
[----:B------:R-:W-:Y:S02]  /*d720*/  ISETP.GT.AND P4, PT, R23, 0x28, P3 ;  /* 0x000000281700780c */ /* 0x000fe40001f84270 */
[C---:B------:R-:W-:Y:S02]  /*d730*/  ISETP.LT.OR P5, PT, R120.reuse, 0x1a, P5 ;  /* 0x0000001a7800780c */ /* 0x040fe40002fa1670 */
        /* <DEDUP_REMOVED lines=62> */
[----:B------:R-:W-:Y:S02]  /*db20*/  ISETP.GT.AND P5, PT, R23, 0x71, P3 ;  /* 0x000000711700780c */ /* 0x000fe40001fa4270 */
[----:B------:R-:W-:Y:S02]  /*db30*/  FSEL R84, R84, -INF , !P4 ;  /* 0xff80000054547808 */ /* 0x000fe40006000000 */
[----:B------:R-:W-:Y:S02]  /*db40*/  PLOP3.LUT P4, PT, PT, PT, UP0, 0x40, 0x0 ;  /* 0x000000000000781c */ /* 0x000fe40003f8e808 */
[----:B------:R-:W-:-:S04]  /*db50*/  ISETP.LT.OR P5, PT, R120, 0x72, P5 ;  /* 0x000000727800780c */ /* 0x000fc80002fa1670 */
[----:B------:R-:W-:Y:S02]  /*db60*/  FSEL R81, R81, -INF , !P5 ;  /* 0xff80000051517808 */ /* 0x000fe40006800000 */
[----:B------:R-:W-:-:S04]  /*db70*/  ISETP.GT.AND P5, PT, R23, 0x79, P3 ;  /* 0x000000791700780c */ /* 0x000fc80001fa4270 */
[----:B------:R-:W-:-:S04]  /*db80*/  ISETP.LT.OR P5, PT, R120, 0x7a, P5 ;  /* 0x0000007a7800780c */ /* 0x000fc80002fa1670 */
[----:B------:R-:W-:Y:S01]  /*db90*/  FSEL R85, R85, -INF , !P5 ;  /* 0xff80000055557808 */ /* 0x000fe20006800000 */
[----:B------:R-:W-:Y:S08]  /*dba0*/  @P4 BRA `(.L_x_1463) ;  /* 0x0000000000584947 */ /* 0x000ff00003800000 */
        /* <DEDUP_REMOVED lines=12> */
.L_x_1465:
[----:B------:R-:W-:-:S05]  /*dc70*/  IMAD.U32 R23, RZ, RZ, UR24 ;  /* 0x00000018ff177e24 */ /* 0x000fca000f8e00ff */
[----:B------:R-:W-:-:S13]  /*dc80*/  ISETP.NE.AND P4, PT, R23, 0x1, PT ;  /* 0x000000011700780c */ /* 0x000fda0003f85270 */
[----:B------:R-:W0:Y:S02]  /*dc90*/  @P4 LDC.64 R14, c[0x0][0x9e8] ;  /* 0x00027a00ff0e4b82 */ /* 0x000e240000000a00 */
[----:B0-----:R-:W-:-:S05]  /*dca0*/  @P4 IMAD.HI.U32 R14, R123, R14, RZ ;  /* 0x0000000e7b0e4227 */ /* 0x001fca00078e00ff */
[----:B------:R-:W-:-:S07]  /*dcb0*/  @P4 SHF.R.U32.HI R123, RZ, R15, R14 ;  /* 0x0000000fff7b4219 */ /* 0x000fce000001160e */
.L_x_1466:
[----:B------:R-:W-:Y:S05]  /*dcc0*/  BSYNC B0 ;  /* 0x0000000000007941 */ /* 0x000fea0003800000 */
.L_x_1464:
[----:B------:R-:W-:-:S04]  /*dcd0*/  IMAD R11, R123, R23, -R11 ;  /* 0x000000177b0b7224 */ /* 0x000fc800078e0a0b */
[----:B------:R-:W-:-:S05]  /*dce0*/  IMAD R14, R151, -0x2, R11 ;  /* 0xfffffffe970e7824 */ /* 0x000fca00078e020b */
[----:B------:R-:W-:Y:S02]  /*dcf0*/  VIADDMNMX R122, R14, R23, R122, PT ;  /* 0x000000170e7a7246 */ /* 0x000fe4000380017a */
[----:B------:R-:W-:-:S07]  /*dd00*/  VIMNMX R121, R121, R14, !PT ;  /* 0x0000000e79797248 */ /* 0x000fce0007fe0100 */
.L_x_1463:
[----:B------:R-:W-:Y:S01]  /*dd10*/  FMNMX.FTZ R14, R24, R3, !PT ;  /* 0x00000003180e7209 */ /* 0x000fe20007810000 */
[----:B------:R-:W-:Y:S01]  /*dd20*/  UMOV UR41, UR7 ;  /* 0x0000000700297c82 */ /* 0x000fe20008000000 */
[----:B------:R-:W-:Y:S01]  /*dd30*/  ISETP.GT.AND P5, PT, R121, 0x8, P3 ;  /* 0x000000087900780c */ /* 0x000fe20001fa4270 */
[----:B------:R-:W-:Y:S01]  /*dd40*/  @!P1 IMAD R16, R16, 0x8, R2 ;  /* 0x0000000810109824 */ /* 0x000fe200078e0202 */
[----:B------:R-:W-:Y:S02]  /*dd50*/  FMNMX.FTZ R11, R25, R14, !PT ;  /* 0x0000000e190b7209 */ /* 0x000fe40007810000 */
[----:B------:R-:W-:Y:S01]  /*dd60*/  ISETP.LT.OR P5, PT, R122, 0x9, P5 ;  /* 0x000000097a00780c */ /* 0x000fe20002fa1670 */
[----:B------:R-:W-:Y:S01]  /*dd70*/  @!P1 VIADD R16, R16, 0x16860 ;  /* 0x0001686010109836 */ /* 0x000fe20000000000 */
        /* <DEDUP_REMOVED lines=42> */
[----:B------:R-:W-:Y:S02]  /*e020*/  ISETP.LT.OR P5, PT, R122, 0x29, P5 ;  /* 0x000000297a00780c */ /* 0x000fe40002fa1670 */
[----:B------:R-:W-:-:S02]  /*e030*/  FMNMX.FTZ R11, R69, R14, !PT ;  /* 0x0000000e450b7209 */ /* 0x000fc40007810000 */
[----:B------:R-:W-:Y:S02]  /*e040*/  ISETP.LT.OR P4, PT, R122, 0x1a, P4 ;  /* 0x0000001a7a00780c */ /* 0x000fe40002781670 */
[----:B------:R-:W-:Y:S02]  /*e050*/  FSEL R46, R46, -INF , !P5 ;  /* 0xff8000002e2e7808 */ /* 0x000fe40006800000 */
[----:B------:R-:W-:Y:S02]  /*e060*/  FMNMX.FTZ R14, R72, R11, !PT ;  /* 0x0000000b480e7209 */ /* 0x000fe40007810000 */
[----:B------:R-:W-:Y:S02]  /*e070*/  ISETP.GT.AND P5, PT, R121, 0x30, P3 ;  /* 0x000000307900780c */ /* 0x000fe40001fa4270 */
[----:B------:R-:W-:Y:S02]  /*e080*/  FSEL R39, R39, -INF , !P4 ;  /* 0xff80000027277808 */ /* 0x000fe40006000000 */
[----:B------:R-:W-:-:S02]  /*e090*/  ISETP.GT.AND P4, PT, R121, 0x21, P3 ;  /* 0x000000217900780c */ /* 0x000fc40001f84270 */
[----:B------:R-:W-:Y:S02]  /*e0a0*/  FMNMX.FTZ R11, R73, R14, !PT ;  /* 0x0000000e490b7209 */ /* 0x000fe40007810000 */
[C---:B------:R-:W-:Y:S02]  /*e0b0*/  ISETP.LT.OR P5, PT, R122.reuse, 0x31, P5 ;  /* 0x000000317a00780c */ /* 0x040fe40002fa1670 */
[----:B------:R-:W-:Y:S02]  /*e0c0*/  ISETP.LT.OR P4, PT, R122, 0x22, P4 ;  /* 0x000000227a00780c */ /* 0x000fe40002781670 */
[----:B------:R-:W-:Y:S02]  /*e0d0*/  FMNMX.FTZ R14, R76, R11, !PT ;  /* 0x0000000b4c0e7209 */ /* 0x000fe40007810000 */
[----:B------:R-:W-:Y:S02]  /*e0e0*/  FSEL R50, R50, -INF , !P5 ;  /* 0xff80000032327808 */ /* 0x000fe40006800000 */
[----:B------:R-:W-:-:S02]  /*e0f0*/  ISETP.GT.AND P5, PT, R121, 0x38, P3 ;  /* 0x000000387900780c */ /* 0x000fc40001fa4270 */
[----:B------:R-:W-:Y:S02]  /*e100*/  FSEL R43, R43, -INF , !P4 ;  /* 0xff8000002b2b7808 */ /* 0x000fe40006000000 */
[----:B------:R-:W-:Y:S02]  /*e110*/  ISETP.GT.AND P4, PT, R121, 0x29, P3 ;  /* 0x000000297900780c */ /* 0x000fe40001f84270 */
[----:B------:R-:W-:Y:S02]  /*e120*/  FMNMX.FTZ R11, R77, R14, !PT ;  /* 0x0000000e4d0b7209 */ /* 0x000fe40007810000 */
[C---:B------:R-:W-:Y:S02]  /*e130*/  ISETP.LT.OR P5, PT, R122.reuse, 0x39, P5 ;  /* 0x000000397a00780c */ /* 0x040fe40002fa1670 */
[----:B------:R-:W-:Y:S02]  /*e140*/  ISETP.LT.OR P4, PT, R122, 0x2a, P4 ;  /* 0x0000002a7a00780c */ /* 0x000fe40002781670 */
[----:B------:R-:W-:-:S02]  /*e150*/  FMNMX.FTZ R14, R80, R11, !PT ;  /* 0x0000000b500e7209 */ /* 0x000fc40007810000 */
[----:B------:R-:W-:Y:S02]  /*e160*/  FSEL R54, R54, -INF , !P5 ;  /* 0xff80000036367808 */ /* 0x000fe40006800000 */
[----:B------:R-:W-:Y:S02]  /*e170*/  ISETP.GT.AND P5, PT, R121, 0x40, P3 ;  /* 0x000000407900780c */ /* 0x000fe40001fa4270 */
[----:B------:R-:W-:Y:S02]  /*e180*/  FSEL R47, R47, -INF , !P4 ;  /* 0xff8000002f2f7808 */ /* 0x000fe40006000000 */
[----:B------:R-:W-:Y:S02]  /*e190*/  FMNMX.FTZ R11, R81, R14, !PT ;  /* 0x0000000e510b7209 */ /* 0x000fe40007810000 */
[----:B------:R-:W-:Y:S02]  /*e1a0*/  ISETP.GT.AND P4, PT, R121, 0x31, P3 ;  /* 0x000000317900780c */ /* 0x000fe40001f84270 */
[----:B------:R-:W-:-:S02]  /*e1b0*/  ISETP.LT.OR P5, PT, R122, 0x41, P5 ;  /* 0x000000417a00780c */ /* 0x000fc40002fa1670 */
[----:B------:R-:W-:Y:S02]  /*e1c0*/  FMNMX.FTZ R14, R84, R11, !PT ;  /* 0x0000000b540e7209 */ /* 0x000fe40007810000 */
[----:B------:R-:W-:Y:S02]  /*e1d0*/  ISETP.LT.OR P4, PT, R122, 0x32, P4 ;  /* 0x000000327a00780c */ /* 0x000fe40002781670 */
[----:B------:R-:W-:Y:S02]  /*e1e0*/  FSEL R58, R58, -INF , !P5 ;  /* 0xff8000003a3a7808 */ /* 0x000fe40006800000 */
[----:B------:R-:W-:Y:S02]  /*e1f0*/  ISETP.GT.AND P5, PT, R121, 0x48, P3 ;  /* 0x000000487900780c */ /* 0x000fe40001fa4270 */
[----:B------:R-:W-:Y:S02]  /*e200*/  FMNMX.FTZ R14, R85, R14, !PT ;  /* 0x0000000e550e7209 */ /* 0x000fe40007810000 */
[----:B------:R-:W-:-:S02]  /*e210*/  FSEL R51, R51, -INF , !P4 ;  /* 0xff80000033337808 */ /* 0x000fc40006000000 */
[C---:B------:R-:W-:Y:S01]  /*e220*/  ISETP.GT.AND P4, PT, R121.reuse, 0x39, P3 ;  /* 0x000000397900780c */ /* 0x040fe20001f84270 */
[----:B------:R-:W0:Y:S01]  /*e230*/  SHFL.BFLY PT, R11, R14, 0x2, 0x1f ;  /* 0x0c401f000e0b7f89 */ /* 0x000e2200000e0000 */
[C---:B------:R-:W-:Y:S02]  /*e240*/  ISETP.LT.OR P5, PT, R122.reuse, 0x49, P5 ;  /* 0x000000497a00780c */ /* 0x040fe40002fa1670 */
[----:B------:R-:W-:Y:S02]  /*e250*/  ISETP.LT.OR P4, PT, R122, 0x3a, P4 ;  /* 0x0000003a7a00780c */ /* 0x000fe40002781670 */
[----:B------:R-:W-:Y:S02]  /*e260*/  FSEL R62, R62, -INF , !P5 ;  /* 0xff8000003e3e7808 */ /* 0x000fe40006800000 */
[----:B------:R-:W-:Y:S02]  /*e270*/  ISETP.GT.AND P5, PT, R121, 0x50, P3 ;  /* 0x000000507900780c */ /* 0x000fe40001fa4270 */
[----:B------:R-:W-:-:S02]  /*e280*/  FSEL R55, R55, -INF , !P4 ;  /* 0xff80000037377808 */ /* 0x000fc40006000000 */
[C---:B------:R-:W-:Y:S02]  /*e290*/  ISETP.GT.AND P4, PT, R121.reuse, 0x41, P3 ;  /* 0x000000417900780c */ /* 0x040fe40001f84270 */
        /* <DEDUP_REMOVED lines=12> */
[----:B0-----:R-:W-:Y:S02]  /*e360*/  FMNMX.FTZ R15, R14, R11, !PT ;  /* 0x0000000b0e0f7209 */ /* 0x001fe40007810000 */
[C---:B------:R-:W-:Y:S02]  /*e370*/  ISETP.LT.OR P5, PT, R122.reuse, 0x61, P5 ;  /* 0x000000617a00780c */ /* 0x040fe40002fa1670 */
[----:B------:R-:W-:Y:S01]  /*e380*/  ISETP.LT.OR P4, PT, R122, 0x52, P4 ;  /* 0x000000527a00780c */ /* 0x000fe20002781670 */
[----:B------:R-:W0:Y:S01]  /*e390*/  SHFL.BFLY PT, R120, R15, 0x1, 0x1f ;  /* 0x0c201f000f787f89 */ /* 0x000e2200000e0000 */
[----:B------:R-:W-:Y:S02]  /*e3a0*/  FSEL R74, R74, -INF , !P5 ;  /* 0xff8000004a4a7808 */ /* 0x000fe40006800000 */
[----:B------:R-:W-:-:S02]  /*e3b0*/  ISETP.GT.AND P5, PT, R121, 0x68, P3 ;  /* 0x000000687900780c */ /* 0x000fc40001fa4270 */
[----:B------:R-:W-:Y:S02]  /*e3c0*/  FSEL R67, R67, -INF , !P4 ;  /* 0xff80000043437808 */ /* 0x000fe40006000000 */
[C---:B------:R-:W-:Y:S02]  /*e3d0*/  ISETP.GT.AND P4, PT, R121.reuse, 0x59, P3 ;  /* 0x000000597900780c */ /* 0x040fe40001f84270 */
[C---:B------:R-:W-:Y:S02]  /*e3e0*/  ISETP.LT.OR P5, PT, R122.reuse, 0x69, P5 ;  /* 0x000000697a00780c */ /* 0x040fe40002fa1670 */
[----:B------:R-:W-:Y:S02]  /*e3f0*/  ISETP.LT.OR P4, PT, R122, 0x5a, P4 ;  /* 0x0000005a7a00780c */ /* 0x000fe40002781670 */
        /* <DEDUP_REMOVED lines=9> */
[----:B------:R-:W-:Y:S02]  /*e490*/  ISETP.GT.AND P4, PT, R121, 0x69, P3 ;  /* 0x000000697900780c */ /* 0x000fe40001f84270 */
[C---:B------:R-:W-:Y:S02]  /*e4a0*/  ISETP.LT.OR P5, PT, R122.reuse, 0x72, P5 ;  /* 0x000000727a00780c */ /* 0x040fe40002fa1670 */
[----:B0-----:R-:W-:Y:S02]  /*e4b0*/  FMNMX.FTZ R11, R15, R120, !PT ;  /* 0x000000780f0b7209 */ /* 0x001fe40007810000 */
[----:B------:R-:W-:Y:S02]  /*e4c0*/  ISETP.LT.OR P4, PT, R122, 0x6a, P4 ;  /* 0x0000006a7a00780c */ /* 0x000fe40002781670 */
[----:B------:R-:W-:Y:S01]  /*e4d0*/  FSEL R83, R83, -INF , !P5 ;  /* 0xff80000053537808 */ /* 0x000fe20006800000 */
[----:B------:R-:W-:Y:S01]  /*e4e0*/  FMUL.FTZ R14, R11, UR41 ;  /* 0x000000290b0e7c20 */ /* 0x000fe20008410000 */
[----:B------:R-:W-:-:S02]  /*e4f0*/  ISETP.GT.AND P5, PT, R121, RZ, P3 ;  /* 0x000000ff7900720c */ /* 0x000fc40001fa4270 */
[----:B------:R-:W-:Y:S02]  /*e500*/  FSEL R79, R79, -INF , !P4 ;  /* 0xff8000004f4f7808 */ /* 0x000fe40006000000 */
[----:B------:R-:W-:Y:S02]  /*e510*/  FSETP.NEU.FTZ.AND P4, PT, R11, -INF , PT ;  /* 0xff8000000b00780b */ /* 0x000fe40003f9d000 */
[----:B------:R-:W-:Y:S02]  /*e520*/  ISETP.LT.OR P5, PT, R122, 0x1, P5 ;  /* 0x000000017a00780c */ /* 0x000fe40002fa1670 */
[----:B------:R-:W-:Y:S02]  /*e530*/  FSEL R14, R14, RZ, P4 ;  /* 0x000000ff0e0e7208 */ /* 0x000fe40002000000 */
[----:B------:R-:W-:Y:S02]  /*e540*/  FSEL R26, R26, -INF , !P5 ;  /* 0xff8000001a1a7808 */ /* 0x000fe40006800000 */
[----:B------:R-:W-:Y:S01]  /*e550*/  ISETP.GT.AND P5, PT, R121, 0x78, P3 ;  /* 0x000000787900780c */ /* 0x000fe20001fa4270 */
        /* <DEDUP_REMOVED lines=25> */
[--C-:B------:R-:W-:Y:S01]  /*e6f0*/  FFMA.FTZ R134, R60, UR41, -R14.reuse ;  /* 0x000000293c867c23 */ /* 0x100fe2000801080e */
[----:B------:R-:W-:Y:S01]  /*e700*/  FMNMX.FTZ R28, R38, R25, !PT ;  /* 0x00000019261c7209 */ /* 0x000fe20007810000 */
[--C-:B------:R-:W-:Y:S01]  /*e710*/  FFMA.FTZ R61, R61, UR41, -R14.reuse ;  /* 0x000000293d3d7c23 */ /* 0x100fe2000801080e */
[----:B------:R0:W-:Y:S01]  /*e720*/  MUFU.EX2 R25, R37 ;  /* 0x0000002500197308 */ /* 0x0001e20000000800 */
[----:B------:R-:W-:Y:S01]  /*e730*/  FSEL R87, R87, -INF , !P3 ;  /* 0xff80000057577808 */ /* 0x000fe20005800000 */
        /* <DEDUP_REMOVED lines=14> */
[----:B------:R-:W-:Y:S01]  /*e820*/  FFMA.FTZ R85, R85, UR41, -R14 ;  /* 0x0000002955557c23 */ /* 0x000fe2000801080e */
[----:B------:R-:W-:Y:S02]  /*e830*/  MUFU.EX2 R148, R148 ;  /* 0x0000009400947308 */ /* 0x000fe40000000800 */
[----:B------:R-:W-:-:S04]  /*e840*/  FMNMX.FTZ R29, R47, R32, !PT ;  /* 0x000000202f1d7209 */ /* 0x000fc80007810000 */
[----:B------:R-:W-:Y:S02]  /*e850*/  FMNMX.FTZ R32, R50, R29, !PT ;  /* 0x0000001d32207209 */ /* 0x000fe40007810000 */
[----:B------:R-:W-:Y:S02]  /*e860*/  MUFU.EX2 R15, R15 ;  /* 0x0000000f000f7308 */ /* 0x000fe40000000800 */
[----:B------:R-:W-:-:S04]  /*e870*/  FMNMX.FTZ R29, R51, R32, !PT ;  /* 0x00000020331d7209 */ /* 0x000fc80007810000 */
[----:B------:R-:W-:Y:S02]  /*e880*/  FMNMX.FTZ R32, R54, R29, !PT ;  /* 0x0000001d36207209 */ /* 0x000fe40007810000 */
[----:B------:R1:W-:Y:S02]  /*e890*/  MUFU.EX2 R29, R45 ;  /* 0x0000002d001d7308 */ /* 0x0003e40000000800 */
[----:B------:R-:W-:-:S04]  /*e8a0*/  FMNMX.FTZ R33, R55, R32, !PT ;  /* 0x0000002037217209 */ /* 0x000fc80007810000 */
[----:B------:R-:W-:Y:S02]  /*e8b0*/  FMNMX.FTZ R32, R58, R33, !PT ;  /* 0x000000213a207209 */ /* 0x000fe40007810000 */
[----:B------:R-:W-:Y:S02]  /*e8c0*/  MUFU.EX2 R150, R150 ;  /* 0x0000009600967308 */ /* 0x000fe40000000800 */
[----:B------:R-:W-:Y:S01]  /*e8d0*/  FMNMX.FTZ R33, R59, R32, !PT ;  /* 0x000000203b217209 */ /* 0x000fe20007810000 */
[----:B------:R-:W-:-:S03]  /*e8e0*/  FFMA.FTZ R32, R49, UR41, -R14 ;  /* 0x0000002931207c23 */ /* 0x000fc6000801080e */
[----:B------:R-:W-:Y:S02]  /*e8f0*/  FMNMX.FTZ R36, R62, R33, !PT ;  /* 0x000000213e247209 */ /* 0x000fe40007810000 */
[----:B------:R-:W-:Y:S02]  /*e900*/  MUFU.EX2 R23, R23 ;  /* 0x0000001700177308 */ /* 0x000fe40000000800 */
        /* <DEDUP_REMOVED lines=16> */
[----:B------:R-:W-:Y:S01]  /*ea10*/  FMNMX.FTZ R37, R83, R40, !PT ;  /* 0x0000002853257209 */ /* 0x000fe20007810000 */
[----:B------:R-:W-:-:S03]  /*ea20*/  FFMA.FTZ R40, R65, UR41, -R14 ;  /* 0x0000002941287c23 */ /* 0x000fc6000801080e */
[----:B------:R-:W-:Y:S02]  /*ea30*/  FMNMX.FTZ R44, R86, R37, !PT ;  /* 0x00000025562c7209 */ /* 0x000fe40007810000 */
[----:B------:R-:W-:Y:S02]  /*ea40*/  MUFU.EX2 R28, R28 ;  /* 0x0000001c001c7308 */ /* 0x000fe40000000800 */
[----:B------:R-:W-:-:S05]  /*ea50*/  FMNMX.FTZ R44, R87, R44, !PT ;  /* 0x0000002c572c7209 */ /* 0x000fca0007810000 */
[----:B-1----:R-:W0:Y:S01]  /*ea60*/  SHFL.BFLY PT, R45, R44, 0x2, 0x1f ;  /* 0x0c401f002c2d7f89 */ /* 0x002e2200000e0000 */
[----:B------:R-:W-:Y:S08]  /*ea70*/  MUFU.EX2 R142, R142 ;  /* 0x0000008e008e7308 */ /* 0x000ff00000000800 */
[----:B------:R-:W-:Y:S08]  /*ea80*/  MUFU.EX2 R136, R136 ;  /* 0x0000008800887308 */ /* 0x000ff00000000800 */
[----:B------:R-:W-:Y:S01]  /*ea90*/  MUFU.EX2 R32, R32 ;  /* 0x0000002000207308 */ /* 0x000fe20000000800 */
[----:B0-----:R-:W-:Y:S01]  /*eaa0*/  FMNMX.FTZ R49, R44, R45, !PT ;  /* 0x0000002d2c317209 */ /* 0x001fe20007810000 */
[----:B------:R-:W-:-:S06]  /*eab0*/  FFMA.FTZ R45, R77, UR41, -R14 ;  /* 0x000000294d2d7c23 */ /* 0x000fcc000801080e */
[----:B------:R-:W-:Y:S01]  /*eac0*/  MUFU.EX2 R138, R138 ;  /* 0x0000008a008a7308 */ /* 0x000fe20000000800 */
[----:B------:R-:W0:Y:S07]  /*ead0*/  SHFL.BFLY PT, R52, R49, 0x1, 0x1f ;  /* 0x0c201f0031347f89 */ /* 0x000e2e00000e0000 */
[----:B------:R-:W-:Y:S08]  /*eae0*/  MUFU.EX2 R132, R132 ;  /* 0x0000008400847308 */ /* 0x000ff00000000800 */
[----:B------:R-:W-:Y:S08]  /*eaf0*/  MUFU.EX2 R36, R36 ;  /* 0x0000002400247308 */ /* 0x000ff00000000800 */
[----:B------:R-:W-:Y:S01]  /*eb00*/  MUFU.EX2 R134, R134 ;  /* 0x0000008600867308 */ /* 0x000fe20000000800 */
[----:B0-----:R-:W-:-:S02]  /*eb10*/  FMNMX.FTZ R14, R49, R52, !PT ;  /* 0x00000034310e7209 */ /* 0x001fc40007810000 */
[----:B------:R-:W-:Y:S02]  /*eb20*/  FSEL R52, R11, RZ, P4 ;  /* 0x000000ff0b347208 */ /* 0x000fe40002000000 */
[C---:B------:R-:W-:Y:S01]  /*eb30*/  FSETP.NEU.FTZ.AND P3, PT, R14.reuse, -INF , PT ;  /* 0xff8000000e00780b */ /* 0x040fe20003f7d000 */
[----:B--2---:R-:W-:Y:S02]  /*eb40*/  FMUL.FTZ R53, R14, UR41 ;  /* 0x000000290e357c20 */ /* 0x004fe40008410000 */
[----:B------:R-:W-:Y:S01]  /*eb50*/  MUFU.EX2 R37, R61 ;  /* 0x0000003d00257308 */ /* 0x000fe20000000800 */
[----:B------:R-:W-:-:S04]  /*eb60*/  FADD.FTZ R52, -R52, R3 ;  /* 0x0000000334347221 */ /* 0x000fc80000010100 */
[----:B------:R-:W-:Y:S01]  /*eb70*/  FMUL.FTZ R3, R52, UR41 ;  /* 0x0000002934037c20 */ /* 0x000fe20008410000 */
[----:B------:R-:W-:Y:S02]  /*eb80*/  FSEL R52, R53, RZ, P3 ;  /* 0x000000ff35347208 */ /* 0x000fe40001800000 */
[----:B------:R-:W-:Y:S03]  /*eb90*/  MUFU.EX2 R128, R128 ;  /* 0x0000008000807308 */ /* 0x000fe60000000800 */
        /* <DEDUP_REMOVED lines=9> */
[----:B------:R-:W-:Y:S01]  /*ec30*/  FFMA.FTZ R141, R42, UR41, -R52 ;  /* 0x000000292a8d7c23 */ /* 0x000fe20008010834 */
[----:B------:R-:W-:Y:S01]  /*ec40*/  @!P1 PRMT R34, RZ, 0x654, R16 ;  /* 0x00000654ff229816 */ /* 0x000fe20000000010 */
[--C-:B------:R-:W-:Y:S01]  /*ec50*/  FFMA.FTZ R16, R43, UR41, -R52.reuse ;  /* 0x000000292b107c23 */ /* 0x100fe20008010834 */
[--C-:B------:R-:W-:Y:S01]  /*ec60*/  FFMA.FTZ R143, R46, UR41, -R52.reuse ;  /* 0x000000292e8f7c23 */ /* 0x100fe20008010834 */
[----:B------:R-:W-:Y:S01]  /*ec70*/  MUFU.EX2 R149, R149 ;  /* 0x0000009500957308 */ /* 0x000fe20000000800 */
[----:B------:R1:W-:Y:S01]  /*ec80*/  @!P1 SYNCS.ARRIVE.TRANS64.RED.A1T0 RZ, [R34+URZ], RZ ;  /* 0x000000ff22ff99a7 */ /* 0x0003e2000810043f */
        /* <DEDUP_REMOVED lines=8> */
[----:B------:R-:W-:Y:S01]  /*ed10*/  F2FP.BF16.F32.PACK_AB R148, R15, R148 ;  /* 0x000000940f94723e */ /* 0x000fe200000010ff */
[--C-:B-1----:R-:W-:Y:S01]  /*ed20*/  FFMA.FTZ R34, R47, UR41, -R52.reuse ;  /* 0x000000292f227c23 */ /* 0x102fe20008010834 */
[----:B------:R-:W-:Y:S01]  /*ed30*/  FFMA.FTZ R62, R62, UR41, -R52 ;  /* 0x000000293e3e7c23 */ /* 0x000fe20008010834 */
[----:B------:R-:W-:Y:S01]  /*ed40*/  FADD.FTZ R39, R15, R6 ;  /* 0x000000060f277221 */ /* 0x000fe20000010000 */
[----:B------:R-:W-:Y:S01]  /*ed50*/  FSEL R15, R14, RZ, P3 ;  /* 0x000000ff0e0f7208 */ /* 0x000fe20001800000 */
[--C-:B------:R-:W-:Y:S01]  /*ed60*/  FFMA.FTZ R63, R63, UR41, -R52.reuse ;  /* 0x000000293f3f7c23 */ /* 0x100fe20008010834 */
[----:B------:R-:W-:Y:S01]  /*ed70*/  MUFU.EX2 R151, R151 ;  /* 0x0000009700977308 */ /* 0x000fe20000000800 */
[----:B------:R-:W-:Y:S01]  /*ed80*/  FADD.FTZ R6, R150, R39 ;  /* 0x0000002796067221 */ /* 0x000fe20000010000 */
[----:B------:R-:W-:Y:S01]  /*ed90*/  FFMA.FTZ R66, R66, UR41, -R52 ;  /* 0x0000002942427c23 */ /* 0x000fe20008010834 */
[----:B------:R-:W-:Y:S01]  /*eda0*/  FADD.FTZ R15, -R15, R0 ;  /* 0x000000000f0f7221 */ /* 0x000fe20000010100 */
[----:B------:R-:W-:Y:S01]  /*edb0*/  FFMA.FTZ R67, R67, UR41, -R52 ;  /* 0x0000002943437c23 */ /* 0x000fe20008010834 */
[----:B------:R-:W-:Y:S01]  /*edc0*/  FADD.FTZ R39, R23, R6 ;  /* 0x0000000617277221 */ /* 0x000fe20000010000 */
[--C-:B------:R-:W-:Y:S01]  /*edd0*/  FFMA.FTZ R70, R70, UR41, -R52.reuse ;  /* 0x0000002946467c23 */ /* 0x100fe20008010834 */
[----:B------:R-:W-:Y:S01]  /*ede0*/  FMUL.FTZ R0, R15, UR41 ;  /* 0x000000290f007c20 */ /* 0x000fe20008410000 */
[----:B------:R-:W-:Y:S01]  /*edf0*/  MUFU.EX2 R27, R27 ;  /* 0x0000001b001b7308 */ /* 0x000fe20000000800 */
[----:B------:R-:W-:Y:S01]  /*ee00*/  FADD.FTZ R39, R144, R39 ;  /* 0x0000002790277221 */ /* 0x000fe20000010000 */
[----:B------:R-:W-:Y:S01]  /*ee10*/  F2FP.BF16.F32.PACK_AB R144, R24, R144 ;  /* 0x000000901890723e */ /* 0x000fe200000010ff */
[--C-:B------:R-:W-:Y:S01]  /*ee20*/  FFMA.FTZ R71, R71, UR41, -R52.reuse ;  /* 0x0000002947477c23 */ /* 0x100fe20008010834 */
[--C-:B------:R-:W-:Y:S01]  /*ee30*/  FFMA.FTZ R74, R74, UR41, -R52.reuse ;  /* 0x000000294a4a7c23 */ /* 0x100fe20008010834 */
[----:B------:R-:W-:Y:S01]  /*ee40*/  FADD.FTZ R39, R24, R39 ;  /* 0x0000002718277221 */ /* 0x000fe20000010000 */
[--C-:B------:R-:W-:Y:S01]  /*ee50*/  FFMA.FTZ R75, R75, UR41, -R52.reuse ;  /* 0x000000294b4b7c23 */ /* 0x100fe20008010834 */
[--C-:B------:R-:W-:Y:S01]  /*ee60*/  FFMA.FTZ R78, R78, UR41, -R52.reuse ;  /* 0x000000294e4e7c23 */ /* 0x100fe20008010834 */
[----:B------:R-:W0:Y:S01]  /*ee70*/  MUFU.EX2 R0, R0 ;  /* 0x0000000000007308 */ /* 0x000e220000000800 */
[----:B------:R-:W-:Y:S01]  /*ee80*/  FADD.FTZ R6, R146, R39 ;  /* 0x0000002792067221 */ /* 0x000fe20000010000 */
[--C-:B------:R-:W-:Y:S01]  /*ee90*/  FFMA.FTZ R79, R79, UR41, -R52.reuse ;  /* 0x000000294f4f7c23 */ /* 0x100fe20008010834 */
[--C-:B------:R-:W-:Y:S01]  /*eea0*/  FFMA.FTZ R82, R82, UR41, -R52.reuse ;  /* 0x0000002952527c23 */ /* 0x100fe20008010834 */
[----:B------:R-:W-:Y:S01]  /*eeb0*/  FFMA.FTZ R83, R83, UR41, -R52 ;  /* 0x0000002953537c23 */ /* 0x000fe20008010834 */
[----:B------:R-:W-:Y:S01]  /*eec0*/  FADD.FTZ R15, R25, R6 ;  /* 0x00000006190f7221 */ /* 0x000fe20000010000 */
[--C-:B------:R-:W-:Y:S01]  /*eed0*/  FFMA.FTZ R86, R86, UR41, -R52.reuse ;  /* 0x0000002956567c23 */ /* 0x100fe20008010834 */
[----:B------:R-:W-:Y:S01]  /*eee0*/  FFMA.FTZ R52, R87, UR41, -R52 ;  /* 0x0000002957347c23 */ /* 0x000fe20008010834 */
[----:B------:R-:W1:Y:S01]  /*eef0*/  MUFU.EX2 R145, R145 ;  /* 0x0000009100917308 */ /* 0x000e620000000800 */
[----:B------:R-:W-:Y:S01]  /*ef00*/  FADD.FTZ R15, R140, R15 ;  /* 0x0000000f8c0f7221 */ /* 0x000fe20000010000 */
[-C--:B------:R-:W-:Y:S01]  /*ef10*/  FMUL.FTZ R88, R88, R3.reuse ;  /* 0x0000000358587220 */ /* 0x080fe20000410000 */
[-C--:B------:R-:W-:Y:S01]  /*ef20*/  FMUL.FTZ R89, R89, R3.reuse ;  /* 0x0000000359597220 */ /* 0x080fe20000410000 */
[-C--:B------:R-:W-:Y:S01]  /*ef30*/  FMUL.FTZ R92, R92, R3.reuse ;  /* 0x000000035c5c7220 */ /* 0x080fe20000410000 */
[----:B------:R-:W-:Y:S01]  /*ef40*/  FADD.FTZ R15, R28, R15 ;  /* 0x0000000f1c0f7221 */ /* 0x000fe20000010000 */
[-C--:B------:R-:W-:Y:S01]  /*ef50*/  FMUL.FTZ R93, R93, R3.reuse ;  /* 0x000000035d5d7220 */ /* 0x080fe20000410000 */
[----:B------:R-:W-:Y:S01]  /*ef60*/  FMUL.FTZ R96, R96, R3 ;  /* 0x0000000360607220 */ /* 0x000fe20000410000 */
[----:B------:R-:W2:Y:S01]  /*ef70*/  MUFU.EX2 R30, R30 ;  /* 0x0000001e001e7308 */ /* 0x000ea20000000800 */
[----:B------:R-:W-:Y:S01]  /*ef80*/  FADD.FTZ R6, R142, R15 ;  /* 0x0000000f8e067221 */ /* 0x000fe20000010000 */
[----:B0-----:R-:W-:Y:S01]  /*ef90*/  FFMA.FTZ R5, R0, R5, R149 ;  /* 0x0000000500057223 */ /* 0x001fe20000010095 */
[-C--:B------:R-:W-:Y:S01]  /*efa0*/  FMUL.FTZ R97, R97, R3.reuse ;  /* 0x0000000361617220 */ /* 0x080fe20000410000 */
[-C--:B------:R-:W-:Y:S01]  /*efb0*/  FMUL.FTZ R100, R100, R3.reuse ;  /* 0x0000000364647220 */ /* 0x080fe20000410000 */
[----:B------:R-:W-:Y:S01]  /*efc0*/  FADD.FTZ R15, R29, R6 ;  /* 0x000000061d0f7221 */ /* 0x000fe20000010000 */
[----:B------:R-:W-:Y:S01]  /*efd0*/  FADD.FTZ R6, R26, R5 ;  /* 0x000000051a067221 */ /* 0x000fe20000010000 */
[-C--:B------:R-:W-:Y:S01]  /*efe0*/  FMUL.FTZ R101, R101, R3.reuse ;  /* 0x0000000365657220 */ /* 0x080fe20000410000 */
[----:B------:R-:W0:Y:S01]  /*eff0*/  MUFU.EX2 R147, R147 ;  /* 0x0000009300937308 */ /* 0x000e220000000800 */
[----:B------:R-:W-:Y:S01]  /*f000*/  FADD.FTZ R15, R136, R15 ;  /* 0x0000000f880f7221 */ /* 0x000fe20000010000 */
[----:B------:R-:W-:Y:S01]  /*f010*/  FADD.FTZ R6, R151, R6 ;  /* 0x0000000697067221 */ /* 0x000fe20000010000 */
[-C--:B------:R-:W-:Y:S01]  /*f020*/  FMUL.FTZ R104, R104, R3.reuse ;  /* 0x0000000368687220 */ /* 0x080fe20000410000 */
[-C--:B------:R-:W-:Y:S01]  /*f030*/  FMUL.FTZ R105, R105, R3.reuse ;  /* 0x0000000369697220 */ /* 0x080fe20000410000 */
[----:B------:R-:W-:Y:S01]  /*f040*/  FADD.FTZ R15, R32, R15 ;  /* 0x0000000f200f7221 */ /* 0x000fe20000010000 */
[----:B------:R-:W-:Y:S01]  /*f050*/  FADD.FTZ R6, R27, R6 ;  /* 0x000000061b067221 */ /* 0x000fe20000010000 */
[-C--:B------:R-:W-:Y:S01]  /*f060*/  FMUL.FTZ R108, R108, R3.reuse ;  /* 0x000000036c6c7220 */ /* 0x080fe20000410000 */
[----:B------:R-:W3:Y:S01]  /*f070*/  MUFU.EX2 R31, R31 ;  /* 0x0000001f001f7308 */ /* 0x000ee20000000800 */
[----:B------:R-:W-:Y:S01]  /*f080*/  FADD.FTZ R24, R138, R15 ;  /* 0x0000000f8a187221 */ /* 0x000fe20000010000 */
[----:B-1----:R-:W-:Y:S01]  /*f090*/  FADD.FTZ R5, R145, R6 ;  /* 0x0000000691057221 */ /* 0x002fe20000010000 */
[-C--:B------:R-:W-:Y:S01]  /*f0a0*/  FMUL.FTZ R109, R109, R3.reuse ;  /* 0x000000036d6d7220 */ /* 0x080fe20000410000 */
[-C--:B------:R-:W-:Y:S01]  /*f0b0*/  FMUL.FTZ R112, R112, R3.reuse ;  /* 0x0000000370707220 */ /* 0x080fe20000410000 */
[----:B------:R-:W-:Y:S01]  /*f0c0*/  FADD.FTZ R15, R33, R24 ;  /* 0x00000018210f7221 */ /* 0x000fe20000010000 */
[----:B--2---:R-:W-:Y:S01]  /*f0d0*/  FADD.FTZ R6, R30, R5 ;  /* 0x000000051e067221 */ /* 0x004fe20000010000 */
[-C--:B------:R-:W-:Y:S01]  /*f0e0*/  FMUL.FTZ R113, R113, R3.reuse ;  /* 0x0000000371717220 */ /* 0x080fe20000410000 */
[----:B------:R-:W1:Y:S01]  /*f0f0*/  MUFU.EX2 R141, R141 ;  /* 0x0000008d008d7308 */ /* 0x000e620000000800 */
[----:B------:R-:W-:Y:S01]  /*f100*/  FADD.FTZ R15, R132, R15 ;  /* 0x0000000f840f7221 */ /* 0x000fe20000010000 */
[----:B0-----:R-:W-:Y:S01]  /*f110*/  FADD.FTZ R6, R147, R6 ;  /* 0x0000000693067221 */ /* 0x001fe20000010000 */
[-C--:B------:R-:W-:Y:S01]  /*f120*/  FMUL.FTZ R116, R116, R3.reuse ;  /* 0x0000000374747220 */ /* 0x080fe20000410000 */
[----:B------:R-:W-:Y:S01]  /*f130*/  FMUL.FTZ R117, R117, R3 ;  /* 0x0000000375757220 */ /* 0x000fe20000410000 */
[----:B------:R-:W-:Y:S01]  /*f140*/  FADD.FTZ R15, R36, R15 ;  /* 0x0000000f240f7221 */ /* 0x000fe20000010000 */
[----:B------:R-:W-:Y:S01]  /*f150*/  ISETP.GT.AND P3, PT, R4, R21, PT ;  /* 0x000000150400720c */ /* 0x000fe20003f64270 */
[----:B------:R-:W-:Y:S01]  /*f160*/  FMUL.FTZ R90, R90, R0 ;  /* 0x000000005a5a7220 */ /* 0x000fe20000410000 */
[----:B------:R-:W0:Y:S01]  /*f170*/  MUFU.EX2 R16, R16 ;  /* 0x0000001000107308 */ /* 0x000e220000000800 */
[----:B------:R-:W-:Y:S01]  /*f180*/  FADD.FTZ R24, R134, R15 ;  /* 0x0000000f86187221 */ /* 0x000fe20000010000 */
[----:B---3--:R-:W-:Y:S01]  /*f190*/  FADD.FTZ R6, R31, R6 ;  /* 0x000000061f067221 */ /* 0x008fe20000010000 */
[----:B------:R-:W-:Y:S01]  /*f1a0*/  F2FP.BF16.F32.PACK_AB R150, R23, R150 ;  /* 0x000000961796723e */ /* 0x000fe200000010ff */
[-C--:B------:R-:W-:Y:S01]  /*f1b0*/  FMUL.FTZ R91, R91, R0.reuse ;  /* 0x000000005b5b7220 */ /* 0x080fe20000410000 */
[----:B------:R-:W-:Y:S01]  /*f1c0*/  FADD.FTZ R15, R37, R24 ;  /* 0x00000018250f7221 */ /* 0x000fe20000010000 */
[-C--:B------:R-:W-:Y:S01]  /*f1d0*/  FMUL.FTZ R94, R94, R0.reuse ;  /* 0x000000005e5e7220 */ /* 0x080fe20000410000 */
[-C--:B------:R-:W-:Y:S01]  /*f1e0*/  FMUL.FTZ R95, R95, R0.reuse ;  /* 0x000000005f5f7220 */ /* 0x080fe20000410000 */
[----:B------:R-:W2:Y:S01]  /*f1f0*/  MUFU.EX2 R40, R40 ;  /* 0x0000002800287308 */ /* 0x000ea20000000800 */
[----:B-1----:R-:W-:Y:S01]  /*f200*/  FADD.FTZ R5, R141, R6 ;  /* 0x000000068d057221 */ /* 0x002fe20000010000 */
[----:B------:R-:W-:Y:S01]  /*f210*/  FADD.FTZ R15, R128, R15 ;  /* 0x0000000f800f7221 */ /* 0x000fe20000010000 */
[-C--:B------:R-:W-:Y:S01]  /*f220*/  FMUL.FTZ R98, R98, R0.reuse ;  /* 0x0000000062627220 */ /* 0x080fe20000410000 */
[-C--:B------:R-:W-:Y:S01]  /*f230*/  FMUL.FTZ R99, R99, R0.reuse ;  /* 0x0000000063637220 */ /* 0x080fe20000410000 */
[-C--:B------:R-:W-:Y:S01]  /*f240*/  FMUL.FTZ R102, R102, R0.reuse ;  /* 0x0000000066667220 */ /* 0x080fe20000410000 */
[-C--:B------:R-:W-:Y:S01]  /*f250*/  FMUL.FTZ R103, R103, R0.reuse ;  /* 0x0000000067677220 */ /* 0x080fe20000410000 */
[-C--:B------:R-:W-:Y:S01]  /*f260*/  FMUL.FTZ R106, R106, R0.reuse ;  /* 0x000000006a6a7220 */ /* 0x080fe20000410000 */
[----:B------:R-:W1:Y:S01]  /*f270*/  MUFU.EX2 R143, R143 ;  /* 0x0000008f008f7308 */ /* 0x000e620000000800 */
[C---:B0-----:R-:W-:Y:S01]  /*f280*/  FADD.FTZ R6, R16.reuse, R5 ;  /* 0x0000000510067221 */ /* 0x041fe20000010000 */
[----:B------:R-:W-:Y:S01]  /*f290*/  F2FP.BF16.F32.PACK_AB R141, R16, R141 ;  /* 0x0000008d108d723e */ /* 0x000fe200000010ff */
[-C--:B------:R-:W-:Y:S01]  /*f2a0*/  FMUL.FTZ R107, R107, R0.reuse ;  /* 0x000000006b6b7220 */ /* 0x080fe20000410000 */
[-C--:B------:R-:W-:Y:S01]  /*f2b0*/  FMUL.FTZ R110, R110, R0.reuse ;  /* 0x000000006e6e7220 */ /* 0x080fe20000410000 */
[-C--:B------:R-:W-:Y:S01]  /*f2c0*/  FMUL.FTZ R111, R111, R0.reuse ;  /* 0x000000006f6f7220 */ /* 0x080fe20000410000 */
[-C--:B------:R-:W-:Y:S01]  /*f2d0*/  FMUL.FTZ R114, R114, R0.reuse ;  /* 0x0000000072727220 */ /* 0x080fe20000410000 */
[-C--:B------:R-:W-:Y:S01]  /*f2e0*/  FMUL.FTZ R115, R115, R0.reuse ;  /* 0x0000000073737220 */ /* 0x080fe20000410000 */
[----:B------:R-:W0:Y:S01]  /*f2f0*/  MUFU.EX2 R130, R130 ;  /* 0x0000008200827308 */ /* 0x000e220000000800 */
[----:B--2---:R-:W-:Y:S01]  /*f300*/  FADD.FTZ R15, R40, R15 ;  /* 0x0000000f280f7221 */ /* 0x004fe20000010000 */
[-C--:B------:R-:W-:Y:S01]  /*f310*/  FMUL.FTZ R118, R118, R0.reuse ;  /* 0x0000000076767220 */ /* 0x080fe20000410000 */
[----:B------:R-:W-:Y:S01]  /*f320*/  FMUL.FTZ R119, R119, R0 ;  /* 0x0000000077777220 */ /* 0x000fe20000410000 */
[----:B------:R-:W-:Y:S01]  /*f330*/  F2FP.BF16.F32.PACK_AB R146, R25, R146 ;  /* 0x000000921992723e */ /* 0x000fe200000010ff */
[----:B------:R-:W-:Y:S01]  /*f340*/  VIADD R4, R4, 0xffffffff ;  /* 0xffffffff04047836 */ /* 0x000fe20000000000 */
[----:B------:R-:W-:Y:S01]  /*f350*/  F2FP.BF16.F32.PACK_AB R140, R28, R140 ;  /* 0x0000008c1c8c723e */ /* 0x000fe200000010ff */
[----:B------:R-:W-:Y:S01]  /*f360*/  IMAD.MOV.U32 R23, RZ, RZ, R20 ;  /* 0x000000ffff177224 */ /* 0x000fe200078e0014 */
[----:B------:R-:W2:Y:S01]  /*f370*/  MUFU.EX2 R34, R34 ;  /* 0x0000002200227308 */ /* 0x000ea20000000800 */
[----:B-1----:R-:W-:Y:S01]  /*f380*/  FADD.FTZ R5, R143, R6 ;  /* 0x000000068f057221 */ /* 0x002fe20000010000 */
[----:B------:R-:W-:Y:S01]  /*f390*/  F2FP.BF16.F32.PACK_AB R142, R29, R142 ;  /* 0x0000008e1d8e723e */ /* 0x000fe200000010ff */
[----:B------:R-:W-:Y:S01]  /*f3a0*/  IMAD.MOV.U32 R0, RZ, RZ, R14 ;  /* 0x000000ffff007224 */ /* 0x000fe200078e000e */
[----:B------:R-:W-:-:S02]  /*f3b0*/  F2FP.BF16.F32.PACK_AB R136, R32, R136 ;  /* 0x000000882088723e */ /* 0x000fc400000010ff */
[----:B------:R-:W-:Y:S02]  /*f3c0*/  F2FP.BF16.F32.PACK_AB R138, R33, R138 ;  /* 0x0000008a218a723e */ /* 0x000fe400000010ff */
[----:B------:R-:W1:Y:S01]  /*f3d0*/  MUFU.EX2 R41, R41 ;  /* 0x0000002900297308 */ /* 0x000e620000000800 */
[----:B0-----:R-:W-:Y:S01]  /*f3e0*/  FADD.FTZ R24, R130, R15 ;  /* 0x0000000f82187221 */ /* 0x001fe20000010000 */
[----:B------:R-:W-:Y:S02]  /*f3f0*/  F2FP.BF16.F32.PACK_AB R132, R36, R132 ;  /* 0x000000842484723e */ /* 0x000fe400000010ff */
[----:B------:R-:W-:Y:S02]  /*f400*/  F2FP.BF16.F32.PACK_AB R134, R37, R134 ;  /* 0x000000862586723e */ /* 0x000fe400000010ff */
[----:B------:R-:W-:Y:S02]  /*f410*/  F2FP.BF16.F32.PACK_AB R128, R40, R128 ;  /* 0x000000802880723e */ /* 0x000fe400000010ff */
[----:B------:R-:W0:Y:S01]  /*f420*/  MUFU.EX2 R137, R137 ;  /* 0x0000008900897308 */ /* 0x000e220000000800 */
[----:B--2---:R-:W-:Y:S01]  /*f430*/  FADD.FTZ R6, R34, R5 ;  /* 0x0000000522067221 */ /* 0x004fe20000010000 */
[----:B------:R-:W-:-:S02]  /*f440*/  F2FP.BF16.F32.PACK_AB R149, R26, R149 ;  /* 0x000000951a95723e */ /* 0x000fc400000010ff */
[----:B------:R-:W-:Y:S02]  /*f450*/  F2FP.BF16.F32.PACK_AB R151, R27, R151 ;  /* 0x000000971b97723e */ /* 0x000fe400000010ff */
[----:B------:R-:W-:Y:S02]  /*f460*/  F2FP.BF16.F32.PACK_AB R145, R30, R145 ;  /* 0x000000911e91723e */ /* 0x000fe400000010ff */
[----:B------:R-:W2:Y:S01]  /*f470*/  MUFU.EX2 R124, R124 ;  /* 0x0000007c007c7308 */ /* 0x000ea20000000800 */
[C---:B-1----:R-:W-:Y:S01]  /*f480*/  FADD.FTZ R5, R41.reuse, R24 ;  /* 0x0000001829057221 */ /* 0x042fe20000010000 */
[----:B------:R-:W-:Y:S02]  /*f490*/  F2FP.BF16.F32.PACK_AB R130, R41, R130 ;  /* 0x000000822982723e */ /* 0x000fe400000010ff */
[----:B------:R-:W-:Y:S02]  /*f4a0*/  F2FP.BF16.F32.PACK_AB R147, R31, R147 ;  /* 0x000000931f93723e */ /* 0x000fe400000010ff */
[----:B------:R-:W-:-:S02]  /*f4b0*/  F2FP.BF16.F32.PACK_AB R143, R34, R143 ;  /* 0x0000008f228f723e */ /* 0x000fc400000010ff */
        /* <DEDUP_REMOVED lines=64> */
[----:B------:R-:W-:Y:S01]  /*f8c0*/  F2FP.BF16.F32.PACK_AB R121, R83, R82 ;  /* 0x000000525379723e */ /* 0x000fe200000010ff */
[----:B------:R-:W-:Y:S02]  /*f8d0*/  IMAD.MOV.U32 R16, RZ, RZ, R7 ;  /* 0x000000ffff107224 */ /* 0x000fe400078e0007 */
[----:B-1----:R-:W-:-:S04]  /*f8e0*/  FADD.FTZ R3, R86, R3 ;  /* 0x0000000356037221 */ /* 0x002fc80000010000 */
[C---:B0-----:R-:W-:Y:S01]  /*f8f0*/  FADD.FTZ R5, R52.reuse, R3 ;  /* 0x0000000334057221 */ /* 0x041fe20000010000 */
[----:B------:R-:W-:Y:S01]  /*f900*/  F2FP.BF16.F32.PACK_AB R123, R52, R86 ;  /* 0x00000056347b723e */ /* 0x000fe200000010ff */
[----:B------:R-:W-:Y:S01]  /*f910*/  IMAD.MOV.U32 R3, RZ, RZ, R11 ;  /* 0x000000ffff037224 */ /* 0x000fe200078e000b */
[----:B------:R-:W-:Y:S06]  /*f920*/  @P3 BRA `(.L_x_1467) ;  /* 0xffffffd000183947 */ /* 0x000fec000383ffff */
[----:B------:R-:W-:Y:S02]  /*f930*/  IMAD.MOV.U32 R0, RZ, RZ, R14 ;  /* 0x000000ffff007224 */ /* 0x000fe400078e000e */
[----:B------:R-:W-:Y:S02]  /*f940*/  IMAD.MOV.U32 R3, RZ, RZ, R11 ;  /* 0x000000ffff037224 */ /* 0x000fe400078e000b */
[----:B------:R-:W-:Y:S02]  /*f950*/  IMAD.MOV.U32 R16, RZ, RZ, R7 ;  /* 0x000000ffff107224 */ /* 0x000fe400078e0007 */
[----:B------:R-:W-:-:S07]  /*f960*/  IMAD.MOV.U32 R23, RZ, RZ, R20 ;  /* 0x000000ffff177224 */ /* 0x000fce00078e0014 */
.L_x_1449:
[----:B------:R-:W2:Y:S01]  /*f970*/  LDL R21, [R1+0x18] ;  /* 0x0000180001157983 */ /* 0x000ea20000100800 */
[----:B------:R-:W0:Y:S03]  /*f980*/  LDC R7, c[0x0][0x448] ;  /* 0x00011200ff077b82 */ /* 0x000e260000000800 */
[----:B------:R-:W3:Y:S04]  /*f990*/  LDL R20, [R1+0x4] ;  /* 0x0000040001147983 */ /* 0x000ee80000100800 */
[----:B------:R-:W3:Y:S01]  /*f9a0*/  LDL R15, [R1+0x8] ;  /* 0x00000800010f7983 */ /* 0x000ee20000100800 */
[----:B------:R-:W1:Y:S01]  /*f9b0*/  LDC R24, c[0x0][0x9e4] ;  /* 0x00027900ff187b82 */ /* 0x000e620000000800 */
[----:B0-----:R-:W-:-:S02]  /*f9c0*/  ISETP.NE.AND P4, PT, R7, 0x1, PT ;  /* 0x000000010700780c */ /* 0x001fc40003f85270 */
[----:B-1----:R-:W-:-:S11]  /*f9d0*/  ISETP.GE.AND P5, PT, R24, 0x1, PT ;  /* 0x000000011800780c */ /* 0x002fd60003fa6270 */
[----:B------:R-:W0:Y:S08]  /*f9e0*/  @P4 LDC R14, c[0x0][0x44c] ;  /* 0x00011300ff0e4b82 */ /* 0x000e300000000800 */
[----:B------:R-:W1:Y:S01]  /*f9f0*/  @P4 LDC R11, c[0x0][0x450] ;  /* 0x00011400ff0b4b82 */ /* 0x000e620000000800 */
[----:B--2---:R-:W-:-:S04]  /*fa00*/  VIADD R7, R21, 0xbf ;  /* 0x000000bf15077836 */ /* 0x004fc80000000000 */
[----:B0-----:R-:W-:Y:S01]  /*fa10*/  @P4 IMAD.HI.U32 R14, R7, R14, RZ ;  /* 0x0000000e070e4227 */ /* 0x001fe200078e00ff */
[----:B---3--:R-:W-:-:S04]  /*fa20*/  IADD3 R20, R15, 0x1, -R20 ;  /* 0x000000010f147810 */ /* 0x008fc80007ffe814 */
[----:B-1----:R-:W-:-:S05]  /*fa30*/  @P4 SHF.R.U32.HI R7, RZ, R11, R14 ;  /* 0x0000000bff074219 */ /* 0x002fca000001160e */
[----:B------:R-:W-:-:S04]  /*fa40*/  IMAD.IADD R7, R7, 0x1, R20 ;  /* 0x0000000107077824 */ /* 0x000fc800078e0214 */
[----:B------:R-:W-:Y:S01]  /*fa50*/  IMAD.IADD R14, R7, 0x1, -R10 ;  /* 0x00000001070e7824 */ /* 0x000fe200078e0a0a */
[----:B------:R-:W-:Y:S06]  /*fa60*/  @!P5 BRA `(.L_x_1468) ;  /* 0x000000000044d947 */ /* 0x000fec0003800000 */
[----:B------:R-:W-:Y:S01]  /*fa70*/  ISETP.GT.AND P2, PT, R7, -0x1, PT ;  /* 0xffffffff0700780c */ /* 0x000fe20003f44270 */
[----:B------:R-:W-:-:S12]  /*fa80*/  BSSY B0, `(.L_x_1469) ;  /* 0x000000d000007945 */ /* 0x000fd80003800000 */
        /* <DEDUP_REMOVED lines=8> */
.L_x_1470:
[----:B------:R-:W-:-:S13]  /*fb10*/  ISETP.NE.AND P2, PT, R24, 0x1, PT ;  /* 0x000000011800780c */ /* 0x000fda0003f45270 */
[----:B------:R-:W0:Y:S02]  /*fb20*/  @P2 LDC.64 R10, c[0x0][0x9e8] ;  /* 0x00027a00ff0a2b82 */ /* 0x000e240000000a00 */
[----:B0-----:R-:W-:-:S05]  /*fb30*/  @P2 IMAD.HI.U32 R10, R7, R10, RZ ;  /* 0x0000000a070a2227 */ /* 0x001fca00078e00ff */
[----:B------:R-:W-:-:S07]  /*fb40*/  @P2 SHF.R.U32.HI R7, RZ, R11, R10 ;  /* 0x0000000bff072219 */ /* 0x000fce000001160a */
.L_x_1471:
[----:B------:R-:W-:Y:S05]  /*fb50*/  BSYNC B0 ;  /* 0x0000000000007941 */ /* 0x000fea0003800000 */
.L_x_1469:
[----:B------:R-:W-:-:S05]  /*fb60*/  IMAD R7, R7, R24, RZ ;  /* 0x0000001807077224 */ /* 0x000fca00078e02ff */
[----:B------:R-:W-:-:S07]  /*fb70*/  VIMNMX R14, R14, R7, !PT ;  /* 0x000000070e0e7248 */ /* 0x000fce0007fe0100 */
.L_x_1468:
[----:B------:R-:W2:Y:S01]  /*fb80*/  LDL R10, [R1+0x30] ;  /* 0x00003000010a7983 */ /* 0x000ea20000100800 */
[----:B------:R-:W-:-:S05]  /*fb90*/  VIADD R14, R14, 0x7f ;  /* 0x0000007f0e0e7836 */ /* 0x000fca0000000000 */
[----:B------:R-:W-:-:S04]  /*fba0*/  SHF.R.S32.HI R7, RZ, 0x1f, R14 ;  /* 0x0000001fff077819 */ /* 0x000fc8000001140e */
[----:B------:R-:W-:-:S04]  /*fbb0*/  LEA.HI R7, R7, R14, RZ, 0x7 ;  /* 0x0000000e07077211 */ /* 0x000fc800078f38ff */
[----:B------:R-:W-:-:S04]  /*fbc0*/  SHF.R.S32.HI R7, RZ, 0x7, R7 ;  /* 0x00000007ff077819 */ /* 0x000fc80000011407 */
[----:B--2---:R-:W-:-:S04]  /*fbd0*/  VIMNMX R10, R10, R7, !PT ;  /* 0x000000070a0a7248 */ /* 0x004fc80007fe0100 */
[----:B------:R-:W-:Y:S01]  /*fbe0*/  ISETP.GE.AND P2, PT, R4, R10, PT ;  /* 0x0000000a0400720c */ /* 0x000fe20003f46270 */
[----:B------:R0:W-:-:S12]  /*fbf0*/  STL [R1+0x24], R10 ;  /* 0x0000240a01007387 */ /* 0x0001d80000100800 */
[----:B0-----:R-:W-:Y:S05]  /*fc00*/  @!P2 BRA `(.L_x_1472) ;  /* 0x0000001c00c0a947 */ /* 0x001fea0003800000 */
[----:B------:R-:W-:Y:S02]  /*fc10*/  IMAD.MOV.U32 R7, RZ, RZ, R0 ;  /* 0x000000ffff077224 */ /* 0x000fe400078e0000 */
[----:B------:R-:W-:Y:S02]  /*fc20*/  IMAD.MOV.U32 R14, RZ, RZ, R3 ;  /* 0x000000ffff0e7224 */ /* 0x000fe400078e0003 */
[----:B------:R-:W-:Y:S02]  /*fc30*/  IMAD.MOV.U32 R10, RZ, RZ, R23 ;  /* 0x000000ffff0a7224 */ /* 0x000fe400078e0017 */
[----:B------:R-:W-:-:S07]  /*fc40*/  IMAD.MOV.U32 R15, RZ, RZ, R16 ;  /* 0x000000ffff0f7224 */ /* 0x000fce00078e0010 */
.L_x_1482:
        /* <DEDUP_REMOVED lines=11> */
.L_x_1474:
[----:B------:R-:W-:Y:S01]  /*fd00*/  IMAD R0, R16, 0x8, R2 ;  /* 0x0000000810007824 */ /* 0x000fe200078e0202 */
[----:B------:R-:W-:-:S04]  /*fd10*/  SHF.L.U32 R3, R23, 0x1f, RZ ;  /* 0x0000001f17037819 */ /* 0x000fc800000006ff */
[----:B------:R0:W1:Y:S01]  /*fd20*/  SYNCS.PHASECHK.TRANS64.TRYWAIT P3, [R0+URZ+0x16830], R3 ;  /* 0x01683003000075a7 */ /* 0x000062000806017f */
[----:B------:R-:W-:Y:S05]  /*fd30*/  @!P0 BRA `(.L_x_1475) ;  /* 0x0000000000048947 */ /* 0x000fea0003800000 */
[----:B------:R-:W-:Y:S01]  /*fd40*/  BPT.TRAP 0x1 ;  /* 0x000000040000795c */ /* 0x000fe20000300000 */
.L_x_1475:
[----:B------:R-:W-:Y:S04]  /*fd50*/  BSSY B0, `(.L_x_1473) ;  /* 0x0000004000007945 */ /* 0x000fe80003800000 */
[----:B-1----:R-:W-:Y:S05]  /*fd60*/  @P3 BRA `(.L_x_1476) ;  /* 0x0000000000083947 */ /* 0x002fea0003800000 */
[----:B------:R-:W1:Y:S02]  /*fd70*/  SYNCS.PHASECHK.TRANS64.TRYWAIT P3, [R0+URZ+0x16830], R3 ;  /* 0x01683003000075a7 */ /* 0x000e64000806017f */
[----:B-1----:R-:W-:Y:S05]  /*fd80*/  @!P3 BRA `(.L_x_1477) ;  /* 0x000000e8007cb947 */ /* 0x002fea0003800000 */
.L_x_1476:
[----:B------:R-:W-:Y:S05]  /*fd90*/  BSYNC B0 ;  /* 0x0000000000007941 */ /* 0x000fea0003800000 */
.L_x_1473:
[----:B01----:R-:W2:Y:S01]  /*fda0*/  LDL R3, [R1+0x20] ;  /* 0x0000200001037983 */ /* 0x003ea20000100800 */
[----:B------:R-:W0:Y:S01]  /*fdb0*/  S2R R0, SR_TID.X ;  /* 0x0000000000007919 */ /* 0x000e220000002100 */
[----:B------:R-:W-:Y:S05]  /*fdc0*/  WARPSYNC.ALL ;  /* 0x0000000000007948 */ /* 0x000fea0003800000 */
[----:B------:R-:W-:Y:S01]  /*fdd0*/  IMAD.MOV.U32 R27, RZ, RZ, 0x40000040 ;  /* 0x40000040ff1b7424 */ /* 0x000fe200078e00ff */
[----:B0-----:R-:W-:-:S05]  /*fde0*/  SHF.R.U32.HI R0, RZ, 0x7, R0 ;  /* 0x00000007ff007819 */ /* 0x001fca0000011600 */
[----:B------:R-:W-:Y:S01]  /*fdf0*/  VIADD R0, R0, 0x8 ;  /* 0x0000000800007836 */ /* 0x000fe20000000000 */
[----:B------:R-:W-:Y:S01]  /*fe00*/  R2UR UR8, R8 ;  /* 0x00000000080872ca */ /* 0x000fe200000e0000 */
[----:B------:R-:W-:Y:S01]  /*fe10*/  IMAD.MOV.U32 R25, RZ, RZ, 0x40000040 ;  /* 0x40000040ff197424 */ /* 0x000fe200078e00ff */
[----:B------:R-:W-:Y:S02]  /*fe20*/  R2UR UR9, R9 ;  /* 0x00000000090972ca */ /* 0x000fe400000e0000 */
[----:B------:R-:W-:Y:S02]  /*fe30*/  R2UR UR11, R27 ;  /* 0x000000001b0b72ca */ /* 0x000fe400000e0000 */
[----:B------:R-:W-:Y:S02]  /*fe40*/  R2UR UR15, R25 ;  /* 0x00000000190f72ca */ /* 0x000fe400000e0000 */
[----:B------:R-:W-:Y:S02]  /*fe50*/  R2UR UR23, R27 ;  /* 0x000000001b1772ca */ /* 0x000fe400000e0000 */
[----:B------:R-:W-:-:S02]  /*fe60*/  R2UR UR12, R156 ;  /* 0x000000009c0c72ca */ /* 0x000fc400000e0000 */
[----:B------:R-:W-:Y:S01]  /*fe70*/  R2UR UR13, R157 ;  /* 0x000000009d0d72ca */ /* 0x000fe200000e0000 */
[----:B------:R0:W-:Y:S01]  /*fe80*/  BAR.SYNC.DEFER_BLOCKING R0, 0x100 ;  /* 0x000400000000751d */ /* 0x0001e20000010000 */
[----:B------:R-:W-:Y:S01]  /*fe90*/  IMAD.MOV.U32 R21, RZ, RZ, 0x40000040 ;  /* 0x40000040ff157424 */ /* 0x000fe200078e00ff */
[----:B------:R-:W-:Y:S02]  /*fea0*/  R2UR UR16, R154 ;  /* 0x000000009a1072ca */ /* 0x000fe400000e0000 */
[----:B------:R-:W-:Y:S02]  /*feb0*/  R2UR UR17, R155 ;  /* 0x000000009b1172ca */ /* 0x000fe400000e0000 */
[----:B------:R-:W-:Y:S01]  /*fec0*/  R2UR UR19, R21 ;  /* 0x00000000151372ca */ /* 0x000fe200000e0000 */
[----:B--2---:R-:W-:-:S04]  /*fed0*/  IMAD R26, R16, 0x400, R3 ;  /* 0x00000400101a7824 */ /* 0x004fc800078e0203 */
[C---:B------:R-:W-:Y:S01]  /*fee0*/  VIADD R24, R26.reuse, 0x2 ;  /* 0x000000021a187836 */ /* 0x040fe20000000000 */
[C---:B------:R-:W-:Y:S01]  /*fef0*/  R2UR UR10, R26.reuse ;  /* 0x000000001a0a72ca */ /* 0x040fe200000e0000 */
[C---:B------:R-:W-:Y:S02]  /*ff00*/  VIADD R20, R26.reuse, 0x4 ;  /* 0x000000041a147836 */ /* 0x040fe40000000000 */
[----:B------:R-:W-:Y:S01]  /*ff10*/  VIADD R26, R26, 0x6 ;  /* 0x000000061a1a7836 */ /* 0x000fe20000000000 */
[----:B------:R-:W-:-:S04]  /*ff20*/  R2UR UR14, R24 ;  /* 0x00000000180e72ca */ /* 0x000fc800000e0000 */
[----:B------:R-:W-:Y:S02]  /*ff30*/  R2UR UR22, R26 ;  /* 0x000000001a1672ca */ /* 0x000fe400000e0000 */
[----:B------:R-:W-:-:S06]  /*ff40*/  WARPGROUP.ARRIVE ;  /* 0x00000000000079c5 */ /* 0x000fcc0000000000 */
[----:B------:R-:W-:Y:S01]  /*ff50*/  HGMMA.64x128x16.F32.BF16 R24, gdesc[UR8], RZ, !UPT, gsb0 ;  /* 0x01e00000081879f0 */ /* 0x000fe2000c0018ff */
[----:B------:R-:W-:Y:S02]  /*ff60*/  R2UR UR18, R20 ;  /* 0x00000000141272ca */ /* 0x000fe400000e0000 */
[----:B------:R-:W-:Y:S02]  /*ff70*/  WARPGROUP.DEPBAR.LE gsb0, 0x0 ;  /* 0x00008000000079c5 */ /* 0x000fe40000010000 */
[----:B------:R-:W-:-:S07]  /*ff80*/  WARPGROUP.ARRIVE ;  /* 0x00000000000079c5 */ /* 0x000fce0000000000 */
        /* <DEDUP_REMOVED lines=13> */
.L_x_1479:
[----:B------:R-:W-:Y:S01]  /*10060*/  SHF.L.U32 R0, R10, 0x1f, RZ ;  /* 0x0000001f0a007819 */ /* 0x000fe200000006ff */
[----:B------:R-:W-:-:S04]  /*10070*/  IMAD R3, R15, 0x8, R2 ;  /* 0x000000080f037824 */ /* 0x000fc800078e0202 */
[----:B------:R0:W1:Y:S01]  /*10080*/  SYNCS.PHASECHK.TRANS64.TRYWAIT P2, [R3+URZ+0x16850], R0 ;  /* 0x01685000030075a7 */ /* 0x000062000804017f */
[----:B------:R-:W-:Y:S05]  /*10090*/  @!P0 BRA `(.L_x_1480) ;  /* 0x0000000000048947 */ /* 0x000fea0003800000 */
[----:B------:R-:W-:Y:S01]  /*100a0*/  BPT.TRAP 0x1 ;  /* 0x000000040000795c */ /* 0x000fe20000300000 */
.L_x_1480:
[----:B-1----:R-:W-:Y:S05]  /*100b0*/  @P2 BRA `(.L_x_1478) ;  /* 0x0000000000082947 */ /* 0x002fea0003800000 */
[----:B------:R-:W1:Y:S02]  /*100c0*/  SYNCS.PHASECHK.TRANS64.TRYWAIT P2, [R3+URZ+0x16850], R0 ;  /* 0x01685000030075a7 */ /* 0x000e64000804017f */
[----:B-1----:R-:W-:Y:S05]  /*100d0*/  @!P2 BRA `(.L_x_1481) ;  /* 0x000000e400bca947 */ /* 0x002fea0003800000 */
.L_x_1478:
[----:B01----:R-:W-:Y:S01]  /*100e0*/  VIADD R0, R2, 0x400 ;  /* 0x0000040002007836 */ /* 0x003fe20000000000 */
[----:B------:R-:W-:Y:S05]  /*100f0*/  WARPSYNC.ALL ;  /* 0x0000000000007948 */ /* 0x000fea0003800000 */
[----:B------:R-:W-:-:S04]  /*10100*/  SHF.R.U32.HI R0, RZ, 0x4, R0 ;  /* 0x00000004ff007819 */ /* 0x000fc80000011600 */
[----:B------:R-:W-:-:S05]  /*10110*/  LOP3.LUT R10, R0, 0x3fff, RZ, 0xc0, !PT ;  /* 0x00003fff000a7812 */ /* 0x000fca00078ec0ff */
[----:B------:R-:W-:Y:S01]  /*10120*/  IMAD R10, R15, 0x400, R10 ;  /* 0x000004000f0a7824 */ /* 0x000fe200078e020a */
[----:B------:R-:W-:Y:S01]  /*10130*/  WARPGROUP.ARRIVE ;  /* 0x00000000000079c5 */ /* 0x000fe20000000000 */
[----:B------:R-:W-:Y:S01]  /*10140*/  IMAD.MOV.U32 R11, RZ, RZ, 0x40000040 ;  /* 0x40000040ff0b7424 */ /* 0x000fe200078e00ff */
[----:B------:R-:W-:Y:S01]  /*10150*/  FMNMX.FTZ R0, R24, R14, !PT ;  /* 0x0000000e18007209 */ /* 0x000fe20007810000 */
[C---:B------:R-:W-:Y:S01]  /*10160*/  VIADD R20, R10.reuse, 0x80 ;  /* 0x000000800a147836 */ /* 0x040fe20000000000 */
[----:B------:R-:W-:Y:S01]  /*10170*/  R2UR UR10, R10 ;  /* 0x000000000a0a72ca */ /* 0x000fe200000e0000 */
[----:B------:R-:W-:Y:S01]  /*10180*/  IMAD.MOV.U32 R21, RZ, RZ, 0x40000040 ;  /* 0x40000040ff157424 */ /* 0x000fe200078e00ff */
[----:B------:R-:W-:Y:S01]  /*10190*/  R2UR UR11, R11 ;  /* 0x000000000b0b72ca */ /* 0x000fe200000e0000 */
[----:B------:R-:W-:Y:S01]  /*101a0*/  UMOV UR41, UR6 ;  /* 0x0000000600297c82 */ /* 0x000fe20008000000 */
[----:B------:R-:W-:-:S04]  /*101b0*/  FMNMX.FTZ R0, R25, R0, !PT ;  /* 0x0000000019007209 */ /* 0x000fc80007810000 */
[----:B------:R-:W-:-:S04]  /*101c0*/  FMNMX.FTZ R0, R28, R0, !PT ;  /* 0x000000001c007209 */ /* 0x000fc80007810000 */
[----:B------:R-:W-:-:S03]  /*101d0*/  FMNMX.FTZ R0, R29, R0, !PT ;  /* 0x000000001d007209 */ /* 0x000fc60007810000 */
[----:B------:R-:W-:Y:S01]  /*101e0*/  HGMMA.64x64x16.F32.BF16 R88, R148, gdesc[UR8].tnspB, R88, gsb0 ;  /* 0x40e0000894587df0 */ /* 0x000fe20008001858 */
[----:B------:R-:W-:Y:S02]  /*101f0*/  FMNMX.FTZ R0, R32, R0, !PT ;  /* 0x0000000020007209 */ /* 0x000fe40007810000 */
[----:B------:R-:W-:Y:S01]  /*10200*/  R2UR UR10, R20 ;  /* 0x00000000140a72ca */ /* 0x000fe200000e0000 */
[----:B------:R-:W-:Y:S01]  /*10210*/  VIADD R20, R10, 0x100 ;  /* 0x000001000a147836 */ /* 0x000fe20000000000 */
[----:B------:R-:W-:Y:S02]  /*10220*/  FMNMX.FTZ R0, R33, R0, !PT ;  /* 0x0000000021007209 */ /* 0x000fe40007810000 */
[----:B------:R-:W-:Y:S01]  /*10230*/  R2UR UR11, R21 ;  /* 0x00000000150b72ca */ /* 0x000fe200000e0000 */
[----:B------:R-:W-:Y:S01]  /*10240*/  IMAD.MOV.U32 R21, RZ, RZ, 0x40000040 ;  /* 0x40000040ff157424 */ /* 0x000fe200078e00ff */
        /* <DEDUP_REMOVED lines=32> */
[----:B------:R-:W-:-:S05]  /*10450*/  FMNMX.FTZ R3, R85, R0, !PT ;  /* 0x0000000055037209 */ /* 0x000fca0007810000 */
[----:B------:R-:W0:Y:S02]  /*10460*/  SHFL.BFLY PT, R0, R3, 0x2, 0x1f ;  /* 0x0c401f0003007f89 */ /* 0x000e2400000e0000 */
[----:B0-----:R-:W-:-:S05]  /*10470*/  FMNMX.FTZ R3, R3, R0, !PT ;  /* 0x0000000003037209 */ /* 0x001fca0007810000 */
[----:B------:R-:W0:Y:S01]  /*10480*/  SHFL.BFLY PT, R0, R3, 0x1, 0x1f ;  /* 0x0c201f0003007f89 */ /* 0x000e2200000e0000 */
[----:B------:R-:W-:Y:S02]  /*10490*/  WARPGROUP.DEPBAR.LE gsb0, 0x0 ;  /* 0x00008000000079c5 */ /* 0x000fe40000010000 */
[----:B------:R-:W-:Y:S01]  /*104a0*/  WARPGROUP.ARRIVE ;  /* 0x00000000000079c5 */ /* 0x000fe20000000000 */
[----:B0-----:R-:W-:Y:S02]  /*104b0*/  FMNMX.FTZ R3, R3, R0, !PT ;  /* 0x0000000003037209 */ /* 0x001fe40007810000 */
[----:B------:R-:W-:-:S03]  /*104c0*/  FMNMX.FTZ R0, R26, R7, !PT ;  /* 0x000000071a007209 */ /* 0x000fc60007810000 */
[----:B------:R-:W-:Y:S01]  /*104d0*/  HGMMA.64x64x16.F32.BF16 R88, R140, gdesc[UR8].tnspB, R88, gsb0 ;  /* 0x40e000088c587df0 */ /* 0x000fe20008001858 */
[----:B------:R-:W-:Y:S01]  /*104e0*/  FMNMX.FTZ R0, R27, R0, !PT ;  /* 0x000000001b007209 */ /* 0x000fe20007810000 */
[C---:B------:R-:W-:Y:S01]  /*104f0*/  FADD.FTZ R11, -R3.reuse, R14 ;  /* 0x0000000e030b7221 */ /* 0x040fe20000010100 */
[----:B------:R-:W-:Y:S01]  /*10500*/  R2UR UR10, R20 ;  /* 0x00000000140a72ca */ /* 0x000fe200000e0000 */
[----:B------:R-:W-:Y:S01]  /*10510*/  VIADD R20, R10, 0x200 ;  /* 0x000002000a147836 */ /* 0x000fe20000000000 */
[----:B------:R-:W-:Y:S01]  /*10520*/  FMNMX.FTZ R0, R30, R0, !PT ;  /* 0x000000001e007209 */ /* 0x000fe20007810000 */
[----:B------:R-:W-:Y:S01]  /*10530*/  FMUL.FTZ R14, R3, UR41 ;  /* 0x00000029030e7c20 */ /* 0x000fe20008410000 */
[----:B------:R-:W-:Y:S01]  /*10540*/  R2UR UR11, R21 ;  /* 0x00000000150b72ca */ /* 0x000fe200000e0000 */
[----:B------:R-:W-:Y:S01]  /*10550*/  IMAD.MOV.U32 R21, RZ, RZ, 0x40000040 ;  /* 0x40000040ff157424 */ /* 0x000fe200078e00ff */
[----:B------:R-:W-:Y:S01]  /*10560*/  FMNMX.FTZ R0, R31, R0, !PT ;  /* 0x000000001f007209 */ /* 0x000fe20007810000 */
[----:B------:R-:W-:Y:S01]  /*10570*/  FFMA.FTZ R147, R24, UR41, -R14 ;  /* 0x0000002918937c23 */ /* 0x000fe2000801080e */
[----:B------:R-:W-:-:S02]  /*10580*/  VIADD R24, R10, 0x280 ;  /* 0x000002800a187836 */ /* 0x000fc40000000000 */
[--C-:B------:R-:W-:Y:S01]  /*10590*/  FFMA.FTZ R148, R25, UR41, -R14.reuse ;  /* 0x0000002919947c23 */ /* 0x100fe2000801080e */
[----:B------:R-:W-:Y:S01]  /*105a0*/  FMNMX.FTZ R0, R34, R0, !PT ;  /* 0x0000000022007209 */ /* 0x000fe20007810000 */
[----:B------:R-:W-:Y:S02]  /*105b0*/  IMAD.MOV.U32 R25, RZ, RZ, 0x40000040 ;  /* 0x40000040ff197424 */ /* 0x000fe400078e00ff */
        /* <DEDUP_REMOVED lines=9> */
[----:B------:R-:W-:Y:S01]  /*10650*/  FFMA.FTZ R37, R69, UR41, -R14 ;  /* 0x0000002945257c23 */ /* 0x000fe2000801080e */
[----:B------:R-:W-:Y:S01]  /*10660*/  FMNMX.FTZ R0, R39, R0, !PT ;  /* 0x0000000027007209 */ /* 0x000fe20007810000 */
[----:B------:R-:W-:Y:S01]  /*10670*/  FMUL.FTZ R11, R11, UR41 ;  /* 0x000000290b0b7c20 */ /* 0x000fe20008410000 */
[----:B------:R-:W-:Y:S02]  /*10680*/  MUFU.EX2 R147, R147 ;  /* 0x0000009300937308 */ /* 0x000fe40000000800 */
[----:B------:R-:W-:-:S04]  /*10690*/  FMNMX.FTZ R0, R42, R0, !PT ;  /* 0x000000002a007209 */ /* 0x000fc80007810000 */
[----:B------:R-:W-:Y:S02]  /*106a0*/  FMNMX.FTZ R0, R43, R0, !PT ;  /* 0x000000002b007209 */ /* 0x000fe40007810000 */
[----:B------:R-:W0:Y:S02]  /*106b0*/  MUFU.EX2 R11, R11 ;  /* 0x0000000b000b7308 */ /* 0x000e240000000800 */
[----:B------:R-:W-:-:S04]  /*106c0*/  FMNMX.FTZ R0, R46, R0, !PT ;  /* 0x000000002e007209 */ /* 0x000fc80007810000 */
[----:B------:R-:W-:Y:S02]  /*106d0*/  FMNMX.FTZ R0, R47, R0, !PT ;  /* 0x000000002f007209 */ /* 0x000fe40007810000 */
[----:B------:R-:W1:Y:S02]  /*106e0*/  MUFU.EX2 R148, R148 ;  /* 0x0000009400947308 */ /* 0x000e640000000800 */
[----:B------:R-:W-:-:S04]  /*106f0*/  FMNMX.FTZ R0, R50, R0, !PT ;  /* 0x0000000032007209 */ /* 0x000fc80007810000 */
[----:B------:R-:W-:Y:S02]  /*10700*/  FMNMX.FTZ R0, R51, R0, !PT ;  /* 0x0000000033007209 */ /* 0x000fe40007810000 */
[----:B------:R-:W-:Y:S02]  /*10710*/  MUFU.EX2 R145, R145 ;  /* 0x0000009100917308 */ /* 0x000fe40000000800 */
        /* <DEDUP_REMOVED lines=9> */
[----:B------:R-:W-:Y:S01]  /*107b0*/  FMNMX.FTZ R0, R66, R0, !PT ;  /* 0x0000000042007209 */ /* 0x000fe20007810000 */
[----:B------:R-:W-:Y:S02]  /*107c0*/  WARPGROUP.DEPBAR.LE gsb0, 0x0 ;  /* 0x00008000000079c5 */ /* 0x000fe40000010000 */
[----:B------:R-:W-:Y:S01]  /*107d0*/  WARPGROUP.ARRIVE ;  /* 0x00000000000079c5 */ /* 0x000fe20000000000 */
[----:B------:R-:W-:Y:S01]  /*107e0*/  FMNMX.FTZ R0, R67, R0, !PT ;  /* 0x0000000043007209 */ /* 0x000fe20007810000 */
[--C-:B------:R-:W-:Y:S01]  /*107f0*/  FFMA.FTZ R140, R41, UR41, -R14.reuse ;  /* 0x00000029298c7c23 */ /* 0x100fe2000801080e */
[--C-:B------:R-:W-:Y:S01]  /*10800*/  FFMA.FTZ R143, R32, UR41, -R14.reuse ;  /* 0x00000029208f7c23 */ /* 0x100fe2000801080e */
[--C-:B------:R-:W-:Y:S01]  /*10810*/  FFMA.FTZ R141, R36, UR41, -R14.reuse ;  /* 0x00000029248d7c23 */ /* 0x100fe2000801080e */
[----:B------:R-:W-:Y:S01]  /*10820*/  FMNMX.FTZ R0, R70, R0, !PT ;  /* 0x0000000046007209 */ /* 0x000fe20007810000 */
[----:B------:R-:W-:Y:S01]  /*10830*/  HGMMA.64x64x16.F32.BF16 R88, R136, gdesc[UR8].tnspB, R88, gsb0 ;  /* 0x40e0000888587df0 */ /* 0x000fe20008001858 */
[----:B------:R-:W-:Y:S01]  /*10840*/  R2UR UR10, R20 ;  /* 0x00000000140a72ca */ /* 0x000fe200000e0000 */
[--C-:B------:R-:W-:Y:S01]  /*10850*/  FFMA.FTZ R142, R45, UR41, -R14.reuse ;  /* 0x000000292d8e7c23 */ /* 0x100fe2000801080e */
[----:B------:R-:W-:Y:S01]  /*10860*/  FMNMX.FTZ R0, R71, R0, !PT ;  /* 0x0000000047007209 */ /* 0x000fe20007810000 */
[--C-:B------:R-:W-:Y:S01]  /*10870*/  FFMA.FTZ R20, R49, UR41, -R14.reuse ;  /* 0x0000002931147c23 */ /* 0x100fe2000801080e */
[----:B------:R-:W-:Y:S01]  /*10880*/  R2UR UR11, R21 ;  /* 0x00000000150b72ca */ /* 0x000fe200000e0000 */
        /* <DEDUP_REMOVED lines=16> */
[----:B------:R-:W-:Y:S03]  /*10990*/  MUFU.EX2 R142, R142 ;  /* 0x0000008e008e7308 */ /* 0x000fe60000000800 */
[----:B------:R-:W2:Y:S05]  /*109a0*/  SHFL.BFLY PT, R41, R0, 0x2, 0x1f ;  /* 0x0c401f0000297f89 */ /* 0x000eaa00000e0000 */
[----:B------:R-:W-:Y:S08]  /*109b0*/  MUFU.EX2 R20, R20 ;  /* 0x0000001400147308 */ /* 0x000ff00000000800 */
[----:B------:R-:W-:Y:S08]  /*109c0*/  MUFU.EX2 R21, R21 ;  /* 0x0000001500157308 */ /* 0x000ff00000000800 */
[----:B------:R-:W-:Y:S01]  /*109d0*/  MUFU.EX2 R29, R29 ;  /* 0x0000001d001d7308 */ /* 0x000fe20000000800 */
[----:B--2---:R-:W-:Y:S01]  /*109e0*/  FMNMX.FTZ R0, R0, R41, !PT ;  /* 0x0000002900007209 */ /* 0x004fe20007810000 */
[----:B------:R-:W-:-:S06]  /*109f0*/  FFMA.FTZ R41, R73, UR41, -R14 ;  /* 0x0000002949297c23 */ /* 0x000fcc000801080e */
[----:B------:R-:W-:Y:S08]  /*10a00*/  MUFU.EX2 R32, R32 ;  /* 0x0000002000207308 */ /* 0x000ff00000000800 */
[----:B------:R-:W-:Y:S01]  /*10a10*/  MUFU.EX2 R28, R28 ;  /* 0x0000001c001c7308 */ /* 0x000fe20000000800 */
[----:B------:R-:W-:Y:S02]  /*10a20*/  WARPGROUP.DEPBAR.LE gsb0, 0x0 ;  /* 0x00008000000079c5 */ /* 0x000fe40000010000 */
[----:B------:R-:W-:Y:S01]  /*10a30*/  WARPGROUP.ARRIVE ;  /* 0x00000000000079c5 */ /* 0x000fe20000000000 */
[--C-:B------:R-:W-:Y:S01]  /*10a40*/  FFMA.FTZ R139, R40, UR41, -R14.reuse ;  /* 0x00000029288b7c23 */ /* 0x100fe2000801080e */
[--C-:B------:R-:W-:Y:S01]  /*10a50*/  FFMA.FTZ R137, R44, UR41, -R14.reuse ;  /* 0x000000292c897c23 */ /* 0x100fe2000801080e */
[--C-:B------:R-:W-:Y:S01]  /*10a60*/  FFMA.FTZ R136, R48, UR41, -R14.reuse ;  /* 0x0000002930887c23 */ /* 0x100fe2000801080e */
[--C-:B------:R-:W-:Y:S01]  /*10a70*/  FFMA.FTZ R138, R52, UR41, -R14.reuse ;  /* 0x00000029348a7c23 */ /* 0x100fe2000801080e */
[--C-:B------:R-:W-:Y:S01]  /*10a80*/  FFMA.FTZ R40, R72, UR41, -R14.reuse ;  /* 0x0000002948287c23 */ /* 0x100fe2000801080e */
[----:B------:R-:W-:Y:S01]  /*10a90*/  HGMMA.64x64x16.F32.BF16 R88, R132, gdesc[UR8].tnspB, R88, gsb0 ;  /* 0x40e0000884587df0 */ /* 0x000fe20008001858 */
[----:B------:R-:W-:Y:S01]  /*10aa0*/  R2UR UR10, R24 ;  /* 0x00000000180a72ca */ /* 0x000fe200000e0000 */
[--C-:B------:R-:W-:Y:S01]  /*10ab0*/  FFMA.FTZ R44, R76, UR41, -R14.reuse ;  /* 0x000000294c2c7c23 */ /* 0x100fe2000801080e */
[----:B------:R-:W2:Y:S01]  /*10ac0*/  SHFL.BFLY PT, R24, R0, 0x1, 0x1f ;  /* 0x0c201f0000187f89 */ /* 0x000ea200000e0000 */
[----:B------:R-:W-:Y:S01]  /*10ad0*/  R2UR UR11, R25 ;  /* 0x00000000190b72ca */ /* 0x000fe200000e0000 */
[--C-:B------:R-:W-:Y:S01]  /*10ae0*/  FFMA.FTZ R48, R80, UR41, -R14.reuse ;  /* 0x0000002950307c23 */ /* 0x100fe2000801080e */
[----:B------:R-:W-:Y:S01]  /*10af0*/  FFMA.FTZ R52, R84, UR41, -R14 ;  /* 0x0000002954347c23 */ /* 0x000fe2000801080e */
[----:B------:R-:W-:Y:S01]  /*10b00*/  IMAD.MOV.U32 R25, RZ, RZ, 0x40000040 ;  /* 0x40000040ff197424 */ /* 0x000fe200078e00ff */
[----:B------:R-:W-:Y:S08]  /*10b10*/  MUFU.EX2 R139, R139 ;  /* 0x0000008b008b7308 */ /* 0x000ff00000000800 */
[----:B------:R-:W-:Y:S08]  /*10b20*/  MUFU.EX2 R137, R137 ;  /* 0x0000008900897308 */ /* 0x000ff00000000800 */
[----:B------:R-:W-:Y:S01]  /*10b30*/  MUFU.EX2 R136, R136 ;  /* 0x0000008800887308 */ /* 0x000fe20000000800 */
[----:B--2---:R-:W-:-:S05]  /*10b40*/  FMNMX.FTZ R0, R0, R24, !PT ;  /* 0x0000001800007209 */ /* 0x004fca0007810000 */
[C---:B------:R-:W-:Y:S01]  /*10b50*/  FADD.FTZ R24, -R0.reuse, R7 ;  /* 0x0000000700187221 */ /* 0x040fe20000010100 */
[----:B------:R-:W-:Y:S01]  /*10b60*/  FMUL.FTZ R53, R0, UR41 ;  /* 0x0000002900357c20 */ /* 0x000fe20008410000 */
[----:B------:R-:W-:Y:S03]  /*10b70*/  MUFU.EX2 R138, R138 ;  /* 0x0000008a008a7308 */ /* 0x000fe60000000800 */
        /* <DEDUP_REMOVED lines=12> */
[----:B------:R-:W-:-:S02]  /*10c40*/  FFMA.FTZ R55, R55, UR41, -R53 ;  /* 0x0000002937377c23 */ /* 0x000fc40008010835 */
[----:B------:R-:W-:Y:S08]  /*10c50*/  MUFU.EX2 R26, R26 ;  /* 0x0000001a001a7308 */ /* 0x000ff00000000800 */
[----:B------:R-:W-:Y:S08]  /*10c60*/  MUFU.EX2 R151, R151 ;  /* 0x0000009700977308 */ /* 0x000ff00000000800 */
[----:B------:R-:W-:Y:S08]  /*10c70*/  MUFU.EX2 R33, R33 ;  /* 0x0000002100217308 */ /* 0x000ff00000000800 */
[----:B------:R-:W-:Y:S01]  /*10c80*/  MUFU.EX2 R36, R36 ;  /* 0x0000002400247308 */ /* 0x000fe20000000800 */
[----:B------:R-:W-:-:S02]  /*10c90*/  WARPGROUP.DEPBAR.LE gsb0, 0x0 ;  /* 0x00008000000079c5 */ /* 0x000fc40000010000 */
[----:B------:R-:W-:Y:S01]  /*10ca0*/  WARPGROUP.ARRIVE ;  /* 0x00000000000079c5 */ /* 0x000fe20000000000 */
[--C-:B------:R-:W-:Y:S01]  /*10cb0*/  FFMA.FTZ R132, R56, UR41, -R14.reuse ;  /* 0x0000002938847c23 */ /* 0x100fe2000801080e */
[--C-:B------:R-:W-:Y:S01]  /*10cc0*/  FFMA.FTZ R134, R60, UR41, -R14.reuse ;  /* 0x000000293c867c23 */ /* 0x100fe2000801080e */
[----:B------:R-:W-:-:S03]  /*10cd0*/  FFMA.FTZ R14, R85, UR41, -R14 ;  /* 0x00000029550e7c23 */ /* 0x000fc6000801080e */
[----:B------:R-:W2:Y:S01]  /*10ce0*/  S2R R60, SR_TID.X ;  /* 0x00000000003c7919 */ /* 0x000ea20000002100 */
[--C-:B------:R-:W-:Y:S01]  /*10cf0*/  FFMA.FTZ R56, R35, UR41, -R53.reuse ;  /* 0x0000002923387c23 */ /* 0x100fe20008010835 */
[----:B------:R-:W-:Y:S01]  /*10d00*/  HGMMA.64x64x16.F32.BF16 R88, R128, gdesc[UR8].tnspB, R88, gsb0 ;  /* 0x40e0000880587df0 */ /* 0x000fe20008001858 */
[----:B------:R3:W-:Y:S01]  /*10d10*/  MUFU.EX2 R7, R14 ;  /* 0x0000000e00077308 */ /* 0x0007e20000000800 */
[----:B------:R-:W-:Y:S01]  /*10d20*/  R2UR UR11, R25 ;  /* 0x00000000190b72ca */ /* 0x000fe200000e0000 */
[----:B------:R-:W-:Y:S02]  /*10d30*/  IMAD.MOV.U32 R25, RZ, RZ, 0x40000040 ;  /* 0x40000040ff197424 */ /* 0x000fe400078e00ff */
[----:B------:R-:W-:Y:S01]  /*10d40*/  FFMA.FTZ R35, R46, UR41, -R53 ;  /* 0x000000292e237c23 */ /* 0x000fe20008010835 */
[----:B------:R-:W-:-:S03]  /*10d50*/  @!P1 IMAD R46, R16, 0x8, R2 ;  /* 0x00000008102e9824 */ /* 0x000fc600078e0202 */
[----:B------:R-:W-:Y:S01]  /*10d60*/  MUFU.EX2 R30, R30 ;  /* 0x0000001e001e7308 */ /* 0x000fe20000000800 */
[----:B---3--:R-:W-:Y:S01]  /*10d70*/  FMUL.FTZ R14, R24, UR41 ;  /* 0x00000029180e7c20 */ /* 0x008fe20008410000 */
[----:B------:R-:W-:Y:S02]  /*10d80*/  VIADD R24, R10, 0x300 ;  /* 0x000003000a187836 */ /* 0x000fe40000000000 */
[----:B0-----:R-:W-:Y:S01]  /*10d90*/  FFMA.FTZ R51, R11, R6, R147 ;  /* 0x000000060b337223 */ /* 0x001fe20000010093 */
[--C-:B------:R-:W-:Y:S01]  /*10da0*/  FFMA.FTZ R38, R50, UR41, -R53.reuse ;  /* 0x0000002932267c23 */ /* 0x100fe20008010835 */
[--C-:B------:R-:W-:Y:S01]  /*10db0*/  FFMA.FTZ R133, R58, UR41, -R53.reuse ;  /* 0x000000293a857c23 */ /* 0x100fe20008010835 */
[----:B------:R-:W-:Y:S01]  /*10dc0*/  R2UR UR10, R24 ;  /* 0x00000000180a72ca */ /* 0x000fe200000e0000 */
[----:B------:R-:W-:Y:S02]  /*10dd0*/  VIADD R24, R10, 0x380 ;  /* 0x000003800a187836 */ /* 0x000fe40000000000 */
[----:B------:R-:W-:Y:S01]  /*10de0*/  FFMA.FTZ R10, R54, UR41, -R53 ;  /* 0x00000029360a7c23 */ /* 0x000fe20008010835 */
[----:B------:R-:W0:Y:S01]  /*10df0*/  MUFU.EX2 R14, R14 ;  /* 0x0000000e000e7308 */ /* 0x000e220000000800 */
[----:B------:R-:W3:Y:S07]  /*10e00*/  LDL R54, [R1+0x24] ;  /* 0x0000240001367983 */ /* 0x000eee0000100800 */
[----:B------:R-:W4:Y:S01]  /*10e10*/  MUFU.EX2 R27, R27 ;  /* 0x0000001b001b7308 */ /* 0x000f220000000800 */
[----:B--2---:R-:W-:-:S02]  /*10e20*/  SHF.R.U32.HI R135, RZ, 0x7, R60 ;  /* 0x00000007ff877819 */ /* 0x004fc4000001163c */
[----:B------:R-:W-:-:S05]  /*10e30*/  ISETP.GE.U32.AND P2, PT, R60, 0x180, PT ;  /* 0x000001803c00780c */ /* 0x000fca0003f46070 */
[----:B------:R-:W2:Y:S08]  /*10e40*/  MUFU.EX2 R56, R56 ;  /* 0x0000003800387308 */ /* 0x000eb00000000800 */
[----:B------:R-:W5:Y:S08]  /*10e50*/  MUFU.EX2 R31, R31 ;  /* 0x0000001f001f7308 */ /* 0x000f700000000800 */
[----:B------:R-:W5:Y:S08]  /*10e60*/  MUFU.EX2 R57, R57 ;  /* 0x0000003900397308 */ /* 0x000f700000000800 */
[----:B------:R-:W5:Y:S08]  /*10e70*/  MUFU.EX2 R34, R34 ;  /* 0x0000002200227308 */ /* 0x000f700000000800 */
[----:B------:R-:W5:Y:S08]  /*10e80*/  MUFU.EX2 R39, R39 ;  /* 0x0000002700277308 */ /* 0x000f700000000800 */
[----:B------:R-:W-:Y:S01]  /*10e90*/  MUFU.EX2 R42, R42 ;  /* 0x0000002a002a7308 */ /* 0x000fe20000000800 */
[----:B------:R-:W-:-:S02]  /*10ea0*/  WARPGROUP.DEPBAR.LE gsb0, 0x0 ;  /* 0x00008000000079c5 */ /* 0x000fc40000010000 */
[----:B------:R-:W-:Y:S01]  /*10eb0*/  WARPGROUP.ARRIVE ;  /* 0x00000000000079c5 */ /* 0x000fe20000000000 */
[----:B------:R-:W-:Y:S02]  /*10ec0*/  @!P1 VIADD R46, R46, 0x16840 ;  /* 0x000168402e2e9836 */ /* 0x000fe40000000000 */
[----:B-1----:R-:W-:Y:S01]  /*10ed0*/  FADD.FTZ R6, R148, R51 ;  /* 0x0000003394067221 */ /* 0x002fe20000010000 */
[----:B------:R-:W-:Y:S01]  /*10ee0*/  @!P1 IMAD R50, R15, 0x8, R2 ;  /* 0x000000080f329824 */ /* 0x000fe200078e0202 */
[----:B------:R-:W1:Y:S01]  /*10ef0*/  MUFU.EX2 R35, R35 ;  /* 0x0000002300237308 */ /* 0x000e620000000800 */
[----:B------:R-:W-:Y:S01]  /*10f00*/  HGMMA.64x64x16.F32.BF16 R88, R124, gdesc[UR8].tnspB, R88, gsb0 ;  /* 0x40e000087c587df0 */ /* 0x000fe20008001858 */
[----:B------:R-:W-:Y:S02]  /*10f10*/  R2UR UR10, R24 ;  /* 0x00000000180a72ca */ /* 0x000fe400000e0000 */
[----:B------:R-:W-:Y:S01]  /*10f20*/  R2UR UR11, R25 ;  /* 0x00000000190b72ca */ /* 0x000fe200000e0000 */
[----:B------:R-:W-:Y:S01]  /*10f30*/  VIADD R25, R135, 0x9 ;  /* 0x0000000987197836 */ /* 0x000fe20000000000 */
[----:B------:R-:W-:Y:S01]  /*10f40*/  @!P1 PRMT R46, RZ, 0x654, R46 ;  /* 0x00000654ff2e9816 */ /* 0x000fe2000000002e */
[----:B0-----:R-:W-:Y:S01]  /*10f50*/  FFMA.FTZ R5, R14, R5, R149 ;  /* 0x000000050e057223 */ /* 0x001fe20000010095 */
[----:B------:R-:W-:Y:S01]  /*10f60*/  FADD.FTZ R15, R145, R6 ;  /* 0x00000006910f7221 */ /* 0x000fe20000010000 */
[----:B------:R-:W-:Y:S01]  /*10f70*/  @!P1 VIADD R50, R50, 0x16860 ;  /* 0x0001686032329836 */ /* 0x000fe20000000000 */
[----:B------:R-:W-:Y:S01]  /*10f80*/  SEL R47, R25, 0x9, !P2 ;  /* 0x00000009192f7807 */ /* 0x000fe20005000000 */
[----:B------:R-:W0:Y:S08]  /*10f90*/  MUFU.EX2 R38, R38 ;  /* 0x0000002600267308 */ /* 0x000e300000000800 */
[----:B------:R-:W0:Y:S08]  /*10fa0*/  MUFU.EX2 R43, R43 ;  /* 0x0000002b002b7308 */ /* 0x000e300000000800 */
[----:B------:R-:W0:Y:S01]  /*10fb0*/  MUFU.EX2 R10, R10 ;  /* 0x0000000a000a7308 */ /* 0x000e220000000800 */
[----:B------:R-:W-:-:S07]  /*10fc0*/  FFMA.FTZ R59, R59, UR41, -R53 ;  /* 0x000000293b3b7c23 */ /* 0x000fce0008010835 */
[----:B------:R-:W-:Y:S08]  /*10fd0*/  MUFU.EX2 R132, R132 ;  /* 0x0000008400847308 */ /* 0x000ff00000000800 */
[----:B------:R-:W-:Y:S08]  /*10fe0*/  MUFU.EX2 R133, R133 ;  /* 0x0000008500857308 */ /* 0x000ff00000000800 */
[----:B------:R-:W-:Y:S08]  /*10ff0*/  MUFU.EX2 R134, R134 ;  /* 0x0000008600867308 */ /* 0x000ff00000000800 */
[----:B------:R-:W-:Y:S08]  /*11000*/  MUFU.EX2 R37, R37 ;  /* 0x0000002500257308 */ /* 0x000ff00000000800 */
[----:B------:R-:W-:Y:S08]  /*11010*/  MUFU.EX2 R40, R40 ;  /* 0x0000002800287308 */ /* 0x000ff00000000800 */
[----:B------:R-:W-:Y:S01]  /*11020*/  MUFU.EX2 R41, R41 ;  /* 0x0000002900297308 */ /* 0x000fe20000000800 */
[----:B------:R-:W-:-:S02]  /*11030*/  WARPGROUP.DEPBAR.LE gsb0, 0x0 ;  /* 0x00008000000079c5 */ /* 0x000fc40000010000 */
[----:B------:R-:W-:-:S05]  /*11040*/  WARPGROUP.ARRIVE ;  /* 0x00000000000079c5 */ /* 0x000fca0000000000 */
[----:B------:R-:W0:Y:S01]  /*11050*/  MUFU.EX2 R24, R55 ;  /* 0x0000003700187308 */ /* 0x000e220000000800 */
[----:B------:R-:W-:Y:S01]  /*11060*/  HGMMA.64x64x16.F32.BF16 R88, R120, gdesc[UR8].tnspB, R88, gsb0 ;  /* 0x40e0000878587df0 */ /* 0x000fe20008001858 */
[----:B------:R-:W-:Y:S01]  /*11070*/  FADD.FTZ R6, R150, R15 ;  /* 0x0000000f96067221 */ /* 0x000fe20000010000 */
[----:B------:R-:W-:-:S05]  /*11080*/  @!P1 PRMT R50, RZ, 0x654, R50 ;  /* 0x00000654ff329816 */ /* 0x000fca0000000032 */
[----:B------:R-:W-:Y:S01]  /*11090*/  MUFU.EX2 R44, R44 ;  /* 0x0000002c002c7308 */ /* 0x000fe20000000800 */
[----:B------:R-:W-:Y:S01]  /*110a0*/  FADD.FTZ R15, R143, R6 ;  /* 0x000000068f0f7221 */ /* 0x000fe20000010000 */
[----:B------:R-:W-:Y:S01]  /*110b0*/  FFMA.FTZ R135, R62, UR41, -R53 ;  /* 0x000000293e877c23 */ /* 0x000fe20008010835 */
[----:B------:R-:W-:-:S05]  /*110c0*/  F2FP.BF16.F32.PACK_AB R149, R26, R149 ;  /* 0x000000951a95723e */ /* 0x000fca00000010ff */
[----:B------:R-:W0:Y:S01]  /*110d0*/  MUFU.EX2 R25, R59 ;  /* 0x0000003b00197308 */ /* 0x000e220000000800 */
[--C-:B------:R-:W-:Y:S01]  /*110e0*/  FFMA.FTZ R129, R66, UR41, -R53.reuse ;  /* 0x0000002942817c23 */ /* 0x100fe20008010835 */
[----:B------:R-:W-:-:S06]  /*110f0*/  FFMA.FTZ R6, R67, UR41, -R53 ;  /* 0x0000002943067c23 */ /* 0x000fcc0008010835 */
[----:B------:R-:W0:Y:S08]  /*11100*/  MUFU.EX2 R135, R135 ;  /* 0x0000008700877308 */ /* 0x000e300000000800 */
[----:B------:R-:W-:Y:S08]  /*11110*/  MUFU.EX2 R45, R45 ;  /* 0x0000002d002d7308 */ /* 0x000ff00000000800 */
[----:B------:R-:W-:Y:S08]  /*11120*/  MUFU.EX2 R48, R48 ;  /* 0x0000003000307308 */ /* 0x000ff00000000800 */
[----:B------:R-:W-:Y:S08]  /*11130*/  MUFU.EX2 R49, R49 ;  /* 0x0000003100317308 */ /* 0x000ff00000000800 */
[----:B------:R-:W-:Y:S01]  /*11140*/  MUFU.EX2 R52, R52 ;  /* 0x0000003400347308 */ /* 0x000fe20000000800 */
[----:B------:R-:W-:-:S02]  /*11150*/  WARPGROUP.DEPBAR.LE gsb0, 0x0 ;  /* 0x00008000000079c5 */ /* 0x000fc40000010000 */
[----:B------:R4:W-:Y:S06]  /*11160*/  BAR.ARV R47, 0x100 ;  /* 0x0004002f0000751d */ /* 0x0009ec0000002000 */
[----:B------:R2:W-:Y:S02]  /*11170*/  @!P1 SYNCS.ARRIVE.TRANS64.RED.A1T0 RZ, [R46+URZ], RZ ;  /* 0x000000ff2eff99a7 */ /* 0x0005e4000810043f */
[----:B--2---:R-:W-:Y:S01]  /*11180*/  FADD.FTZ R46, R26, R5 ;  /* 0x000000051a2e7221 */ /* 0x004fe20000010000 */
[----:B------:R2:W-:Y:S03]  /*11190*/  @!P1 SYNCS.ARRIVE.TRANS64.RED.A1T0 RZ, [R50+URZ], RZ ;  /* 0x000000ff32ff99a7 */ /* 0x0005e6000810043f */
[----:B----4-:R-:W-:-:S04]  /*111a0*/  FADD.FTZ R47, R151, R46 ;  /* 0x0000002e972f7221 */ /* 0x010fc80000010000 */
[----:B------:R-:W-:-:S04]  /*111b0*/  FADD.FTZ R46, R30, R47 ;  /* 0x0000002f1e2e7221 */ /* 0x000fc80000010000 */
[----:B------:R-:W-:Y:S01]  /*111c0*/  FADD.FTZ R47, R27, R46 ;  /* 0x0000002e1b2f7221 */ /* 0x000fe20000010000 */
[----:B------:R-:W-:-:S03]  /*111d0*/  FADD.FTZ R46, R144, R15 ;  /* 0x0000000f902e7221 */ /* 0x000fc60000010000 */
[----:B--2---:R-:W-:Y:S01]  /*111e0*/  FADD.FTZ R50, R56, R47 ;  /* 0x0000002f38327221 */ /* 0x004fe20000010000 */
[----:B------:R-:W-:-:S03]  /*111f0*/  FADD.FTZ R47, R141, R46 ;  /* 0x0000002e8d2f7221 */ /* 0x000fc60000010000 */
[----:B-----5:R-:W-:Y:S01]  /*11200*/  FADD.FTZ R50, R31, R50 ;  /* 0x000000321f327221 */ /* 0x020fe20000010000 */
[----:B------:R-:W-:-:S03]  /*11210*/  FADD.FTZ R46, R146, R47 ;  /* 0x0000002f922e7221 */ /* 0x000fc60000010000 */
[----:B------:R-:W-:Y:S01]  /*11220*/  FADD.FTZ R47, R57, R50 ;  /* 0x00000032392f7221 */ /* 0x000fe20000010000 */
[----:B------:R-:W-:-:S03]  /*11230*/  FADD.FTZ R51, R139, R46 ;  /* 0x0000002e8b337221 */ /* 0x000fc60000010000 */
[----:B------:R-:W-:Y:S01]  /*11240*/  FADD.FTZ R46, R34, R47 ;  /* 0x0000002f222e7221 */ /* 0x000fe20000010000 */
[----:B------:R-:W-:-:S03]  /*11250*/  FADD.FTZ R50, R140, R51 ;  /* 0x000000338c327221 */ /* 0x000fc60000010000 */
[----:B------:R-:W-:Y:S01]  /*11260*/  FADD.FTZ R46, R39, R46 ;  /* 0x0000002e272e7221 */ /* 0x000fe20000010000 */
[----:B------:R-:W-:-:S03]  /*11270*/  FADD.FTZ R47, R137, R50 ;  /* 0x00000032892f7221 */ /* 0x000fc60000010000 */
[----:B-1----:R-:W-:Y:S01]  /*11280*/  FADD.FTZ R51, R35, R46 ;  /* 0x0000002e23337221 */ /* 0x002fe20000010000 */
[----:B------:R-:W-:-:S03]  /*11290*/  FADD.FTZ R47, R142, R47 ;  /* 0x0000002f8e2f7221 */ /* 0x000fc60000010000 */
[----:B------:R-:W-:Y:S01]  /*112a0*/  FADD.FTZ R51, R42, R51 ;  /* 0x000000332a337221 */ /* 0x000fe20000010000 */
[----:B------:R-:W-:-:S03]  /*112b0*/  FADD.FTZ R47, R136, R47 ;  /* 0x0000002f882f7221 */ /* 0x000fc60000010000 */
[----:B0-----:R-:W-:Y:S01]  /*112c0*/  FADD.FTZ R46, R38, R51 ;  /* 0x00000033262e7221 */ /* 0x001fe20000010000 */
[----:B------:R-:W-:Y:S01]  /*112d0*/  FADD.FTZ R47, R20, R47 ;  /* 0x0000002f142f7221 */ /* 0x000fe20000010000 */
[----:B------:R-:W-:Y:S02]  /*112e0*/  FFMA.FTZ R5, R63, UR41, -R53 ;  /* 0x000000293f057c23 */ /* 0x000fe40008010835 */
[----:B------:R-:W-:Y:S01]  /*112f0*/  FADD.FTZ R51, R43, R46 ;  /* 0x0000002e2b337221 */ /* 0x000fe20000010000 */
[----:B------:R-:W-:-:S03]  /*11300*/  FADD.FTZ R26, R138, R47 ;  /* 0x0000002f8a1a7221 */ /* 0x000fc60000010000 */
[----:B------:R-:W-:Y:S01]  /*11310*/  FADD.FTZ R51, R10, R51 ;  /* 0x000000330a337221 */ /* 0x000fe20000010000 */
[----:B------:R-:W0:Y:S01]  /*11320*/  MUFU.EX2 R5, R5 ;  /* 0x0000000500057308 */ /* 0x000e220000000800 */
[----:B------:R-:W-:Y:S01]  /*11330*/  F2FP.BF16.F32.PACK_AB R151, R30, R151 ;  /* 0x000000971e97723e */ /* 0x000fe200000010ff */
[----:B------:R-:W-:Y:S01]  /*11340*/  FADD.FTZ R47, R21, R26 ;  /* 0x0000001a152f7221 */ /* 0x000fe20000010000 */
[----:B------:R-:W-:Y:S01]  /*11350*/  FADD.FTZ R30, R24, R51 ;  /* 0x00000033181e7221 */ /* 0x000fe20000010000 */
[----:B------:R-:W-:Y:S02]  /*11360*/  FFMA.FTZ R131, R70, UR41, -R53 ;  /* 0x0000002946837c23 */ /* 0x000fe40008010835 */
[----:B------:R-:W-:Y:S01]  /*11370*/  FADD.FTZ R46, R132, R47 ;  /* 0x0000002f842e7221 */ /* 0x000fe20000010000 */
[----:B------:R-:W-:Y:S01]  /*11380*/  FADD.FTZ R30, R133, R30 ;  /* 0x0000001e851e7221 */ /* 0x000fe20000010000 */
[----:B------:R-:W1:Y:S01]  /*11390*/  MUFU.EX2 R129, R129 ;  /* 0x0000008100817308 */ /* 0x000e620000000800 */
[----:B------:R-:W-:-:S02]  /*113a0*/  F2FP.BF16.F32.PACK_AB R150, R150, R145 ;  /* 0x000000919696723e */ /* 0x000fc400000010ff */
[----:B------:R-:W-:Y:S01]  /*113b0*/  F2FP.BF16.F32.PACK_AB R145, R56, R27 ;  /* 0x0000001b3891723e */ /* 0x000fe200000010ff */
[----:B------:R-:W-:Y:S01]  /*113c0*/  FADD.FTZ R27, R29, R46 ;  /* 0x0000002e1d1b7221 */ /* 0x000fe20000010000 */
[----:B------:R-:W-:Y:S01]  /*113d0*/  FADD.FTZ R30, R25, R30 ;  /* 0x0000001e191e7221 */ /* 0x000fe20000010000 */
[----:B------:R-:W-:Y:S02]  /*113e0*/  FFMA.FTZ R15, R71, UR41, -R53 ;  /* 0x00000029470f7c23 */ /* 0x000fe40008010835 */
[----:B------:R-:W2:Y:S01]  /*113f0*/  MUFU.EX2 R6, R6 ;  /* 0x0000000600067308 */ /* 0x000ea20000000800 */
[----:B------:R-:W-:Y:S01]  /*11400*/  FADD.FTZ R27, R134, R27 ;  /* 0x0000001b861b7221 */ /* 0x000fe20000010000 */
[----:B------:R-:W-:Y:S01]  /*11410*/  FADD.FTZ R30, R135, R30 ;  /* 0x0000001e871e7221 */ /* 0x000fe20000010000 */
[----:B------:R-:W-:-:S05]  /*11420*/  FFMA.FTZ R125, R74, UR41, -R53 ;  /* 0x000000294a7d7c23 */ /* 0x000fca0008010835 */
[----:B------:R-:W4:Y:S01]  /*11430*/  MUFU.EX2 R131, R131 ;  /* 0x0000008300837308 */ /* 0x000f220000000800 */
[----:B------:R-:W-:Y:S01]  /*11440*/  FADD.FTZ R27, R32, R27 ;  /* 0x0000001b201b7221 */ /* 0x000fe20000010000 */
[----:B0-----:R-:W-:Y:S01]  /*11450*/  FADD.FTZ R30, R5, R30 ;  /* 0x0000001e051e7221 */ /* 0x001fe20000010000 */
[----:B------:R-:W-:Y:S01]  /*11460*/  F2FP.BF16.F32.PACK_AB R146, R146, R141 ;  /* 0x0000008d9292723e */ /* 0x000fe200000010ff */
[----:B------:R-:W-:Y:S01]  /*11470*/  FFMA.FTZ R75, R75, UR41, -R53 ;  /* 0x000000294b4b7c23 */ /* 0x000fe20008010835 */
[----:B------:R-:W-:-:S03]  /*11480*/  F2FP.BF16.F32.PACK_AB R141, R39, R34 ;  /* 0x00000022278d723e */ /* 0x000fc600000010ff */
[----:B------:R-:W0:Y:S01]  /*11490*/  MUFU.EX2 R15, R15 ;  /* 0x0000000f000f7308 */ /* 0x000e220000000800 */
[----:B------:R-:W-:Y:S01]  /*114a0*/  FADD.FTZ R34, R28, R27 ;  /* 0x0000001b1c227221 */ /* 0x000fe20000010000 */
[----:B-1----:R-:W-:Y:S01]  /*114b0*/  FADD.FTZ R27, R129, R30 ;  /* 0x0000001e811b7221 */ /* 0x002fe20000010000 */
[----:B------:R-:W-:Y:S01]  /*114c0*/  FFMA.FTZ R78, R78, UR41, -R53 ;  /* 0x000000294e4e7c23 */ /* 0x000fe20008010835 */
[----:B------:R-:W-:-:S04]  /*114d0*/  F2FP.BF16.F32.PACK_AB R148, R148, R147 ;  /* 0x000000939494723e */ /* 0x000fc800000010ff */
[----:B------:R-:W1:Y:S01]  /*114e0*/  MUFU.EX2 R125, R125 ;  /* 0x0000007d007d7308 */ /* 0x000e620000000800 */
[----:B------:R-:W-:Y:S01]  /*114f0*/  F2FP.BF16.F32.PACK_AB R147, R57, R31 ;  /* 0x0000001f3993723e */ /* 0x000fe200000010ff */
[----:B------:R-:W-:Y:S01]  /*11500*/  FADD.FTZ R31, R33, R34 ;  /* 0x00000022211f7221 */ /* 0x000fe20000010000 */
[----:B------:R-:W-:Y:S01]  /*11510*/  F2FP.BF16.F32.PACK_AB R136, R20, R136 ;  /* 0x000000881488723e */ /* 0x000fe200000010ff */
[----:B--2---:R-:W-:Y:S01]  /*11520*/  FADD.FTZ R20, R6, R27 ;  /* 0x0000001b06147221 */ /* 0x004fe20000010000 */
[----:B------:R-:W-:-:S03]  /*11530*/  FFMA.FTZ R79, R79, UR41, -R53 ;  /* 0x000000294f4f7c23 */ /* 0x000fc60008010835 */
[----:B------:R-:W2:Y:S01]  /*11540*/  MUFU.EX2 R26, R75 ;  /* 0x0000004b001a7308 */ /* 0x000ea20000000800 */
[----:B------:R-:W-:Y:S01]  /*11550*/  FADD.FTZ R30, R36, R31 ;  /* 0x0000001f241e7221 */ /* 0x000fe20000010000 */
[----:B----4-:R-:W-:Y:S01]  /*11560*/  FADD.FTZ R20, R131, R20 ;  /* 0x0000001483147221 */ /* 0x010fe20000010000 */
[----:B------:R-:W-:Y:S01]  /*11570*/  FFMA.FTZ R82, R82, UR41, -R53 ;  /* 0x0000002952527c23 */ /* 0x000fe20008010835 */
[----:B------:R-:W-:-:S04]  /*11580*/  F2FP.BF16.F32.PACK_AB R138, R21, R138 ;  /* 0x0000008a158a723e */ /* 0x000fc800000010ff */
[----:B------:R-:W4:Y:S01]  /*11590*/  MUFU.EX2 R78, R78 ;  /* 0x0000004e004e7308 */ /* 0x000f220000000800 */
[----:B------:R-:W-:Y:S01]  /*115a0*/  FADD.FTZ R21, R37, R30 ;  /* 0x0000001e25157221 */ /* 0x000fe20000010000 */
[----:B0-----:R-:W-:Y:S01]  /*115b0*/  FADD.FTZ R20, R15, R20 ;  /* 0x000000140f147221 */ /* 0x001fe20000010000 */
[----:B------:R-:W-:Y:S01]  /*115c0*/  FFMA.FTZ R83, R83, UR41, -R53 ;  /* 0x0000002953537c23 */ /* 0x000fe20008010835 */
[----:B------:R-:W-:-:S04]  /*115d0*/  F2FP.BF16.F32.PACK_AB R140, R140, R139 ;  /* 0x0000008b8c8c723e */ /* 0x000fc800000010ff */
[----:B------:R-:W0:Y:S01]  /*115e0*/  MUFU.EX2 R79, R79 ;  /* 0x0000004f004f7308 */ /* 0x000e220000000800 */
[----:B------:R-:W-:Y:S01]  /*115f0*/  F2FP.BF16.F32.PACK_AB R139, R24, R10 ;  /* 0x0000000a188b723e */ /* 0x000fe200000010ff */
[----:B------:R-:W-:Y:S01]  /*11600*/  FADD.FTZ R10, R40, R21 ;  /* 0x00000015280a7221 */ /* 0x000fe20000010000 */
[----:B-1----:R-:W-:Y:S01]  /*11610*/  FADD.FTZ R21, R125, R20 ;  /* 0x000000147d157221 */ /* 0x002fe20000010000 */
[----:B------:R-:W-:-:S04]  /*11620*/  FFMA.FTZ R86, R86, UR41, -R53 ;  /* 0x0000002956567c23 */ /* 0x000fc80008010835 */
[----:B------:R-:W1:Y:S01]  /*11630*/  MUFU.EX2 R82, R82 ;  /* 0x0000005200527308 */ /* 0x000e620000000800 */
[----:B------:R-:W-:Y:S01]  /*11640*/  F2FP.BF16.F32.PACK_AB R135, R5, R135 ;  /* 0x000000870587723e */ /* 0x000fe200000010ff */
[----:B------:R-:W-:Y:S01]  /*11650*/  FADD.FTZ R5, R41, R10 ;  /* 0x0000000a29057221 */ /* 0x000fe20000010000 */
[----:B--2---:R-:W-:Y:S01]  /*11660*/  FADD.FTZ R21, R26, R21 ;  /* 0x000000151a157221 */ /* 0x004fe20000010000 */
[----:B------:R-:W-:-:S04]  /*11670*/  FFMA.FTZ R53, R87, UR41, -R53 ;  /* 0x0000002957357c23 */ /* 0x000fc80008010835 */
[----:B------:R-:W2:Y:S01]  /*11680*/  MUFU.EX2 R83, R83 ;  /* 0x0000005300537308 */ /* 0x000ea20000000800 */
[----:B------:R-:W-:Y:S01]  /*11690*/  F2FP.BF16.F32.PACK_AB R129, R6, R129 ;  /* 0x000000810681723e */ /* 0x000fe200000010ff */
[----:B------:R-:W-:Y:S01]  /*116a0*/  FADD.FTZ R10, R44, R5 ;  /* 0x000000052c0a7221 */ /* 0x000fe20000010000 */
[----:B----4-:R-:W-:-:S05]  /*116b0*/  FADD.FTZ R6, R78, R21 ;  /* 0x000000154e067221 */ /* 0x010fca0000010000 */
[----:B------:R-:W4:Y:S01]  /*116c0*/  MUFU.EX2 R123, R86 ;  /* 0x00000056007b7308 */ /* 0x000f220000000800 */
[----:B------:R-:W-:Y:S01]  /*116d0*/  FADD.FTZ R5, R45, R10 ;  /* 0x0000000a2d057221 */ /* 0x000fe20000010000 */
[----:B0-----:R-:W-:Y:S01]  /*116e0*/  FADD.FTZ R21, R79, R6 ;  /* 0x000000064f157221 */ /* 0x001fe20000010000 */
[----:B---3--:R-:W-:-:S05]  /*116f0*/  ISETP.GT.AND P2, PT, R4, R54, PT ;  /* 0x000000360400720c */ /* 0x008fca0003f44270 */
[----:B------:R-:W0:Y:S01]  /*11700*/  MUFU.EX2 R53, R53 ;  /* 0x0000003500357308 */ /* 0x000e220000000800 */
[----:B------:R-:W-:Y:S01]  /*11710*/  FADD.FTZ R6, R48, R5 ;  /* 0x0000000530067221 */ /* 0x000fe20000010000 */
[----:B-1----:R-:W-:-:S03]  /*11720*/  FADD.FTZ R10, R82, R21 ;  /* 0x00000015520a7221 */ /* 0x002fc60000010000 */
[----:B------:R-:W-:Y:S01]  /*11730*/  FADD.FTZ R5, R49, R6 ;  /* 0x0000000631057221 */ /* 0x000fe20000010000 */
[----:B--2---:R-:W-:-:S03]  /*11740*/  FADD.FTZ R10, R83, R10 ;  /* 0x0000000a530a7221 */ /* 0x004fc60000010000 */
[----:B------:R-:W-:Y:S01]  /*11750*/  FADD.FTZ R6, R52, R5 ;  /* 0x0000000534067221 */ /* 0x000fe20000010000 */
[----:B----4-:R-:W-:Y:S01]  /*11760*/  FADD.FTZ R10, R123, R10 ;  /* 0x0000000a7b0a7221 */ /* 0x010fe20000010000 */
[----:B------:R-:W-:Y:S01]  /*11770*/  F2FP.BF16.F32.PACK_AB R144, R144, R143 ;  /* 0x0000008f9090723e */ /* 0x000fe200000010ff */
[-C--:B------:R-:W-:Y:S01]  /*11780*/  FMUL.FTZ R90, R90, R14.reuse ;  /* 0x0000000e5a5a7220 */ /* 0x080fe20000410000 */
[----:B------:R-:W-:Y:S01]  /*11790*/  F2FP.BF16.F32.PACK_AB R142, R142, R137 ;  /* 0x000000898e8e723e */ /* 0x000fe200000010ff */
[----:B------:R-:W-:Y:S01]  /*117a0*/  FADD.FTZ R6, R7, R6 ;  /* 0x0000000607067221 */ /* 0x000fe20000010000 */
[----:B------:R-:W-:Y:S01]  /*117b0*/  F2FP.BF16.F32.PACK_AB R131, R15, R131 ;  /* 0x000000830f83723e */ /* 0x000fe200000010ff */
[----:B------:R-:W-:Y:S01]  /*117c0*/  FMUL.FTZ R91, R91, R14 ;  /* 0x0000000e5b5b7220 */ /* 0x000fe20000410000 */
[----:B------:R-:W-:Y:S01]  /*117d0*/  F2FP.BF16.F32.PACK_AB R122, R7, R52 ;  /* 0x00000034077a723e */ /* 0x000fe200000010ff */
[----:B0-----:R-:W-:Y:S01]  /*117e0*/  FADD.FTZ R5, R53, R10 ;  /* 0x0000000a35057221 */ /* 0x001fe20000010000 */
        /* <DEDUP_REMOVED lines=15> */
[-C--:B------:R-:W-:Y:S01]  /*118e0*/  FMUL.FTZ R88, R88, R11.reuse ;  /* 0x0000000b58587220 */ /* 0x080fe20000410000 */
[----:B------:R-:W-:Y:S01]  /*118f0*/  F2FP.BF16.F32.PACK_AB R137, R43, R38 ;  /* 0x000000262b89723e */ /* 0x000fe200000010ff */
[-C--:B------:R-:W-:Y:S01]  /*11900*/  FMUL.FTZ R89, R89, R11.reuse ;  /* 0x0000000b59597220 */ /* 0x080fe20000410000 */
[----:B------:R-:W-:Y:S01]  /*11910*/  F2FP.BF16.F32.PACK_AB R132, R29, R132 ;  /* 0x000000841d84723e */ /* 0x000fe200000010ff */
[----:B------:R-:W-:Y:S01]  /*11920*/  FMUL.FTZ R92, R92, R11 ;  /* 0x0000000b5c5c7220 */ /* 0x000fe20000410000 */
[----:B------:R-:W-:Y:S01]  /*11930*/  F2FP.BF16.F32.PACK_AB R133, R25, R133 ;  /* 0x000000851985723e */ /* 0x000fe200000010ff */
[-C--:B------:R-:W-:Y:S01]  /*11940*/  FMUL.FTZ R93, R93, R11.reuse ;  /* 0x0000000b5d5d7220 */ /* 0x080fe20000410000 */
[----:B------:R-:W-:Y:S01]  /*11950*/  F2FP.BF16.F32.PACK_AB R134, R32, R134 ;  /* 0x000000862086723e */ /* 0x000fe200000010ff */
[-C--:B------:R-:W-:Y:S01]  /*11960*/  FMUL.FTZ R96, R96, R11.reuse ;  /* 0x0000000b60607220 */ /* 0x080fe20000410000 */
        /* <DEDUP_REMOVED lines=18> */
[-C--:B------:R-:W-:Y:S01]  /*11a90*/  FMUL.FTZ R116, R116, R11.reuse ;  /* 0x0000000b74747220 */ /* 0x080fe20000410000 */
[----:B------:R-:W-:Y:S01]  /*11aa0*/  FMUL.FTZ R117, R117, R11 ;  /* 0x0000000b75757220 */ /* 0x000fe20000410000 */
[----:B------:R-:W-:-:S02]  /*11ab0*/  VIADD R4, R4, 0xffffffff ;  /* 0xffffffff04047836 */ /* 0x000fc40000000000 */
[----:B------:R-:W-:Y:S02]  /*11ac0*/  IMAD.MOV.U32 R10, RZ, RZ, R23 ;  /* 0x000000ffff0a7224 */ /* 0x000fe400078e0017 */
[----:B------:R-:W-:Y:S02]  /*11ad0*/  IMAD.MOV.U32 R15, RZ, RZ, R16 ;  /* 0x000000ffff0f7224 */ /* 0x000fe400078e0010 */
[----:B------:R-:W-:Y:S02]  /*11ae0*/  IMAD.MOV.U32 R7, RZ, RZ, R0 ;  /* 0x000000ffff077224 */ /* 0x000fe400078e0000 */
[----:B------:R-:W-:Y:S01]  /*11af0*/  IMAD.MOV.U32 R14, RZ, RZ, R3 ;  /* 0x000000ffff0e7224 */ /* 0x000fe200078e0003 */
[----:B------:R-:W-:Y:S06]  /*11b00*/  @P2 BRA `(.L_x_1482) ;  /* 0xffffffe000502947 */ /* 0x000fec000383ffff */
.L_x_1472:
[----:B------:R-:W2:Y:S02]  /*11b10*/  LDL R7, [R1+0x30] ;  /* 0x0000300001077983 */ /* 0x000ea40000100800 */
[----:B--2---:R-:W-:-:S13]  /*11b20*/  ISETP.GE.AND P2, PT, R4, R7, PT ;  /* 0x000000070400720c */ /* 0x004fda0003f46270 */
[----:B------:R-:W-:Y:S05]  /*11b30*/  @!P2 BRA `(.L_x_1483) ;  /* 0x0000002c00f0a947 */ /* 0x000fea0003800000 */
[----:B------:R-:W-:Y:S02]  /*11b40*/  IMAD.MOV.U32 R7, RZ, RZ, R0 ;  /* 0x000000ffff077224 */ /* 0x000fe400078e0000 */
[----:B------:R-:W-:Y:S02]  /*11b50*/  IMAD.MOV.U32 R20, RZ, RZ, R3 ;  /* 0x000000ffff147224 */ /* 0x000fe400078e0003 */
[----:B------:R-:W-:Y:S02]  /*11b60*/  IMAD.MOV.U32 R10, RZ, RZ, R23 ;  /* 0x000000ffff0a7224 */ /* 0x000fe400078e0017 */
[----:B------:R-:W-:-:S07]  /*11b70*/  IMAD.MOV.U32 R21, RZ, RZ, R16 ;  /* 0x000000ffff157224 */ /* 0x000fce00078e0010 */
.L_x_1501:
        /* <DEDUP_REMOVED lines=11> */
.L_x_1485:
[----:B------:R-:W-:Y:S01]  /*11c30*/  IMAD R0, R16, 0x8, R2 ;  /* 0x0000000810007824 */ /* 0x000fe200078e0202 */
[----:B------:R-:W-:-:S04]  /*11c40*/  SHF.L.U32 R3, R23, 0x1f, RZ ;  /* 0x0000001f17037819 */ /* 0x000fc800000006ff */
[----:B------:R0:W1:Y:S01]  /*11c50*/  SYNCS.PHASECHK.TRANS64.TRYWAIT P3, [R0+URZ+0x16830], R3 ;  /* 0x01683003000075a7 */ /* 0x000062000806017f */
[----:B------:R-:W-:Y:S05]  /*11c60*/  @!P0 BRA `(.L_x_1486) ;  /* 0x0000000000048947 */ /* 0x000fea0003800000 */
[----:B------:R-:W-:Y:S01]  /*11c70*/  BPT.TRAP 0x1 ;  /* 0x000000040000795c */ /* 0x000fe20000300000 */
.L_x_1486:
[----:B------:R-:W-:Y:S04]  /*11c80*/  BSSY B0, `(.L_x_1484) ;  /* 0x0000004000007945 */ /* 0x000fe80003800000 */
[----:B-1----:R-:W-:Y:S05]  /*11c90*/  @P3 BRA `(.L_x_1487) ;  /* 0x0000000000083947 */ /* 0x002fea0003800000 */
[----:B------:R-:W1:Y:S02]  /*11ca0*/  SYNCS.PHASECHK.TRANS64.TRYWAIT P3, [R0+URZ+0x16830], R3 ;  /* 0x01683003000075a7 */ /* 0x000e64000806017f */
[----:B-1----:R-:W-:Y:S05]  /*11cb0*/  @!P3 BRA `(.L_x_1488) ;  /* 0x000000c800d8b947 */ /* 0x002fea0003800000 */
.L_x_1487:
[----:B------:R-:W-:Y:S05]  /*11cc0*/  BSYNC B0 ;  /* 0x0000000000007941 */ /* 0x000fea0003800000 */
.L_x_1484:
        /* <DEDUP_REMOVED lines=44> */
.L_x_1490:
[----:B------:R-:W-:Y:S01]  /*11f90*/  SHF.L.U32 R0, R10, 0x1f, RZ ;  /* 0x0000001f0a007819 */ /* 0x000fe200000006ff */
[----:B------:R-:W-:-:S04]  /*11fa0*/  IMAD R3, R21, 0x8, R2 ;  /* 0x0000000815037824 */ /* 0x000fc800078e0202 */
[----:B------:R0:W1:Y:S01]  /*11fb0*/  SYNCS.PHASECHK.TRANS64.TRYWAIT P2, [R3+URZ+0x16850], R0 ;  /* 0x01685000030075a7 */ /* 0x000062000804017f */
[----:B------:R-:W-:Y:S05]  /*11fc0*/  @!P0 BRA `(.L_x_1491) ;  /* 0x0000000000048947 */ /* 0x000fea0003800000 */
[----:B------:R-:W-:Y:S01]  /*11fd0*/  BPT.TRAP 0x1 ;  /* 0x000000040000795c */ /* 0x000fe20000300000 */
.L_x_1491:
[----:B-1----:R-:W-:Y:S05]  /*11fe0*/  @P2 BRA `(.L_x_1489) ;  /* 0x0000000000082947 */ /* 0x002fea0003800000 */
[----:B------:R-:W1:Y:S02]  /*11ff0*/  SYNCS.PHASECHK.TRANS64.TRYWAIT P2, [R3+URZ+0x16850], R0 ;  /* 0x01685000030075a7 */ /* 0x000e64000804017f */
[----:B-1----:R-:W-:Y:S05]  /*12000*/  @!P2 BRA `(.L_x_1492) ;  /* 0x000000c80018a947 */ /* 0x002fea0003800000 */
.L_x_1489:
        /* <DEDUP_REMOVED lines=8> */
[----:B------:R-:W-:Y:S02]  /*12090*/  IMAD R10, R21, 0x400, R0 ;  /* 0x00000400150a7824 */ /* 0x000fe400078e0200 */
[----:B------:R-:W-:Y:S01]  /*120a0*/  IMAD.MOV.U32 R15, RZ, RZ, 0x40000040 ;  /* 0x40000040ff0f7424 */ /* 0x000fe200078e00ff */
[----:B------:R-:W0:Y:S02]  /*120b0*/  @P4 LDC R0, c[0x0][0x450] ;  /* 0x00011400ff004b82 */ /* 0x000e240000000800 */
[----:B------:R-:W-:-:S13]  /*120c0*/  R2UR UR10, R10 ;  /* 0x000000000a0a72ca */ /* 0x000fda00000e0000 */
[----:B------:R-:W-:Y:S01]  /*120d0*/  HGMMA.64x64x16.F32.BF16 R88, R148, gdesc[UR8].tnspB, R88, gsb0 ;  /* 0x40e0000894587df0 */ /* 0x000fe20008001858 */
[----:B------:R-:W-:Y:S01]  /*120e0*/  VIADD R14, R10, 0x80 ;  /* 0x000000800a0e7836 */ /* 0x000fe20000000000 */
[----:B------:R-:W-:-:S04]  /*120f0*/  R2UR UR11, R15 ;  /* 0x000000000f0b72ca */ /* 0x000fc800000e0000 */
[----:B------:R-:W-:Y:S01]  /*12100*/  R2UR UR10, R14 ;  /* 0x000000000e0a72ca */ /* 0x000fe200000e0000 */
[----:B------:R-:W-:Y:S02]  /*12110*/  VIADD R14, R10, 0x100 ;  /* 0x000001000a0e7836 */ /* 0x000fe40000000000 */
[----:B------:R-:W-:Y:S01]  /*12120*/  IMAD.MOV.U32 R15, RZ, RZ, 0x40000040 ;  /* 0x40000040ff0f7424 */ /* 0x000fe200078e00ff */
[----:B------:R-:W-:Y:S02]  /*12130*/  WARPGROUP.DEPBAR.LE gsb0, 0x0 ;  /* 0x00008000000079c5 */ /* 0x000fe40000010000 */
[----:B------:R-:W-:Y:S01]  /*12140*/  WARPGROUP.ARRIVE ;  /* 0x00000000000079c5 */ /* 0x000fe20000000000 */
[----:B------:R-:W2:Y:S04]  /*12150*/  LDL R148, [R1+0x18] ;  /* 0x0000180001947983 */ /* 0x000ea80000100800 */
[----:B------:R-:W3:Y:S02]  /*12160*/  LDL R151, [R1+0xc] ;  /* 0x00000c0001977983 */ /* 0x000ee40000100800 */
[----:B------:R-:W-:Y:S01]  /*12170*/  HGMMA.64x64x16.F32.BF16 R88, R144, gdesc[UR8].tnspB, R88, gsb0 ;  /* 0x40e0000890587df0 */ /* 0x000fe20008001858 */
[----:B------:R-:W-:-:S02]  /*12180*/  R2UR UR10, R14 ;  /* 0x000000000e0a72ca */ /* 0x000fc400000e0000 */
[----:B------:R-:W-:Y:S01]  /*12190*/  R2UR UR11, R15 ;  /* 0x000000000f0b72ca */ /* 0x000fe200000e0000 */
[----:B------:R-:W-:Y:S01]  /*121a0*/  VIADD R14, R10, 0x180 ;  /* 0x000001800a0e7836 */ /* 0x000fe20000000000 */
[----:B------:R-:W4:Y:S01]  /*121b0*/  LDL R149, [R1+0x8] ;  /* 0x0000080001957983 */ /* 0x000f220000100800 */
[----:B------:R-:W-:-:S03]  /*121c0*/  IMAD.MOV.U32 R15, RZ, RZ, 0x40000040 ;  /* 0x40000040ff0f7424 */ /* 0x000fc600078e00ff */
[----:B------:R-:W4:Y:S01]  /*121d0*/  LDL R150, [R1+0x4] ;  /* 0x0000040001967983 */ /* 0x000f220000100800 */
[----:B------:R-:W-:Y:S02]  /*121e0*/  WARPGROUP.DEPBAR.LE gsb0, 0x0 ;  /* 0x00008000000079c5 */ /* 0x000fe40000010000 */
[----:B------:R-:W-:-:S06]  /*121f0*/  WARPGROUP.ARRIVE ;  /* 0x00000000000079c5 */ /* 0x000fcc0000000000 */
        /* <DEDUP_REMOVED lines=31> */
[----:B------:R-:W1:Y:S01]  /*123f0*/  @P4 LDC R10, c[0x0][0x44c] ;  /* 0x00011300ff0a4b82 */ /* 0x000e620000000800 */
[----:B------:R-:W5:Y:S01]  /*12400*/  S2R R147, SR_TID.X ;  /* 0x0000000000937919 */ /* 0x000f620000002100 */
[----:B------:R-:W-:Y:S02]  /*12410*/  WARPGROUP.DEPBAR.LE gsb0, 0x0 ;  /* 0x00008000000079c5 */ /* 0x000fe40000010000 */
[----:B------:R-:W-:-:S08]  /*12420*/  WARPGROUP.ARRIVE ;  /* 0x00000000000079c5 */ /* 0x000fd00000000000 */
[----:B------:R-:W-:Y:S01]  /*12430*/  HGMMA.64x64x16.F32.BF16 R88, R120, gdesc[UR8].tnspB, R88, gsb0 ;  /* 0x40e0000878587df0 */ /* 0x000fe20008001858 */
[----:B-----5:R-:W-:Y:S01]  /*12440*/  ISETP.GE.U32.AND P2, PT, R147, 0x180, PT ;  /* 0x000001809300780c */ /* 0x020fe20003f46070 */
[----:B------:R-:W-:Y:S01]  /*12450*/  ULOP3.LUT UR8, URZ, UR27, URZ, 0x33, !UPT ;  /* 0x0000001b3f087292 */ /* 0x000fe2000f8e333f */
[----:B------:R-:W-:Y:S02]  /*12460*/  WARPGROUP.DEPBAR.LE gsb0, 0x0 ;  /* 0x00008000000079c5 */ /* 0x000fe40000010000 */
[----:B--2---:R-:W-:-:S04]  /*12470*/  IMAD.IADD R121, R3, 0x1, R148 ;  /* 0x0000000103797824 */ /* 0x004fc800078e0294 */
[----:B-1----:R-:W-:-:S05]  /*12480*/  @P4 IMAD.HI.U32 R3, R121, R10, RZ ;  /* 0x0000000a79034227 */ /* 0x002fca00078e00ff */
[----:B0-----:R-:W-:Y:S01]  /*12490*/  @P4 SHF.R.U32.HI R121, RZ, R0, R3 ;  /* 0x00000000ff794219 */ /* 0x001fe20000011603 */
[----:B------:R-:W-:-:S04]  /*124a0*/  IMAD.SHL.U32 R0, R4, 0x80, RZ ;  /* 0x0000008004007824 */ /* 0x000fc800078e00ff */
[----:B------:R-:W0:Y:S01]  /*124b0*/  SHFL.IDX PT, R122, R121, RZ, 0x1c1f ;  /* 0x001c1fff797a7589 */ /* 0x000e2200000e0000 */
[----:B------:R-:W-:Y:S02]  /*124c0*/  SHF.R.U32.HI R148, RZ, 0x7, R147 ;  /* 0x00000007ff947819 */ /* 0x000fe40000011693 */
[----:B------:R-:W-:Y:S01]  /*124d0*/  IADD3 R11, -R0, 0x1, RZ ;  /* 0x00000001000b7810 */ /* 0x000fe20007ffe1ff */
[----:B------:R-:W-:Y:S02]  /*124e0*/  @!P1 IMAD R3, R16, 0x8, R2 ;  /* 0x0000000810039824 */ /* 0x000fe400078e0202 */
[----:B------:R-:W-:Y:S02]  /*124f0*/  VIADD R10, R148, 0x9 ;  /* 0x00000009940a7836 */ /* 0x000fe40000000000 */
[----:B---3--:R-:W-:Y:S02]  /*12500*/  IMAD R11, R151, -0x2, R11 ;  /* 0xfffffffe970b7824 */ /* 0x008fe400078e020b */
[----:B------:R-:W-:Y:S01]  /*12510*/  @!P1 VIADD R3, R3, 0x16840 ;  /* 0x0001684003039836 */ /* 0x000fe20000000000 */
[----:B------:R-:W-:-:S02]  /*12520*/  SEL R10, R10, 0x9, !P2 ;  /* 0x000000090a0a7807 */ /* 0x000fc40005000000 */
[----:B----4-:R-:W-:Y:S02]  /*12530*/  IADD3 R11, -R150, R11, R149 ;  /* 0x0000000b960b7210 */ /* 0x010fe40007ffe195 */
[----:B------:R-:W-:Y:S01]  /*12540*/  @!P1 PRMT R3, RZ, 0x654, R3 ;  /* 0x00000654ff039816 */ /* 0x000fe20000000003 */
[----:B------:R1:W-:Y:S06]  /*12550*/  BAR.ARV R10, 0x100 ;  /* 0x0004000a0000751d */ /* 0x0003ec0000002000 */
[C---:B------:R-:W-:Y:S01]  /*12560*/  VIADD R120, R11.reuse, UR26 ;  /* 0x0000001a0b787c36 */ /* 0x040fe20008000000 */
[----:B------:R2:W-:Y:S01]  /*12570*/  @!P1 SYNCS.ARRIVE.TRANS64.RED.A1T0 RZ, [R3+URZ], RZ ;  /* 0x000000ff03ff99a7 */ /* 0x0005e2000810043f */
[----:B------:R-:W-:-:S02]  /*12580*/  VIADD R15, R11, UR8 ;  /* 0x000000080b0f7c36 */ /* 0x000fc40008000000 */
[--C-:B0-----:R-:W-:Y:S02]  /*12590*/  IMAD.IADD R14, R120, 0x1, R122.reuse ;  /* 0x00000001780e7824 */ /* 0x101fe400078e027a */
[----:B--2---:R-:W-:Y:S01]  /*125a0*/  IMAD.IADD R3, R15, 0x1, R122 ;  /* 0x000000010f037824 */ /* 0x004fe200078e027a */
[----:B-1----:R-:W-:Y:S06]  /*125b0*/  @!P5 BRA `(.L_x_1493) ;  /* 0x000000000058d947 */ /* 0x002fec0003800000 */
        /* <DEDUP_REMOVED lines=12> */
.L_x_1495:
[----:B------:R-:W-:-:S05]  /*12680*/  IMAD.U32 R123, RZ, RZ, UR4 ;  /* 0x00000004ff7b7e24 */ /* 0x000fca000f8e00ff */
[----:B------:R-:W-:-:S13]  /*12690*/  ISETP.NE.AND P2, PT, R123, 0x1, PT ;  /* 0x000000017b00780c */ /* 0x000fda0003f45270 */
[----:B------:R-:W0:Y:S02]  /*126a0*/  @P2 LDC.64 R10, c[0x0][0x9e8] ;  /* 0x00027a00ff0a2b82 */ /* 0x000e240000000a00 */
[----:B0-----:R-:W-:-:S05]  /*126b0*/  @P2 IMAD.HI.U32 R10, R122, R10, RZ ;  /* 0x0000000a7a0a2227 */ /* 0x001fca00078e00ff */
[----:B------:R-:W-:-:S07]  /*126c0*/  @P2 SHF.R.U32.HI R122, RZ, R11, R10 ;  /* 0x0000000bff7a2219 */ /* 0x000fce000001160a */
.L_x_1496:
[----:B------:R-:W-:Y:S05]  /*126d0*/  BSYNC B0 ;  /* 0x0000000000007941 */ /* 0x000fea0003800000 */
.L_x_1494:
[----:B------:R-:W-:-:S04]  /*126e0*/  IMAD R122, R122, R123, -R0 ;  /* 0x0000007b7a7a7224 */ /* 0x000fc800078e0a00 */
[----:B------:R-:W-:-:S05]  /*126f0*/  IMAD R122, R151, -0x2, R122 ;  /* 0xfffffffe977a7824 */ /* 0x000fca00078e027a */
[----:B------:R-:W-:Y:S02]  /*12700*/  VIADDMNMX R14, R122, R123, R14, PT ;  /* 0x0000007b7a0e7246 */ /* 0x000fe4000380010e */
[----:B------:R-:W-:-:S07]  /*12710*/  VIMNMX R3, R3, R122, !PT ;  /* 0x0000007a03037248 */ /* 0x000fce0007fe0100 */
.L_x_1493:
[----:B------:R-:W-:Y:S01]  /*12720*/  ISETP.GT.AND P2, PT, R4, -0x1, PT ;  /* 0xffffffff0400780c */ /* 0x000fe20003f44270 */
[----:B------:R-:W0:Y:S03]  /*12730*/  SHFL.IDX PT, R121, R121, 0x1, 0x1c1f ;  /* 0x003c1f0079797f89 */ /* 0x000e2600000e0000 */
[----:B------:R-:W-:-:S04]  /*12740*/  ISETP.GT.AND P3, PT, R3, RZ, P2 ;  /* 0x000000ff0300720c */ /* 0x000fc80001764270 */
[----:B------:R-:W-:-:S04]  /*12750*/  ISETP.LT.OR P3, PT, R14, 0x1, P3 ;  /* 0x000000010e00780c */ /* 0x000fc80001f61670 */
[----:B------:R-:W-:Y:S02]  /*12760*/  FSEL R24, R24, -INF , !P3 ;  /* 0xff80000018187808 */ /* 0x000fe40005800000 */
[----:B------:R-:W-:-:S04]  /*12770*/  ISETP.GT.AND P3, PT, R3, 0x1, P2 ;  /* 0x000000010300780c */ /* 0x000fc80001764270 */
[----:B------:R-:W-:-:S04]  /*12780*/  ISETP.LT.OR P3, PT, R14, 0x2, P3 ;  /* 0x000000020e00780c */ /* 0x000fc80001f61670 */
[----:B------:R-:W-:Y:S02]  /*12790*/  FSEL R25, R25, -INF , !P3 ;  /* 0xff80000019197808 */ /* 0x000fe40005800000 */
[----:B------:R-:W-:Y:S01]  /*127a0*/  ISETP.GT.AND P3, PT, R3, 0x8, P2 ;  /* 0x000000080300780c */ /* 0x000fe20001764270 */
[--C-:B0-----:R-:W-:Y:S02]  /*127b0*/  IMAD.IADD R120, R120, 0x1, R121.reuse ;  /* 0x0000000178787824 */ /* 0x101fe400078e0279 */
[----:B------:R-:W-:Y:S01]  /*127c0*/  IMAD.IADD R15, R15, 0x1, R121 ;  /* 0x000000010f0f7824 */ /* 0x000fe200078e0279 */
[----:B------:R-:W-:-:S04]  /*127d0*/  ISETP.LT.OR P3, PT, R14, 0x9, P3 ;  /* 0x000000090e00780c */ /* 0x000fc80001f61670 */
[----:B------:R-:W-:Y:S02]  /*127e0*/  FSEL R28, R28, -INF , !P3 ;  /* 0xff8000001c1c7808 */ /* 0x000fe40005800000 */
[----:B------:R-:W-:-:S04]  /*127f0*/  ISETP.GT.AND P3, PT, R3, 0x9, P2 ;  /* 0x000000090300780c */ /* 0x000fc80001764270 */
        /* <DEDUP_REMOVED lines=85> */
[----:B------:R-:W-:Y:S01]  /*12d50*/  FSEL R85, R85, -INF , !P3 ;  /* 0xff80000055557808 */ /* 0x000fe20005800000 */
[----:B------:R-:W-:Y:S08]  /*12d60*/  @!P5 BRA `(.L_x_1497) ;  /* 0x000000000058d947 */ /* 0x000ff00003800000 */
        /* <DEDUP_REMOVED lines=12> */
.L_x_1499:
[----:B------:R-:W-:-:S05]  /*12e30*/  IMAD.U32 R3, RZ, RZ, UR4 ;  /* 0x00000004ff037e24 */ /* 0x000fca000f8e00ff */
[----:B------:R-:W-:-:S13]  /*12e40*/  ISETP.NE.AND P3, PT, R3, 0x1, PT ;  /* 0x000000010300780c */ /* 0x000fda0003f65270 */
[----:B------:R-:W0:Y:S02]  /*12e50*/  @P3 LDC.64 R10, c[0x0][0x9e8] ;  /* 0x00027a00ff0a3b82 */ /* 0x000e240000000a00 */
[----:B0-----:R-:W-:-:S05]  /*12e60*/  @P3 IMAD.HI.U32 R10, R121, R10, RZ ;  /* 0x0000000a790a3227 */ /* 0x001fca00078e00ff */
[----:B------:R-:W-:-:S07]  /*12e70*/  @P3 SHF.R.U32.HI R121, RZ, R11, R10 ;  /* 0x0000000bff793219 */ /* 0x000fce000001160a */
.L_x_1500:
[----:B------:R-:W-:Y:S05]  /*12e80*/  BSYNC B0 ;  /* 0x0000000000007941 */ /* 0x000fea0003800000 */
.L_x_1498:
[----:B------:R-:W-:-:S04]  /*12e90*/  IMAD R0, R121, R3, -R0 ;  /* 0x0000000379007224 */ /* 0x000fc800078e0a00 */
[----:B------:R-:W-:-:S05]  /*12ea0*/  IMAD R0, R151, -0x2, R0 ;  /* 0xfffffffe97007824 */ /* 0x000fca00078e0200 */
[----:B------:R-:W-:Y:S02]  /*12eb0*/  VIADDMNMX R120, R0, R3, R120, PT ;  /* 0x0000000300787246 */ /* 0x000fe40003800178 */
[----:B------:R-:W-:-:S07]  /*12ec0*/  VIMNMX R15, R15, R0, !PT ;  /* 0x000000000f0f7248 */ /* 0x000fce0007fe0100 */
.L_x_1497:
[----:B------:R-:W-:Y:S01]  /*12ed0*/  ISETP.GT.AND P3, PT, R15, 0x1, P2 ;  /* 0x000000010f00780c */ /* 0x000fe20001764270 */
[----:B------:R-:W-:Y:S01]  /*12ee0*/  UMOV UR41, UR5 ;  /* 0x0000000500297c82 */ /* 0x000fe20008000000 */
[----:B------:R-:W-:Y:S02]  /*12ef0*/  FMNMX.FTZ R0, R24, R20, !PT ;  /* 0x0000001418007209 */ /* 0x000fe40007810000 */
[----:B------:R-:W-:Y:S02]  /*12f00*/  ISETP.LT.OR P3, PT, R120, 0x2, P3 ;  /* 0x000000027800780c */ /* 0x000fe40001f61670 */
[----:B------:R-:W-:Y:S02]  /*12f10*/  FMNMX.FTZ R3, R25, R0, !PT ;  /* 0x0000000019037209 */ /* 0x000fe40007810000 */
[----:B------:R-:W-:Y:S02]  /*12f20*/  FSEL R27, R27, -INF , !P3 ;  /* 0xff8000001b1b7808 */ /* 0x000fe40005800000 */
[----:B------:R-:W-:-:S02]  /*12f30*/  ISETP.GT.AND P3, PT, R15, 0x8, P2 ;  /* 0x000000080f00780c */ /* 0x000fc40001764270 */
[----:B------:R-:W-:Y:S02]  /*12f40*/  FMNMX.FTZ R0, R28, R3, !PT ;  /* 0x000000031c007209 */ /* 0x000fe40007810000 */
[----:B------:R-:W-:Y:S02]  /*12f50*/  ISETP.LT.OR P3, PT, R120, 0x9, P3 ;  /* 0x000000097800780c */ /* 0x000fe40001f61670 */
[----:B------:R-:W-:Y:S02]  /*12f60*/  FMNMX.FTZ R3, R29, R0, !PT ;  /* 0x000000001d037209 */ /* 0x000fe40007810000 */
[----:B------:R-:W-:Y:S02]  /*12f70*/  FSEL R30, R30, -INF , !P3 ;  /* 0xff8000001e1e7808 */ /* 0x000fe40005800000 */
[----:B------:R-:W-:Y:S02]  /*12f80*/  ISETP.GT.AND P3, PT, R15, 0x9, P2 ;  /* 0x000000090f00780c */ /* 0x000fe40001764270 */
[----:B------:R-:W-:-:S02]  /*12f90*/  FMNMX.FTZ R0, R32, R3, !PT ;  /* 0x0000000320007209 */ /* 0x000fc40007810000 */
[----:B------:R-:W-:Y:S02]  /*12fa0*/  ISETP.LT.OR P3, PT, R120, 0xa, P3 ;  /* 0x0000000a7800780c */ /* 0x000fe40001f61670 */
[----:B------:R-:W-:Y:S02]  /*12fb0*/  FMNMX.FTZ R3, R33, R0, !PT ;  /* 0x0000000021037209 */ /* 0x000fe40007810000 */
        /* <DEDUP_REMOVED lines=8> */
[----:B------:R-:W-:Y:S02]  /*13040*/  ISETP.LT.OR P3, PT, R120, 0x12, P3 ;  /* 0x000000127800780c */ /* 0x000fe40001f61670 */
[----:B------:R-:W-:-:S02]  /*13050*/  FMNMX.FTZ R3, R41, R0, !PT ;  /* 0x0000000029037209 */ /* 0x000fc40007810000 */
[----:B------:R-:W-:Y:S02]  /*13060*/  FSEL R35, R35, -INF , !P3 ;  /* 0xff80000023237808 */ /* 0x000fe40005800000 */
[----:B------:R-:W-:Y:S02]  /*13070*/  ISETP.GT.AND P3, PT, R15, 0x18, P2 ;  /* 0x000000180f00780c */ /* 0x000fe40001764270 */
[----:B------:R-:W-:Y:S02]  /*13080*/  FMNMX.FTZ R0, R44, R3, !PT ;  /* 0x000000032c007209 */ /* 0x000fe40007810000 */
[----:B------:R-:W-:Y:S02]  /*13090*/  ISETP.LT.OR P3, PT, R120, 0x19, P3 ;  /* 0x000000197800780c */ /* 0x000fe40001f61670 */
[----:B------:R-:W-:Y:S02]  /*130a0*/  FMNMX.FTZ R3, R45, R0, !PT ;  /* 0x000000002d037209 */ /* 0x000fe40007810000 */
[----:B------:R-:W-:-:S02]  /*130b0*/  FSEL R38, R38, -INF , !P3 ;  /* 0xff80000026267808 */ /* 0x000fc40005800000 */
[----:B------:R-:W-:Y:S02]  /*130c0*/  ISETP.GT.AND P3, PT, R15, 0x19, P2 ;  /* 0x000000190f00780c */ /* 0x000fe40001764270 */
        /* <DEDUP_REMOVED lines=49> */
[----:B------:R-:W-:Y:S01]  /*133e0*/  ISETP.GT.AND P3, PT, R15, 0x41, P2 ;  /* 0x000000410f00780c */ /* 0x000fe20001764270 */
[----:B------:R-:W0:Y:S03]  /*133f0*/  SHFL.BFLY PT, R0, R3, 0x2, 0x1f ;  /* 0x0c401f0003007f89 */ /* 0x000e2600000e0000 */
[----:B------:R-:W-:-:S04]  /*13400*/  ISETP.LT.OR P3, PT, R120, 0x42, P3 ;  /* 0x000000427800780c */ /* 0x000fc80001f61670 */
[----:B------:R-:W-:Y:S02]  /*13410*/  FSEL R59, R59, -INF , !P3 ;  /* 0xff8000003b3b7808 */ /* 0x000fe40005800000 */
[----:B------:R-:W-:-:S04]  /*13420*/  ISETP.GT.AND P3, PT, R15, 0x48, P2 ;  /* 0x000000480f00780c */ /* 0x000fc80001764270 */
[----:B------:R-:W-:-:S04]  /*13430*/  ISETP.LT.OR P3, PT, R120, 0x49, P3 ;  /* 0x000000497800780c */ /* 0x000fc80001f61670 */
[----:B------:R-:W-:Y:S02]  /*13440*/  FSEL R62, R62, -INF , !P3 ;  /* 0xff8000003e3e7808 */ /* 0x000fe40005800000 */
[----:B------:R-:W-:-:S04]  /*13450*/  ISETP.GT.AND P3, PT, R15, 0x49, P2 ;  /* 0x000000490f00780c */ /* 0x000fc80001764270 */
[C---:B------:R-:W-:Y:S02]  /*13460*/  ISETP.LT.OR P3, PT, R120.reuse, 0x4a, P3 ;  /* 0x0000004a7800780c */ /* 0x040fe40001f61670 */
[----:B0-----:R-:W-:Y:S02]  /*13470*/  FMNMX.FTZ R0, R3, R0, !PT ;  /* 0x0000000003007209 */ /* 0x001fe40007810000 */
        /* <DEDUP_REMOVED lines=9> */
[----:B------:R-:W-:Y:S02]  /*13510*/  ISETP.LT.OR P3, PT, R120, 0x59, P3 ;  /* 0x000000597800780c */ /* 0x000fe40001f61670 */
[----:B0-----:R-:W-:Y:S02]  /*13520*/  FMNMX.FTZ R3, R0, R3, !PT ;  /* 0x0000000300037209 */ /* 0x001fe40007810000 */
[----:B------:R-:W-:Y:S02]  /*13530*/  FSEL R70, R70, -INF , !P3 ;  /* 0xff80000046467808 */ /* 0x000fe40005800000 */
[----:B------:R-:W-:Y:S01]  /*13540*/  ISETP.GT.AND P3, PT, R15, 0x59, P2 ;  /* 0x000000590f00780c */ /* 0x000fe20001764270 */
[----:B------:R-:W-:-:S03]  /*13550*/  FMUL.FTZ R0, R3, UR41 ;  /* 0x0000002903007c20 */ /* 0x000fc60008410000 */
        /* <DEDUP_REMOVED lines=23> */
[C---:B------:R-:W-:Y:S02]  /*136d0*/  ISETP.GT.AND P3, PT, R15.reuse, RZ, P2 ;  /* 0x000000ff0f00720c */ /* 0x040fe40001764270 */
[----:B------:R-:W-:Y:S02]  /*136e0*/  ISETP.GT.AND P2, PT, R15, 0x79, P2 ;  /* 0x000000790f00780c */ /* 0x000fe40001744270 */
[C---:B------:R-:W-:Y:S02]  /*136f0*/  ISETP.LT.OR P3, PT, R120.reuse, 0x1, P3 ;  /* 0x000000017800780c */ /* 0x040fe40001f61670 */
[----:B------:R-:W-:Y:S02]  /*13700*/  ISETP.LT.OR P2, PT, R120, 0x7a, P2 ;  /* 0x0000007a7800780c */ /* 0x000fe40001741670 */
[----:B------:R-:W-:-:S02]  /*13710*/  FSEL R26, R26, -INF , !P3 ;  /* 0xff8000001a1a7808 */ /* 0x000fc40005800000 */
[----:B------:R-:W-:Y:S02]  /*13720*/  FSETP.NEU.FTZ.AND P3, PT, R3, -INF , PT ;  /* 0xff8000000300780b */ /* 0x000fe40003f7d000 */
[----:B------:R-:W-:Y:S02]  /*13730*/  FMNMX.FTZ R14, R26, R7, !PT ;  /* 0x000000071a0e7209 */ /* 0x000fe40007810000 */
[----:B------:R-:W-:Y:S02]  /*13740*/  FSEL R0, R0, RZ, P3 ;  /* 0x000000ff00007208 */ /* 0x000fe40001800000 */
[----:B------:R-:W-:-:S03]  /*13750*/  FMNMX.FTZ R15, R27, R14, !PT ;  /* 0x0000000e1b0f7209 */ /* 0x000fc60007810000 */
        /* <DEDUP_REMOVED lines=12> */
[--C-:B------:R-:W-:Y:S01]  /*13820*/  FFMA.FTZ R45, R45, UR41, -R0.reuse ;  /* 0x000000292d2d7c23 */ /* 0x100fe20008010800 */
[----:B------:R-:W-:Y:S01]  /*13830*/  FMNMX.FTZ R15, R35, R24, !PT ;  /* 0x00000018230f7209 */ /* 0x000fe20007810000 */
[--C-:B------:R-:W-:Y:S01]  /*13840*/  FFMA.FTZ R136, R48, UR41, -R0.reuse ;  /* 0x0000002930887c23 */ /* 0x100fe20008010800 */
[--C-:B------:R-:W-:Y:S01]  /*13850*/  FFMA.FTZ R37, R37, UR41, -R0.reuse ;  /* 0x0000002925257c23 */ /* 0x100fe20008010800 */
[--C-:B------:R-:W-:Y:S01]  /*13860*/  FFMA.FTZ R142, R44, UR41, -R0.reuse ;  /* 0x000000292c8e7c23 */ /* 0x100fe20008010800 */
[----:B------:R-:W-:Y:S01]  /*13870*/  FMNMX.FTZ R24, R38, R15, !PT ;  /* 0x0000000f26187209 */ /* 0x000fe20007810000 */
[----:B------:R-:W-:Y:S01]  /*13880*/  FFMA.FTZ R138, R52, UR41, -R0 ;  /* 0x00000029348a7c23 */ /* 0x000fe20008010800 */
[----:B------:R0:W-:Y:S02]  /*13890*/  MUFU.EX2 R15, R37 ;  /* 0x00000025000f7308 */ /* 0x0001e40000000800 */
[----:B------:R-:W-:-:S04]  /*138a0*/  FMNMX.FTZ R25, R39, R24, !PT ;  /* 0x0000001827197209 */ /* 0x000fc80007810000 */
        /* <DEDUP_REMOVED lines=10> */
[--C-:B0-----:R-:W-:Y:S01]  /*13950*/  FFMA.FTZ R37, R69, UR41, -R0.reuse ;  /* 0x0000002945257c23 */ /* 0x101fe20008010800 */
        /* <DEDUP_REMOVED lines=10> */
[----:B------:R-:W-:Y:S03]  /*13a00*/  MUFU.EX2 R148, R148 ;  /* 0x0000009400947308 */ /* 0x000fe60000000800 */
[----:B------:R-:W-:-:S04]  /*13a10*/  FMNMX.FTZ R28, R54, R25, !PT ;  /* 0x00000019361c7209 */ /* 0x000fc80007810000 */
[----:B------:R-:W-:Y:S01]  /*13a20*/  FMNMX.FTZ R29, R55, R28, !PT ;  /* 0x0000001c371d7209 */ /* 0x000fe20007810000 */
[----:B------:R0:W-:Y:S03]  /*13a30*/  MUFU.EX2 R25, R45 ;  /* 0x0000002d00197308 */ /* 0x0001e60000000800 */
[----:B------:R-:W-:-:S04]  /*13a40*/  FMNMX.FTZ R28, R58, R29, !PT ;  /* 0x0000001d3a1c7209 */ /* 0x000fc80007810000 */
[----:B------:R-:W-:Y:S01]  /*13a50*/  FMNMX.FTZ R29, R59, R28, !PT ;  /* 0x0000001c3b1d7209 */ /* 0x000fe20007810000 */
[----:B------:R-:W-:Y:S01]  /*13a60*/  FFMA.FTZ R28, R49, UR41, -R0 ;  /* 0x00000029311c7c23 */ /* 0x000fe20008010800 */
[----:B------:R-:W-:Y:S01]  /*13a70*/  MUFU.EX2 R10, R10 ;  /* 0x0000000a000a7308 */ /* 0x000fe20000000800 */
[----:B------:R-:W2:Y:S01]  /*13a80*/  LDL R49, [R1+0x30] ;  /* 0x0000300001317983 */ /* 0x000ea20000100800 */
        /* <DEDUP_REMOVED lines=21> */
[----:B------:R-:W0:Y:S05]  /*13be0*/  SHFL.BFLY PT, R41, R40, 0x2, 0x1f ;  /* 0x0c401f0028297f89 */ /* 0x000e2a00000e0000 */
[----:B------:R-:W-:Y:S08]  /*13bf0*/  MUFU.EX2 R142, R142 ;  /* 0x0000008e008e7308 */ /* 0x000ff00000000800 */
[----:B------:R-:W-:Y:S01]  /*13c00*/  MUFU.EX2 R136, R136 ;  /* 0x0000008800887308 */ /* 0x000fe20000000800 */
[----:B0-----:R-:W-:-:S05]  /*13c10*/  FMNMX.FTZ R45, R40, R41, !PT ;  /* 0x00000029282d7209 */ /* 0x001fca0007810000 */
[----:B------:R-:W0:Y:S01]  /*13c20*/  SHFL.BFLY PT, R48, R45, 0x1, 0x1f ;  /* 0x0c201f002d307f89 */ /* 0x000e2200000e0000 */
[--C-:B------:R-:W-:Y:S01]  /*13c30*/  FFMA.FTZ R32, R57, UR41, -R0.reuse ;  /* 0x0000002939207c23 */ /* 0x100fe20008010800 */
[--C-:B------:R-:W-:Y:S01]  /*13c40*/  FFMA.FTZ R36, R65, UR41, -R0.reuse ;  /* 0x0000002941247c23 */ /* 0x100fe20008010800 */
[----:B------:R-:W-:Y:S01]  /*13c50*/  FFMA.FTZ R41, R77, UR41, -R0 ;  /* 0x000000294d297c23 */ /* 0x000fe20008010800 */
[----:B0-----:R-:W-:Y:S02]  /*13c60*/  FMNMX.FTZ R0, R45, R48, !PT ;  /* 0x000000302d007209 */ /* 0x001fe40007810000 */
[----:B------:R-:W-:-:S05]  /*13c70*/  FSEL R45, R3, RZ, P3 ;  /* 0x000000ff032d7208 */ /* 0x000fca0001800000 */
[----:B------:R-:W-:-:S04]  /*13c80*/  FADD.FTZ R20, -R45, R20 ;  /* 0x000000142d147221 */ /* 0x000fc80000010100 */
[----:B------:R-:W-:Y:S01]  /*13c90*/  FMUL.FTZ R20, R20, UR41 ;  /* 0x0000002914147c20 */ /* 0x000fe20008410000 */
[C---:B------:R-:W-:Y:S01]  /*13ca0*/  FMUL.FTZ R48, R0.reuse, UR41 ;  /* 0x0000002900307c20 */ /* 0x040fe20008410000 */
[----:B------:R-:W-:-:S04]  /*13cb0*/  FSETP.NEU.FTZ.AND P2, PT, R0, -INF , PT ;  /* 0xff8000000000780b */ /* 0x000fc80003f5d000 */
[----:B------:R-:W0:Y:S01]  /*13cc0*/  MUFU.EX2 R20, R20 ;  /* 0x0000001400147308 */ /* 0x000e220000000800 */
[----:B------:R-:W-:-:S05]  /*13cd0*/  FSEL R48, R48, RZ, P2 ;  /* 0x000000ff30307208 */ /* 0x000fca0001000000 */
[--C-:B------:R-:W-:Y:S01]  /*13ce0*/  FFMA.FTZ R149, R26, UR41, -R48.reuse ;  /* 0x000000291a957c23 */ /* 0x100fe20008010830 */
[--C-:B------:R-:W-:Y:S01]  /*13cf0*/  FFMA.FTZ R26, R27, UR41, -R48.reuse ;  /* 0x000000291b1a7c23 */ /* 0x100fe20008010830 */
[--C-:B------:R-:W-:Y:S01]  /*13d00*/  FFMA.FTZ R27, R31, UR41, -R48.reuse ;  /* 0x000000291f1b7c23 */ /* 0x100fe20008010830 */
[----:B------:R-:W-:Y:S01]  /*13d10*/  FFMA.FTZ R31, R39, UR41, -R48 ;  /* 0x00000029271f7c23 */ /* 0x000fe20008010830 */
[----:B0-----:R-:W-:-:S04]  /*13d20*/  FFMA.FTZ R39, R20, R6, R148 ;  /* 0x0000000614277223 */ /* 0x001fc80000010094 */
[----:B------:R-:W-:-:S04]  /*13d30*/  FADD.FTZ R39, R10, R39 ;  /* 0x000000270a277221 */ /* 0x000fc80000010000 */
[----:B------:R-:W-:-:S04]  /*13d40*/  FADD.FTZ R6, R150, R39 ;  /* 0x0000002796067221 */ /* 0x000fc80000010000 */
[----:B------:R-:W-:Y:S01]  /*13d50*/  FADD.FTZ R39, R11, R6 ;  /* 0x000000060b277221 */ /* 0x000fe20000010000 */
[----:B------:R-:W-:-:S03]  /*13d60*/  FSEL R6, R0, RZ, P2 ;  /* 0x000000ff00067208 */ /* 0x000fc60001000000 */
[----:B------:R-:W-:Y:S02]  /*13d70*/  FADD.FTZ R39, R144, R39 ;  /* 0x0000002790277221 */ /* 0x000fe40000010000 */
[----:B------:R-:W-:Y:S02]  /*13d80*/  FADD.FTZ R6, -R6, R7 ;  /* 0x0000000706067221 */ /* 0x000fe40000010100 */
[----:B------:R-:W-:Y:S01]  /*13d90*/  FADD.FTZ R39, R14, R39 ;  /* 0x000000270e277221 */ /* 0x000fe20000010000 */
[--C-:B------:R-:W-:Y:S01]  /*13da0*/  FFMA.FTZ R147, R38, UR41, -R48.reuse ;  /* 0x0000002926937c23 */ /* 0x100fe20008010830 */
[----:B------:R-:W-:Y:S02]  /*13db0*/  FMUL.FTZ R6, R6, UR41 ;  /* 0x0000002906067c20 */ /* 0x000fe40008410000 */
[----:B------:R-:W-:Y:S01]  /*13dc0*/  FADD.FTZ R38, R146, R39 ;  /* 0x0000002792267221 */ /* 0x000fe20000010000 */
[----:B------:R-:W-:Y:S01]  /*13dd0*/  MUFU.EX2 R149, R149 ;  /* 0x0000009500957308 */ /* 0x000fe20000000800 */
[----:B------:R-:W-:-:S02]  /*13de0*/  FFMA.FTZ R151, R30, UR41, -R48 ;  /* 0x000000291e977c23 */ /* 0x000fc40008010830 */
[----:B------:R-:W-:-:S05]  /*13df0*/  FADD.FTZ R39, R15, R38 ;  /* 0x000000260f277221 */ /* 0x000fca0000010000 */
[----:B------:R-:W0:Y:S01]  /*13e00*/  MUFU.EX2 R7, R6 ;  /* 0x0000000600077308 */ /* 0x000e220000000800 */
[----:B------:R-:W-:Y:S01]  /*13e10*/  FADD.FTZ R39, R140, R39 ;  /* 0x000000278c277221 */ /* 0x000fe20000010000 */
[----:B------:R-:W-:-:S06]  /*13e20*/  FFMA.FTZ R145, R34, UR41, -R48 ;  /* 0x0000002922917c23 */ /* 0x000fcc0008010830 */
[----:B------:R-:W1:Y:S01]  /*13e30*/  MUFU.EX2 R26, R26 ;  /* 0x0000001a001a7308 */ /* 0x000e620000000800 */
[----:B------:R-:W-:Y:S01]  /*13e40*/  FADD.FTZ R39, R24, R39 ;  /* 0x0000002718277221 */ /* 0x000fe20000010000 */
[----:B------:R-:W-:-:S06]  /*13e50*/  F2FP.BF16.F32.PACK_AB R144, R14, R144 ;  /* 0x000000900e90723e */ /* 0x000fcc00000010ff */
[----:B------:R-:W3:Y:S01]  /*13e60*/  MUFU.EX2 R28, R28 ;  /* 0x0000001c001c7308 */ /* 0x000ee20000000800 */
[----:B------:R-:W-:Y:S01]  /*13e70*/  FADD.FTZ R14, R142, R39 ;  /* 0x000000278e0e7221 */ /* 0x000fe20000010000 */
[----:B------:R-:W-:-:S06]  /*13e80*/  FFMA.FTZ R30, R35, UR41, -R48 ;  /* 0x00000029231e7c23 */ /* 0x000fcc0008010830 */
[----:B------:R-:W4:Y:S01]  /*13e90*/  MUFU.EX2 R151, R151 ;  /* 0x0000009700977308 */ /* 0x000f220000000800 */
[----:B------:R-:W-:Y:S01]  /*13ea0*/  FADD.FTZ R39, R25, R14 ;  /* 0x0000000e19277221 */ /* 0x000fe20000010000 */
[----:B0-----:R-:W-:-:S06]  /*13eb0*/  FFMA.FTZ R5, R7, R5, R149 ;  /* 0x0000000507057223 */ /* 0x001fcc0000010095 */
[----:B------:R-:W0:Y:S08]  /*13ec0*/  MUFU.EX2 R138, R138 ;  /* 0x0000008a008a7308 */ /* 0x000e300000000800 */
[----:B------:R-:W5:Y:S01]  /*13ed0*/  MUFU.EX2 R27, R27 ;  /* 0x0000001b001b7308 */ /* 0x000f620000000800 */
[----:B------:R-:W-:Y:S01]  /*13ee0*/  FADD.FTZ R39, R136, R39 ;  /* 0x0000002788277221 */ /* 0x000fe20000010000 */
[----:B-1----:R-:W-:-:S06]  /*13ef0*/  FADD.FTZ R6, R26, R5 ;  /* 0x000000051a067221 */ /* 0x002fcc0000010000 */
[----:B------:R-:W1:Y:S08]  /*13f00*/  MUFU.EX2 R29, R53 ;  /* 0x00000035001d7308 */ /* 0x000e700000000800 */
[----:B------:R-:W1:Y:S01]  /*13f10*/  MUFU.EX2 R145, R145 ;  /* 0x0000009100917308 */ /* 0x000e620000000800 */
[----:B------:R-:W-:Y:S02]  /*13f20*/  @!P1 IMAD R34, R21, 0x8, R2 ;  /* 0x0000000815229824 */ /* 0x000fe400078e0202 */
[----:B---3--:R-:W-:-:S05]  /*13f30*/  FADD.FTZ R39, R28, R39 ;  /* 0x000000271c277221 */ /* 0x008fca0000010000 */
[----:B------:R-:W3:Y:S01]  /*13f40*/  MUFU.EX2 R132, R132 ;  /* 0x0000008400847308 */ /* 0x000ee20000000800 */
[----:B----4-:R-:W-:Y:S01]  /*13f50*/  FADD.FTZ R6, R151, R6 ;  /* 0x0000000697067221 */ /* 0x010fe20000010000 */
[----:B------:R-:W-:-:S06]  /*13f60*/  FFMA.FTZ R141, R42, UR41, -R48 ;  /* 0x000000292a8d7c23 */ /* 0x000fcc0008010830 */
[----:B------:R-:W4:Y:S01]  /*13f70*/  MUFU.EX2 R30, R30 ;  /* 0x0000001e001e7308 */ /* 0x000f220000000800 */
[----:B------:R-:W-:Y:S02]  /*13f80*/  @!P1 VIADD R34, R34, 0x16860 ;  /* 0x0001686022229836 */ /* 0x000fe40000000000 */
[----:B0-----:R-:W-:-:S05]  /*13f90*/  FADD.FTZ R38, R138, R39 ;  /* 0x000000278a267221 */ /* 0x001fca0000010000 */
[----:B------:R-:W0:Y:S01]  /*13fa0*/  MUFU.EX2 R32, R32 ;  /* 0x0000002000207308 */ /* 0x000e220000000800 */
[----:B-----5:R-:W-:Y:S01]  /*13fb0*/  FADD.FTZ R6, R27, R6 ;  /* 0x000000061b067221 */ /* 0x020fe20000010000 */
[----:B------:R-:W-:-:S06]  /*13fc0*/  FFMA.FTZ R21, R43, UR41, -R48 ;  /* 0x000000292b157c23 */ /* 0x000fcc0008010830 */
[----:B------:R-:W5:Y:S01]  /*13fd0*/  MUFU.EX2 R147, R147 ;  /* 0x0000009300937308 */ /* 0x000f620000000800 */
[----:B-1----:R-:W-:Y:S01]  /*13fe0*/  FADD.FTZ R39, R29, R38 ;  /* 0x000000261d277221 */ /* 0x002fe20000010000 */
[----:B------:R-:W-:-:S06]  /*13ff0*/  @!P1 PRMT R34, RZ, 0x654, R34 ;  /* 0x00000654ff229816 */ /* 0x000fcc0000000022 */
[----:B------:R-:W1:Y:S01]  /*14000*/  MUFU.EX2 R134, R134 ;  /* 0x0000008600867308 */ /* 0x000e620000000800 */
[----:B------:R-:W-:Y:S01]  /*14010*/  FADD.FTZ R5, R145, R6 ;  /* 0x0000000691057221 */ /* 0x000fe20000010000 */
[----:B------:R-:W-:-:S06]  /*14020*/  FFMA.FTZ R143, R46, UR41, -R48 ;  /* 0x000000292e8f7c23 */ /* 0x000fcc0008010830 */
[----:B------:R-:W1:Y:S01]  /*14030*/  MUFU.EX2 R31, R31 ;  /* 0x0000001f001f7308 */ /* 0x000e620000000800 */
[----:B---3--:R-:W-:Y:S01]  /*14040*/  FADD.FTZ R39, R132, R39 ;  /* 0x0000002784277221 */ /* 0x008fe20000010000 */
[----:B------:R3:W-:Y:S06]  /*14050*/  @!P1 SYNCS.ARRIVE.TRANS64.RED.A1T0 RZ, [R34+URZ], RZ ;  /* 0x000000ff22ff99a7 */ /* 0x0007ec000810043f */
[----:B------:R-:W2:Y:S01]  /*14060*/  MUFU.EX2 R33, R61 ;  /* 0x0000003d00217308 */ /* 0x000ea20000000800 */
[----:B----4-:R-:W-:Y:S01]  /*14070*/  FADD.FTZ R6, R30, R5 ;  /* 0x000000051e067221 */ /* 0x010fe20000010000 */
[----:B---3--:R-:W-:-:S06]  /*14080*/  FFMA.FTZ R34, R47, UR41, -R48 ;  /* 0x000000292f227c23 */ /* 0x008fcc0008010830 */
[----:B------:R-:W3:Y:S01]  /*14090*/  MUFU.EX2 R141, R141 ;  /* 0x0000008d008d7308 */ /* 0x000ee20000000800 */
[----:B0-----:R-:W-:Y:S01]  /*140a0*/  FADD.FTZ R39, R32, R39 ;  /* 0x0000002720277221 */ /* 0x001fe20000010000 */
[----:B-----5:R-:W-:-:S06]  /*140b0*/  FADD.FTZ R6, R147, R6 ;  /* 0x0000000693067221 */ /* 0x020fcc0000010000 */
[----:B------:R-:W0:Y:S01]  /*140c0*/  MUFU.EX2 R128, R128 ;  /* 0x0000008000807308 */ /* 0x000e220000000800 */
[----:B------:R-:W-:-:S07]  /*140d0*/  FFMA.FTZ R137, R50, UR41, -R48 ;  /* 0x0000002932897c23 */ /* 0x000fce0008010830 */
[----:B------:R-:W4:Y:S01]  /*140e0*/  MUFU.EX2 R21, R21 ;  /* 0x0000001500157308 */ /* 0x000f220000000800 */
[----:B-1----:R-:W-:Y:S01]  /*140f0*/  FADD.FTZ R38, R134, R39 ;  /* 0x0000002786267221 */ /* 0x002fe20000010000 */
[----:B------:R-:W-:-:S06]  /*14100*/  FADD.FTZ R6, R31, R6 ;  /* 0x000000061f067221 */ /* 0x000fcc0000010000 */
[----:B------:R-:W1:Y:S01]  /*14110*/  MUFU.EX2 R36, R36 ;  /* 0x0000002400247308 */ /* 0x000e620000000800 */
[----:B------:R-:W-:-:S07]  /*14120*/  FFMA.FTZ R35, R51, UR41, -R48 ;  /* 0x0000002933237c23 */ /* 0x000fce0008010830 */
[----:B------:R-:W5:Y:S01]  /*14130*/  MUFU.EX2 R143, R143 ;  /* 0x0000008f008f7308 */ /* 0x000f620000000800 */
[----:B--2---:R-:W-:Y:S01]  /*14140*/  FADD.FTZ R39, R33, R38 ;  /* 0x0000002621277221 */ /* 0x004fe20000010000 */
[----:B---3--:R-:W-:-:S06]  /*14150*/  FADD.FTZ R6, R141, R6 ;  /* 0x000000068d067221 */ /* 0x008fcc0000010000 */
[----:B------:R-:W2:Y:S01]  /*14160*/  MUFU.EX2 R130, R130 ;  /* 0x0000008200827308 */ /* 0x000ea20000000800 */
[----:B------:R-:W-:-:S07]  /*14170*/  FFMA.FTZ R139, R54, UR41, -R48 ;  /* 0x00000029368b7c23 */ /* 0x000fce0008010830 */
[----:B------:R-:W3:Y:S01]  /*14180*/  MUFU.EX2 R34, R34 ;  /* 0x0000002200227308 */ /* 0x000ee20000000800 */
[----:B0-----:R-:W-:Y:S01]  /*14190*/  FADD.FTZ R39, R128, R39 ;  /* 0x0000002780277221 */ /* 0x001fe20000010000 */
[----:B----4-:R-:W-:-:S06]  /*141a0*/  FADD.FTZ R6, R21, R6 ;  /* 0x0000000615067221 */ /* 0x010fcc0000010000 */
[----:B------:R-:W0:Y:S08]  /*141b0*/  MUFU.EX2 R37, R37 ;  /* 0x0000002500257308 */ /* 0x000e300000000800 */
[----:B------:R-:W4:Y:S01]  /*141c0*/  MUFU.EX2 R137, R137 ;  /* 0x0000008900897308 */ /* 0x000f220000000800 */
[----:B------:R-:W-:Y:S01]  /*141d0*/  FFMA.FTZ R55, R55, UR41, -R48 ;  /* 0x0000002937377c23 */ /* 0x000fe20008010830 */
[----:B-1----:R-:W-:Y:S01]  /*141e0*/  FADD.FTZ R39, R36, R39 ;  /* 0x0000002724277221 */ /* 0x002fe20000010000 */
[----:B------:R-:W-:-:S05]  /*141f0*/  F2FP.BF16.F32.PACK_AB R146, R15, R146 ;  /* 0x000000920f92723e */ /* 0x000fca00000010ff */
[----:B------:R-:W1:Y:S01]  /*14200*/  MUFU.EX2 R124, R124 ;  /* 0x0000007c007c7308 */ /* 0x000e620000000800 */
[----:B-----5:R-:W-:Y:S01]  /*14210*/  FADD.FTZ R15, R143, R6 ;  /* 0x000000068f0f7221 */ /* 0x020fe20000010000 */
[----:B------:R-:W-:-:S06]  /*14220*/  FFMA.FTZ R133, R58, UR41, -R48 ;  /* 0x000000293a857c23 */ /* 0x000fcc0008010830 */
[----:B------:R-:W5:Y:S01]  /*14230*/  MUFU.EX2 R35, R35 ;  /* 0x0000002300237308 */ /* 0x000f620000000800 */
[----:B------:R-:W-:Y:S01]  /*14240*/  F2FP.BF16.F32.PACK_AB R148, R10, R148 ;  /* 0x000000940a94723e */ /* 0x000fe200000010ff */
[----:B--2---:R-:W-:-:S06]  /*14250*/  FADD.FTZ R38, R130, R39 ;  /* 0x0000002782267221 */ /* 0x004fcc0000010000 */
[----:B------:R-:W2:Y:S01]  /*14260*/  MUFU.EX2 R40, R73 ;  /* 0x0000004900287308 */ /* 0x000ea20000000800 */
[----:B---3--:R-:W-:-:S07]  /*14270*/  FADD.FTZ R6, R34, R15 ;  /* 0x0000000f22067221 */ /* 0x008fce0000010000 */
[----:B------:R-:W3:Y:S01]  /*14280*/  MUFU.EX2 R139, R139 ;  /* 0x0000008b008b7308 */ /* 0x000ee20000000800 */
[----:B------:R-:W-:Y:S01]  /*14290*/  FFMA.FTZ R59, R59, UR41, -R48 ;  /* 0x000000293b3b7c23 */ /* 0x000fe20008010830 */
[----:B0-----:R-:W-:-:S06]  /*142a0*/  FADD.FTZ R15, R37, R38 ;  /* 0x00000026250f7221 */ /* 0x001fcc0000010000 */
[----:B------:R-:W0:Y:S01]  /*142b0*/  MUFU.EX2 R126, R126 ;  /* 0x0000007e007e7308 */ /* 0x000e220000000800 */
[----:B----4-:R-:W-:Y:S01]  /*142c0*/  FADD.FTZ R6, R137, R6 ;  /* 0x0000000689067221 */ /* 0x010fe20000010000 */
[----:B------:R-:W-:-:S06]  /*142d0*/  FFMA.FTZ R135, R62, UR41, -R48 ;  /* 0x000000293e877c23 */ /* 0x000fcc0008010830 */
[----:B------:R-:W4:Y:S01]  /*142e0*/  MUFU.EX2 R10, R55 ;  /* 0x00000037000a7308 */ /* 0x000f220000000800 */
[----:B------:R-:W-:Y:S01]  /*142f0*/  F2FP.BF16.F32.PACK_AB R150, R11, R150 ;  /* 0x000000960b96723e */ /* 0x000fe200000010ff */
[----:B-1----:R-:W-:-:S06]  /*14300*/  FADD.FTZ R15, R124, R15 ;  /* 0x0000000f7c0f7221 */ /* 0x002fcc0000010000 */
[----:B------:R-:W1:Y:S01]  /*14310*/  MUFU.EX2 R41, R41 ;  /* 0x0000002900297308 */ /* 0x000e620000000800 */
[----:B-----5:R-:W-:-:S07]  /*14320*/  FADD.FTZ R6, R35, R6 ;  /* 0x0000000623067221 */ /* 0x020fce0000010000 */
[----:B------:R-:W5:Y:S01]  /*14330*/  MUFU.EX2 R133, R133 ;  /* 0x0000008500857308 */ /* 0x000f620000000800 */
[----:B------:R-:W-:Y:S01]  /*14340*/  F2FP.BF16.F32.PACK_AB R142, R25, R142 ;  /* 0x0000008e198e723e */ /* 0x000fe200000010ff */
[----:B------:R-:W-:Y:S01]  /*14350*/  FFMA.FTZ R63, R63, UR41, -R48 ;  /* 0x000000293f3f7c23 */ /* 0x000fe20008010830 */
[----:B--2---:R-:W-:-:S05]  /*14360*/  FADD.FTZ R25, R40, R15 ;  /* 0x0000000f28197221 */ /* 0x004fca0000010000 */
[----:B------:R-:W2:Y:S01]  /*14370*/  MUFU.EX2 R120, R120 ;  /* 0x0000007800787308 */ /* 0x000ea20000000800 */
[----:B---3--:R-:W-:Y:S01]  /*14380*/  FADD.FTZ R15, R139, R6 ;  /* 0x000000068b0f7221 */ /* 0x008fe20000010000 */
[----:B------:R-:W-:-:S06]  /*14390*/  FFMA.FTZ R129, R66, UR41, -R48 ;  /* 0x0000002942817c23 */ /* 0x000fcc0008010830 */
[----:B------:R-:W3:Y:S01]  /*143a0*/  MUFU.EX2 R11, R59 ;  /* 0x0000003b000b7308 */ /* 0x000ee20000000800 */
[----:B------:R-:W-:Y:S01]  /*143b0*/  F2FP.BF16.F32.PACK_AB R140, R24, R140 ;  /* 0x0000008c188c723e */ /* 0x000fe200000010ff */
[----:B0-----:R-:W-:-:S06]  /*143c0*/  FADD.FTZ R24, R126, R25 ;  /* 0x000000197e187221 */ /* 0x001fcc0000010000 */
[----:B------:R-:W0:Y:S01]  /*143d0*/  MUFU.EX2 R44, R44 ;  /* 0x0000002c002c7308 */ /* 0x000e220000000800 */
[----:B----4-:R-:W-:-:S07]  /*143e0*/  FADD.FTZ R6, R10, R15 ;  /* 0x0000000f0a067221 */ /* 0x010fce0000010000 */
[----:B------:R-:W4:Y:S01]  /*143f0*/  MUFU.EX2 R135, R135 ;  /* 0x0000008700877308 */ /* 0x000f220000000800 */
[----:B------:R-:W-:Y:S01]  /*14400*/  FFMA.FTZ R67, R67, UR41, -R48 ;  /* 0x0000002943437c23 */ /* 0x000fe20008010830 */
[----:B-1----:R-:W-:Y:S01]  /*14410*/  FADD.FTZ R15, R41, R24 ;  /* 0x00000018290f7221 */ /* 0x002fe20000010000 */
[----:B-----5:R-:W-:-:S05]  /*14420*/  FADD.FTZ R6, R133, R6 ;  /* 0x0000000685067221 */ /* 0x020fca0000010000 */
[----:B------:R-:W1:Y:S01]  /*14430*/  MUFU.EX2 R14, R63 ;  /* 0x0000003f000e7308 */ /* 0x000e620000000800 */
[----:B------:R-:W-:Y:S01]  /*14440*/  FFMA.FTZ R131, R70, UR41, -R48 ;  /* 0x0000002946837c23 */ /* 0x000fe20008010830 */
[----:B--2---:R-:W-:Y:S01]  /*14450*/  FADD.FTZ R15, R120, R15 ;  /* 0x0000000f780f7221 */ /* 0x004fe20000010000 */
[----:B---3--:R-:W-:-:S05]  /*14460*/  FADD.FTZ R6, R11, R6 ;  /* 0x000000060b067221 */ /* 0x008fca0000010000 */
[----:B------:R-:W2:Y:S01]  /*14470*/  MUFU.EX2 R129, R129 ;  /* 0x0000008100817308 */ /* 0x000ea20000000800 */
[----:B------:R-:W-:Y:S01]  /*14480*/  FFMA.FTZ R71, R71, UR41, -R48 ;  /* 0x0000002947477c23 */ /* 0x000fe20008010830 */
[----:B0-----:R-:W-:Y:S01]  /*14490*/  FADD.FTZ R25, R44, R15 ;  /* 0x0000000f2c197221 */ /* 0x001fe20000010000 */
[----:B----4-:R-:W-:-:S05]  /*144a0*/  FADD.FTZ R15, R135, R6 ;  /* 0x00000006870f7221 */ /* 0x010fca0000010000 */
[----:B------:R-:W0:Y:S01]  /*144b0*/  MUFU.EX2 R5, R67 ;  /* 0x0000004300057308 */ /* 0x000e220000000800 */
[----:B------:R-:W-:Y:S01]  /*144c0*/  FFMA.FTZ R74, R74, UR41, -R48 ;  /* 0x000000294a4a7c23 */ /* 0x000fe20008010830 */
[----:B-1----:R-:W-:-:S06]  /*144d0*/  FADD.FTZ R24, R14, R15 ;  /* 0x0000000f0e187221 */ /* 0x002fcc0000010000 */
[----:B------:R-:W1:Y:S01]  /*144e0*/  MUFU.EX2 R131, R131 ;  /* 0x0000008300837308 */ /* 0x000e620000000800 */
[----:B------:R-:W-:Y:S01]  /*144f0*/  FFMA.FTZ R75, R75, UR41, -R48 ;  /* 0x000000294b4b7c23 */ /* 0x000fe20008010830 */
[----:B--2---:R-:W-:-:S06]  /*14500*/  FADD.FTZ R24, R129, R24 ;  /* 0x0000001881187221 */ /* 0x004fcc0000010000 */
[----:B------:R-:W2:Y:S01]  /*14510*/  MUFU.EX2 R71, R71 ;  /* 0x0000004700477308 */ /* 0x000ea20000000800 */
[----:B------:R-:W-:Y:S01]  /*14520*/  FFMA.FTZ R78, R78, UR41, -R48 ;  /* 0x000000294e4e7c23 */ /* 0x000fe20008010830 */
[----:B0-----:R-:W-:-:S06]  /*14530*/  FADD.FTZ R24, R5, R24 ;  /* 0x0000001805187221 */ /* 0x001fcc0000010000 */
        /* <DEDUP_REMOVED lines=14> */
[-C--:B------:R-:W-:Y:S01]  /*14620*/  FMUL.FTZ R88, R88, R20.reuse ;  /* 0x0000001458587220 */ /* 0x080fe20000410000 */
[-C--:B------:R-:W-:Y:S01]  /*14630*/  FMUL.FTZ R89, R89, R20.reuse ;  /* 0x0000001459597220 */ /* 0x080fe20000410000 */
[----:B------:R-:W-:-:S04]  /*14640*/  FMUL.FTZ R92, R92, R20 ;  /* 0x000000145c5c7220 */ /* 0x000fc80000410000 */
[----:B------:R-:W3:Y:S01]  /*14650*/  MUFU.EX2 R83, R83 ;  /* 0x0000005300537308 */ /* 0x000ee20000000800 */
[-C--:B------:R-:W-:Y:S01]  /*14660*/  FMUL.FTZ R93, R93, R20.reuse ;  /* 0x000000145d5d7220 */ /* 0x080fe20000410000 */
[-C--:B------:R-:W-:Y:S01]  /*14670*/  FMUL.FTZ R96, R96, R20.reuse ;  /* 0x0000001460607220 */ /* 0x080fe20000410000 */
[-C--:B------:R-:W-:Y:S01]  /*14680*/  FMUL.FTZ R97, R97, R20.reuse ;  /* 0x0000001461617220 */ /* 0x080fe20000410000 */
[-C--:B------:R-:W-:Y:S01]  /*14690*/  FMUL.FTZ R100, R100, R20.reuse ;  /* 0x0000001464647220 */ /* 0x080fe20000410000 */
[-C--:B------:R-:W-:Y:S01]  /*146a0*/  FMUL.FTZ R101, R101, R20.reuse ;  /* 0x0000001465657220 */ /* 0x080fe20000410000 */
[-C--:B------:R-:W-:Y:S01]  /*146b0*/  FMUL.FTZ R104, R104, R20.reuse ;  /* 0x0000001468687220 */ /* 0x080fe20000410000 */
[-C--:B------:R-:W-:Y:S01]  /*146c0*/  FMUL.FTZ R105, R105, R20.reuse ;  /* 0x0000001469697220 */ /* 0x080fe20000410000 */
[----:B------:R-:W4:Y:S01]  /*146d0*/  MUFU.EX2 R122, R122 ;  /* 0x0000007a007a7308 */ /* 0x000f220000000800 */
[-C--:B------:R-:W-:Y:S01]  /*146e0*/  FMUL.FTZ R108, R108, R20.reuse ;  /* 0x000000146c6c7220 */ /* 0x080fe20000410000 */
[-C--:B------:R-:W-:Y:S01]  /*146f0*/  FMUL.FTZ R109, R109, R20.reuse ;  /* 0x000000146d6d7220 */ /* 0x080fe20000410000 */
[-C--:B------:R-:W-:Y:S01]  /*14700*/  FMUL.FTZ R112, R112, R20.reuse ;  /* 0x0000001470707220 */ /* 0x080fe20000410000 */
[-C--:B------:R-:W-:Y:S01]  /*14710*/  FMUL.FTZ R113, R113, R20.reuse ;  /* 0x0000001471717220 */ /* 0x080fe20000410000 */
[-C--:B------:R-:W-:Y:S01]  /*14720*/  FMUL.FTZ R116, R116, R20.reuse ;  /* 0x0000001474747220 */ /* 0x080fe20000410000 */
[----:B------:R-:W-:Y:S01]  /*14730*/  FMUL.FTZ R117, R117, R20 ;  /* 0x0000001475757220 */ /* 0x000fe20000410000 */
[----:B--2---:R-:W-:Y:S01]  /*14740*/  FADD.FTZ R20, R78, R15 ;  /* 0x0000000f4e147221 */ /* 0x004fe20000010000 */
[----:B------:R-:W2:Y:S01]  /*14750*/  MUFU.EX2 R86, R86 ;  /* 0x0000005600567308 */ /* 0x000ea20000000800 */
[----:B------:R-:W-:-:S02]  /*14760*/  ISETP.GT.AND P2, PT, R4, R49, PT ;  /* 0x000000310400720c */ /* 0x000fc40003f44270 */
[----:B0-----:R-:W-:-:S05]  /*14770*/  FADD.FTZ R15, R79, R20 ;  /* 0x000000144f0f7221 */ /* 0x001fca0000010000 */
[----:B------:R-:W0:Y:S01]  /*14780*/  MUFU.EX2 R45, R85 ;  /* 0x00000055002d7308 */ /* 0x000e220000000800 */
[----:B-1----:R-:W-:-:S07]  /*14790*/  FADD.FTZ R20, R82, R15 ;  /* 0x0000000f52147221 */ /* 0x002fce0000010000 */
[----:B------:R-:W1:Y:S01]  /*147a0*/  MUFU.EX2 R48, R48 ;  /* 0x0000003000307308 */ /* 0x000e620000000800 */
[----:B------:R-:W-:Y:S01]  /*147b0*/  F2FP.BF16.F32.PACK_AB R133, R11, R133 ;  /* 0x000000850b85723e */ /* 0x000fe200000010ff */
[----:B---3--:R-:W-:Y:S01]  /*147c0*/  FADD.FTZ R11, R83, R20 ;  /* 0x00000014530b7221 */ /* 0x008fe20000010000 */
[----:B----4-:R-:W-:-:S03]  /*147d0*/  FADD.FTZ R6, R122, R25 ;  /* 0x000000197a067221 */ /* 0x010fc60000010000 */
[----:B--2---:R-:W-:Y:S01]  /*147e0*/  FADD.FTZ R11, R86, R11 ;  /* 0x0000000b560b7221 */ /* 0x004fe20000010000 */
[----:B------:R-:W-:Y:S01]  /*147f0*/  F2FP.BF16.F32.PACK_AB R141, R21, R141 ;  /* 0x0000008d158d723e */ /* 0x000fe200000010ff */
[----:B------:R-:W-:Y:S01]  /*14800*/  FMUL.FTZ R90, R90, R7 ;  /* 0x000000075a5a7220 */ /* 0x000fe20000410000 */
[----:B------:R-:W-:Y:S01]  /*14810*/  F2FP.BF16.F32.PACK_AB R139, R10, R139 ;  /* 0x0000008b0a8b723e */ /* 0x000fe200000010ff */
[----:B------:R-:W-:Y:S01]  /*14820*/  FMUL.FTZ R91, R91, R7 ;  /* 0x000000075b5b7220 */ /* 0x000fe20000410000 */
[----:B------:R-:W-:Y:S01]  /*14830*/  F2FP.BF16.F32.PACK_AB R129, R5, R129 ;  /* 0x000000810581723e */ /* 0x000fe200000010ff */
        /* <DEDUP_REMOVED lines=15> */
[----:B0-----:R-:W-:Y:S01]  /*14930*/  FADD.FTZ R6, R45, R6 ;  /* 0x000000062d067221 */ /* 0x001fe20000010000 */
[----:B------:R-:W-:Y:S01]  /*14940*/  F2FP.BF16.F32.PACK_AB R138, R29, R138 ;  /* 0x0000008a1d8a723e */ /* 0x000fe200000010ff */
[----:B-1----:R-:W-:Y:S01]  /*14950*/  FADD.FTZ R5, R48, R11 ;  /* 0x0000000b30057221 */ /* 0x002fe20000010000 */
[----:B------:R-:W-:Y:S01]  /*14960*/  F2FP.BF16.F32.PACK_AB R132, R32, R132 ;  /* 0x000000842084723e */ /* 0x000fe200000010ff */
[----:B------:R-:W-:Y:S01]  /*14970*/  VIADD R4, R4, 0xffffffff ;  /* 0xffffffff04047836 */ /* 0x000fe20000000000 */
        /* <DEDUP_REMOVED lines=22> */
[----:B------:R-:W-:Y:S01]  /*14ae0*/  F2FP.BF16.F32.PACK_AB R123, R48, R86 ;  /* 0x00000056307b723e */ /* 0x000fe200000010ff */
[----:B------:R-:W-:Y:S06]  /*14af0*/  @P2 BRA `(.L_x_1501) ;  /* 0xffffffd000202947 */ /* 0x000fec000383ffff */
.L_x_1483:
[----:B------:R-:W-:Y:S05]  /*14b00*/  WARPSYNC.ALL ;  /* 0x0000000000007948 */ /* 0x000fea0003800000 */
[----:B------:R-:W-:Y:S06]  /*14b10*/  BAR.ARV 0x8, 0x200 ;  /* 0x0208000000007b1d */ /* 0x000fec0000002000 */
[----:B------:R-:W-:Y:S05]  /*14b20*/  @!P0 BRA `(.L_x_1502) ;  /* 0x0000000000048947 */ /* 0x000fea0003800000 */
[----:B------:R-:W-:Y:S01]  /*14b30*/  BPT.TRAP 0x1 ;  /* 0x000000040000795c */ /* 0x000fe20000300000 */
.L_x_1502:
[----:B------:R-:W-:Y:S01]  /*14b40*/  IMAD R11, R16, 0x8, R2 ;  /* 0x00000008100b7824 */ /* 0x000fe200078e0202 */
[----:B------:R-:W-:-:S04]  /*14b50*/  SHF.L.U32 R4, R23, 0x1f, RZ ;  /* 0x0000001f17047819 */ /* 0x000fc800000006ff */
[----:B------:R0:W1:Y:S01]  /*14b60*/  SYNCS.PHASECHK.TRANS64.TRYWAIT P2, [R11+URZ+0x16850], R4 ;  /* 0x016850040b0075a7 */ /* 0x000062000804017f */
[----:B------:R-:W-:Y:S05]  /*14b70*/  @!P0 BRA `(.L_x_1503) ;  /* 0x0000000000048947 */ /* 0x000fea0003800000 */
[----:B------:R-:W-:Y:S01]  /*14b80*/  BPT.TRAP 0x1 ;  /* 0x000000040000795c */ /* 0x000fe20000300000 */
.L_x_1503:
[----:B------:R-:W-:-:S05]  /*14b90*/  VIADD R2, R2, 0x400 ;  /* 0x0000040002027836 */ /* 0x000fca0000000000 */
[----:B------:R-:W-:-:S04]  /*14ba0*/  SHF.R.U32.HI R2, RZ, 0x4, R2 ;  /* 0x00000004ff027819 */ /* 0x000fc80000011602 */
[----:B------:R-:W-:Y:S01]  /*14bb0*/  LOP3.LUT R9, R2, 0x3fff, RZ, 0xc0, !PT ;  /* 0x00003fff02097812 */ /* 0x000fe200078ec0ff */
[----:B-1----:R-:W-:Y:S06]  /*14bc0*/  @P2 BRA `(.L_x_1504) ;  /* 0x0000000000082947 */ /* 0x002fec0003800000 */
[----:B------:R-:W1:Y:S02]  /*14bd0*/  SYNCS.PHASECHK.TRANS64.TRYWAIT P0, [R11+URZ+0x16850], R4 ;  /* 0x016850040b0075a7 */ /* 0x000e64000800017f */
[----:B-1----:R-:W-:Y:S05]  /*14be0*/  @!P0 BRA `(.L_x_1505) ;  /* 0x0000009c00348947 */ /* 0x002fea0003800000 */
.L_x_1504:
[----:B------:R-:W-:Y:S01]  /*14bf0*/  IMAD R8, R16, 0x400, R9 ;  /* 0x0000040010087824 */ /* 0x000fe200078e0209 */
[----:B------:R-:W2:Y:S01]  /*14c00*/  LDL.LU R24, [R1+0x48] ;  /* 0x0000480001187983 */ /* 0x000ea20000300800 */
[----:B------:R-:W-:Y:S01]  /*14c10*/  IMAD.MOV.U32 R9, RZ, RZ, 0x40000040 ;  /* 0x40000040ff097424 */ /* 0x000fe200078e00ff */
[----:B------:R-:W-:Y:S05]  /*14c20*/  WARPSYNC.ALL ;  /* 0x0000000000007948 */ /* 0x000fea0003800000 */
[C---:B------:R-:W-:Y:S01]  /*14c30*/  R2UR UR6, R8.reuse ;  /* 0x00000000080672ca */ /* 0x040fe200000e0000 */
[----:B------:R-:W-:Y:S01]  /*14c40*/  WARPGROUP.ARRIVE ;  /* 0x00000000000079c5 */ /* 0x000fe20000000000 */
[----:B------:R-:W-:Y:S01]  /*14c50*/  R2UR UR7, R9 ;  /* 0x00000000090772ca */ /* 0x000fe200000e0000 */
[----:B------:R-:W-:Y:S01]  /*14c60*/  VIADD R12, R8, 0x80 ;  /* 0x00000080080c7836 */ /* 0x000fe20000000000 */
[----:B------:R-:W0:Y:S01]  /*14c70*/  SHFL.BFLY PT, R2, R5, 0x2, 0x1f ;  /* 0x0c401f0005027f89 */ /* 0x000e2200000e0000 */
[----:B------:R-:W-:Y:S01]  /*14c80*/  IMAD.MOV.U32 R13, RZ, RZ, 0x40000040 ;  /* 0x40000040ff0d7424 */ /* 0x000fe200078e00ff */
[----:B------:R-:W-:Y:S01]  /*14c90*/  CS2R R14, SRZ ;  /* 0x00000000000e7805 */ /* 0x000fe2000001ff00 */
[----:B------:R-:W-:Y:S01]  /*14ca0*/  IMAD.MOV.U32 R9, RZ, RZ, 0x40000040 ;  /* 0x40000040ff097424 */ /* 0x000fe200078e00ff */
[----:B------:R-:W3:Y:S01]  /*14cb0*/  SHFL.BFLY PT, R7, R6, 0x2, 0x1f ;  /* 0x0c401f0006077f89 */ /* 0x000ee200000e0000 */
[----:B------:R-:W-:-:S02]  /*14cc0*/  VIADD R16, R16, 0x1 ;  /* 0x0000000110107836 */ /* 0x000fc40000000000 */
[----:B------:R-:W-:Y:S02]  /*14cd0*/  IMAD.U32 R10, RZ, RZ, UR41 ;  /* 0x00000029ff0a7e24 */ /* 0x000fe4000f8e00ff */
[----:B------:R-:W-:Y:S01]  /*14ce0*/  IMAD.MOV.U32 R20, RZ, RZ, -0x800000 ;  /* 0xff800000ff147424 */ /* 0x000fe200078e00ff */
[----:B------:R-:W-:Y:S01]  /*14cf0*/  ISETP.NE.AND P2, PT, R16, 0x2, PT ;  /* 0x000000021000780c */ /* 0x000fe20003f45270 */
[----:B------:R-:W-:Y:S01]  /*14d00*/  HGMMA.64x64x16.F32.BF16 R88, R148, gdesc[UR4].tnspB, R88, gsb0 ;  /* 0x40e0000494587df0 */ /* 0x000fe20008001858 */
[----:B------:R-:W-:Y:S01]  /*14d10*/  R2UR UR6, R12 ;  /* 0x000000000c0672ca */ /* 0x000fe200000e0000 */
[----:B------:R-:W-:Y:S01]  /*14d20*/  VIADD R12, R8, 0x100 ;  /* 0x00000100080c7836 */ /* 0x000fe20000000000 */
[----:B------:R-:W-:Y:S01]  /*14d30*/  R2UR UR7, R13 ;  /* 0x000000000d0772ca */ /* 0x000fe200000e0000 */
[----:B------:R-:W-:Y:S01]  /*14d40*/  IMAD.MOV.U32 R13, RZ, RZ, 0x40000040 ;  /* 0x40000040ff0d7424 */ /* 0x000fe200078e00ff */
[----:B------:R-:W-:Y:S01]  /*14d50*/  SEL R16, R16, RZ, P2 ;  /* 0x000000ff10107207 */ /* 0x000fe20001000000 */
[----:B------:R-:W-:-:S02]  /*14d60*/  IMAD.MOV.U32 R21, RZ, RZ, -0x800000 ;  /* 0xff800000ff157424 */ /* 0x000fc400078e00ff */
[----:B01----:R-:W-:Y:S01]  /*14d70*/  FADD.FTZ R4, R2, R5 ;  /* 0x0000000502047221 */ /* 0x003fe20000010000 */
[----:B---3--:R-:W-:-:S05]  /*14d80*/  FADD.FTZ R7, R7, R6 ;  /* 0x0000000607077221 */ /* 0x008fca0000010000 */
[----:B------:R-:W0:Y:S01]  /*14d90*/  SHFL.BFLY PT, R2, R7, 0x1, 0x1f ;  /* 0x0c201f0007027f89 */ /* 0x000e2200000e0000 */
[----:B------:R-:W-:Y:S02]  /*14da0*/  WARPGROUP.DEPBAR.LE gsb0, 0x0 ;  /* 0x00008000000079c5 */ /* 0x000fe40000010000 */
[----:B------:R-:W-:-:S06]  /*14db0*/  WARPGROUP.ARRIVE ;  /* 0x00000000000079c5 */ /* 0x000fcc0000000000 */
[----:B------:R-:W-:Y:S01]  /*14dc0*/  HGMMA.64x64x16.F32.BF16 R88, R144, gdesc[UR4].tnspB, R88, gsb0 ;  /* 0x40e0000490587df0 */ /* 0x000fe20008001858 */
[----:B------:R-:W-:Y:S01]  /*14dd0*/  R2UR UR6, R12 ;  /* 0x000000000c0672ca */ /* 0x000fe200000e0000 */
[----:B------:R-:W-:Y:S01]  /*14de0*/  VIADD R12, R8, 0x180 ;  /* 0x00000180080c7836 */ /* 0x000fe20000000000 */
[----:B------:R-:W-:Y:S01]  /*14df0*/  R2UR UR7, R13 ;  /* 0x000000000d0772ca */ /* 0x000fe200000e0000 */
[----:B------:R-:W-:Y:S01]  /*14e00*/  IMAD.MOV.U32 R13, RZ, RZ, 0x40000040 ;  /* 0x40000040ff0d7424 */ /* 0x000fe200078e00ff */
[----:B------:R-:W-:Y:S02]  /*14e10*/  WARPGROUP.DEPBAR.LE gsb0, 0x0 ;  /* 0x00008000000079c5 */ /* 0x000fe40000010000 */
[----:B------:R-:W-:-:S09]  /*14e20*/  WARPGROUP.ARRIVE ;  /* 0x00000000000079c5 */ /* 0x000fd20000000000 */
        /* <DEDUP_REMOVED lines=11> */
[----:B------:R-:W-:Y:S02]  /*14ee0*/  IMAD.MOV.U32 R13, RZ, RZ, 0x40000040 ;  /* 0x40000040ff0d7424 */ /* 0x000fe400078e00ff */
[----:B--2---:R-:W-:-:S05]  /*14ef0*/  VIADD R24, R24, 0x1 ;  /* 0x0000000118187836 */ /* 0x004fca0000000000 */
[----:B------:R-:W-:Y:S01]  /*14f00*/  STL [R1+0x48], R24 ;  /* 0x0000481801007387 */ /* 0x000fe20000100800 */
[----:B------:R-:W-:Y:S02]  /*14f10*/  WARPGROUP.DEPBAR.LE gsb0, 0x0 ;  /* 0x00008000000079c5 */ /* 0x000fe40000010000 */
[----:B------:R-:W-:-:S06]  /*14f20*/  WARPGROUP.ARRIVE ;  /* 0x00000000000079c5 */ /* 0x000fcc0000000000 */
[----:B------:R-:W-:Y:S01]  /*14f30*/  HGMMA.64x64x16.F32.BF16 R88, R132, gdesc[UR4].tnspB, R88, gsb0 ;  /* 0x40e0000484587df0 */ /* 0x000fe20008001858 */
[----:B------:R-:W-:Y:S01]  /*14f40*/  R2UR UR6, R12 ;  /* 0x000000000c0672ca */ /* 0x000fe200000e0000 */
[C---:B------:R-:W-:Y:S01]  /*14f50*/  VIADD R12, R8.reuse, 0x300 ;  /* 0x00000300080c7836 */ /* 0x040fe20000000000 */
[----:B------:R-:W-:Y:S01]  /*14f60*/  R2UR UR7, R13 ;  /* 0x000000000d0772ca */ /* 0x000fe200000e0000 */
[----:B------:R-:W-:Y:S02]  /*14f70*/  IMAD.MOV.U32 R13, RZ, RZ, 0x40000040 ;  /* 0x40000040ff0d7424 */ /* 0x000fe400078e00ff */
[----:B------:R-:W-:Y:S01]  /*14f80*/  VIADD R8, R8, 0x380 ;  /* 0x0000038008087836 */ /* 0x000fe20000000000 */
[----:B------:R-:W-:Y:S02]  /*14f90*/  WARPGROUP.DEPBAR.LE gsb0, 0x0 ;  /* 0x00008000000079c5 */ /* 0x000fe40000010000 */
[----:B------:R-:W-:-:S07]  /*14fa0*/  WARPGROUP.ARRIVE ;  /* 0x00000000000079c5 */ /* 0x000fce0000000000 */
[----:B------:R-:W-:Y:S01]  /*14fb0*/  HGMMA.64x64x16.F32.BF16 R88, R128, gdesc[UR4].tnspB, R88, gsb0 ;  /* 0x40e0000480587df0 */ /* 0x000fe20008001858 */
[----:B------:R-:W-:Y:S02]  /*14fc0*/  R2UR UR6, R12 ;  /* 0x000000000c0672ca */ /* 0x000fe400000e0000 */
[----:B------:R-:W-:Y:S01]  /*14fd0*/  R2UR UR7, R13 ;  /* 0x000000000d0772ca */ /* 0x000fe200000e0000 */
[----:B------:R-:W-:Y:S02]  /*14fe0*/  WARPGROUP.DEPBAR.LE gsb0, 0x0 ;  /* 0x00008000000079c5 */ /* 0x000fe40000010000 */
[----:B------:R-:W-:-:S10]  /*14ff0*/  WARPGROUP.ARRIVE ;  /* 0x00000000000079c5 */ /* 0x000fd40000000000 */
[----:B------:R-:W-:Y:S01]  /*15000*/  HGMMA.64x64x16.F32.BF16 R88, R124, gdesc[UR4].tnspB, R88, gsb0 ;  /* 0x40e000047c587df0 */ /* 0x000fe20008001858 */
[----:B------:R-:W-:Y:S01]  /*15010*/  R2UR UR6, R8 ;  /* 0x00000000080672ca */ /* 0x000fe200000e0000 */
[----:B0-----:R-:W-:Y:S01]  /*15020*/  FADD.FTZ R8, R7, R2 ;  /* 0x0000000207087221 */ /* 0x001fe20000010000 */
[----:B------:R-:W-:Y:S02]  /*15030*/  R2UR UR7, R9 ;  /* 0x00000000090772ca */ /* 0x000fe400000e0000 */
[----:B------:R-:W0:Y:S01]  /*15040*/  SHFL.BFLY PT, R9, R4, 0x1, 0x1f ;  /* 0x0c201f0004097f89 */ /* 0x000e2200000e0000 */
[----:B------:R-:W-:Y:S02]  /*15050*/  SEL R2, RZ, 0x1, P2 ;  /* 0x00000001ff027807 */ /* 0x000fe40001000000 */
[----:B------:R-:W-:Y:S02]  /*15060*/  FSETP.NE.FTZ.AND P0, PT, R8, RZ, PT ;  /* 0x000000ff0800720b */ /* 0x000fe40003f15000 */
[----:B------:R-:W-:Y:S01]  /*15070*/  LOP3.LUT R23, R23, R2, RZ, 0x3c, !PT ;  /* 0x0000000217177212 */ /* 0x000fe200078e3cff */
[----:B------:R-:W-:-:S10]  /*15080*/  IMAD.U32 R2, RZ, RZ, UR41 ;  /* 0x00000029ff027e24 */ /* 0x000fd4000f8e00ff */
[----:B------:R-:W1:Y:S01]  /*15090*/  @P0 MUFU.LG2 R5, R8 ;  /* 0x0000000800050308 */ /* 0x000e620000000c00 */
[----:B------:R-:W-:Y:S01]  /*150a0*/  @P0 FMUL.FTZ R2, R2, 0.69314718246459960938 ;  /* 0x3f31721802020820 */ /* 0x000fe20000410000 */
[----:B0-----:R-:W-:Y:S01]  /*150b0*/  FADD.FTZ R9, R4, R9 ;  /* 0x0000000904097221 */ /* 0x001fe20000010000 */
[----:B------:R-:W-:-:S05]  /*150c0*/  @!P1 VIADD R4, R11, 0x16860 ;  /* 0x000168600b049836 */ /* 0x000fca0000000000 */
[----:B------:R-:W-:Y:S01]  /*150d0*/  @P0 MUFU.RCP R14, R8 ;  /* 0x00000008000e0308 */ /* 0x000fe20000001000 */
[----:B------:R-:W-:Y:S02]  /*150e0*/  FSETP.NE.FTZ.AND P3, PT, R9, RZ, PT ;  /* 0x000000ff0900720b */ /* 0x000fe40003f75000 */
[----:B------:R-:W-:Y:S01]  /*150f0*/  @!P1 PRMT R4, RZ, 0x654, R4 ;  /* 0x00000654ff049816 */ /* 0x000fe20000000004 */
[----:B-1----:R-:W-:-:S04]  /*15100*/  @P0 FMUL.FTZ R5, R5, 0.69314718246459960938 ;  /* 0x3f31721805050820 */ /* 0x002fc80000410000 */
[----:B------:R-:W-:Y:S01]  /*15110*/  @P0 FFMA.FTZ R21, R2, R3, R5 ;  /* 0x0000000302150223 */ /* 0x000fe20000010005 */
[----:B------:R-:W-:-:S05]  /*15120*/  PLOP3.LUT P0, PT, PT, PT, PT, 0x8, 0x0 ;  /* 0x000000000000781c */ /* 0x000fca0003f0e170 */
[----:B------:R-:W0:Y:S01]  /*15130*/  @P3 MUFU.LG2 R6, R9 ;  /* 0x0000000900063308 */ /* 0x000e220000000c00 */
[----:B------:R-:W-:-:S07]  /*15140*/  @P3 FMUL.FTZ R10, R10, 0.69314718246459960938 ;  /* 0x3f3172180a0a3820 */ /* 0x000fce0000410000 */
[----:B------:R-:W1:Y:S01]  /*15150*/  @P3 MUFU.RCP R15, R9 ;  /* 0x00000009000f3308 */ /* 0x000e620000001000 */
[----:B0-----:R-:W-:-:S04]  /*15160*/  @P3 FMUL.FTZ R7, R6, 0.69314718246459960938 ;  /* 0x3f31721806073820 */ /* 0x001fc80000410000 */
[----:B------:R-:W-:Y:S01]  /*15170*/  @P3 FFMA.FTZ R20, R10, R0, R7 ;  /* 0x000000000a143223 */ /* 0x000fe20000010007 */
[----:B------:R-:W-:Y:S02]  /*15180*/  WARPGROUP.DEPBAR.LE gsb0, 0x0 ;  /* 0x00008000000079c5 */ /* 0x000fe40000010000 */
[----:B------:R-:W-:-:S06]  /*15190*/  WARPGROUP.ARRIVE ;  /* 0x00000000000079c5 */ /* 0x000fcc0000000000 */
[----:B------:R-:W-:Y:S03]  /*151a0*/  HGMMA.64x64x16.F32.BF16 R88, R120, gdesc[UR4].tnspB, R88, gsb0 ;  /* 0x40e0000478587df0 */ /* 0x000fe60008001858 */
[----:B------:R-:W-:Y:S02]  /*151b0*/  WARPGROUP.DEPBAR.LE gsb0, 0x0 ;  /* 0x00008000000079c5 */ /* 0x000fe40000010000 */
[----:B------:R0:W-:Y:S01]  /*151c0*/  @!P1 SYNCS.ARRIVE.TRANS64.RED.A1T0 RZ, [R4+URZ], RZ ;  /* 0x000000ff04ff99a7 */ /* 0x0001e2000810043f */
        /* <DEDUP_REMOVED lines=31> */
[----:B0-----:R-:W-:-:S07]  /*153c0*/  FMUL.FTZ R15, R119, R15 ;  /* 0x0000000f770f7220 */ /* 0x001fce0000410000 */
.L_x_1398:
[----:B------:R-:W0:Y:S01]  /*153d0*/  S2R R0, SR_TID.X ;  /* 0x0000000000007919 */ /* 0x000e220000002100 */
[----:B------:R-:W-:Y:S05]  /*153e0*/  WARPSYNC.ALL ;  /* 0x0000000000007948 */ /* 0x000fea0003800000 */
[----:B------:R-:W1:Y:S08]  /*153f0*/  S2UR UR5, SR_CgaCtaId ;  /* 0x00000000000579c3 */ /* 0x000e700000008800 */
[----:B------:R-:W-:Y:S06]  /*15400*/  BAR.SYNC.DEFER_BLOCKING 0x5, 0x200 ;  /* 0x0148000000007b1d */ /* 0x000fec0000010000 */
[----:B------:R-:W-:Y:S01]  /*15410*/  UMOV UR4, 0x400 ;  /* 0x0000040000047882 */ /* 0x000fe20000000000 */
[----:B------:R-:W-:Y:S01]  /*15420*/  BSSY B0, `(.L_x_1506) ;  /* 0x000018c000007945 */ /* 0x000fe20003800000 */
[----:B-1----:R-:W-:Y:S01]  /*15430*/  ULEA UR4, UR5, UR4, 0x18 ;  /* 0x0000000405047291 */ /* 0x002fe2000f8ec03f */
[----:B0-----:R-:W-:-:S05]  /*15440*/  VIADD R44, R0, 0xffffff80 ;  /* 0xffffff80002c7836 */ /* 0x001fca0000000000 */
[----:B------:R-:W-:Y:S01]  /*15450*/  IMAD.U32 R2, RZ, RZ, UR4 ;  /* 0x00000004ff027e24 */ /* 0x000fe2000f8e00ff */
[----:B------:R-:W-:-:S04]  /*15460*/  SHF.R.S32.HI R0, RZ, 0x1f, R44 ;  /* 0x0000001fff007819 */ /* 0x000fc8000001142c */
[----:B------:R-:W-:Y:S01]  /*15470*/  LEA.HI R0, R0, R44, RZ, 0x3 ;  /* 0x0000002c00007211 */ /* 0x000fe200078f18ff */
[----:B------:R0:W1:Y:S03]  /*15480*/  LDS.128 R32, [R2+0x168d0] ;  /* 0x0168d00002207984 */ /* 0x0000660000000c00 */
[----:B------:R-:W-:Y:S02]  /*15490*/  LOP3.LUT R3, R0, 0xfffffff8, RZ, 0xc0, !PT ;  /* 0xfffffff800037812 */ /* 0x000fe400078ec0ff */
[----:B------:R-:W-:-:S03]  /*154a0*/  SHF.R.S32.HI R30, RZ, 0x3, R0 ;  /* 0x00000003ff1e7819 */ /* 0x000fc60000011400 */
[----:B------:R-:W-:-:S04]  /*154b0*/  IMAD.IADD R3, R44, 0x1, -R3 ;  /* 0x000000012c037824 */ /* 0x000fc800078e0a03 */
[----:B------:R-:W-:-:S05]  /*154c0*/  IMAD.SHL.U32 R29, R3, 0x8, RZ ;  /* 0x00000008031d7824 */ /* 0x000fca00078e00ff */
[----:B------:R-:W-:Y:S01]  /*154d0*/  SHF.R.S32.HI R28, RZ, 0x1f, R29 ;  /* 0x0000001fff1c7819 */ /* 0x000fe2000001141d */
[----:B------:R-:W-:Y:S06]  /*154e0*/  BAR.ARV 0x4, 0x200 ;  /* 0x0108000000007b1d */ /* 0x000fec0000002000 */
[----:B0-----:R-:W-:Y:S05]  /*154f0*/  @P0 BRA `(.L_x_1507) ;  /* 0x0000000c00ac0947 */ /* 0x001fea0003800000 */
[----:B------:R-:W2:Y:S04]  /*15500*/  LDL R4, [R1+0x54] ;  /* 0x0000540001047983 */ /* 0x000ea80000100800 */
[----:B------:R-:W3:Y:S01]  /*15510*/  LDL R41, [R1+0x44] ;  /* 0x0000440001297983 */ /* 0x000ee20000100800 */
[----:B------:R-:W0:Y:S01]  /*15520*/  S2R R5, SR_SWINHI ;  /* 0x0000000000057919 */ /* 0x000e220000002f00 */
[----:B------:R-:W-:Y:S05]  /*15530*/  WARPSYNC.ALL ;  /* 0x0000000000007948 */ /* 0x000fea0003800000 */
[----:B------:R-:W-:Y:S01]  /*15540*/  F2FP.BF16.F32.PACK_AB R10, R10, R27 ;  /* 0x0000001b0a0a723e */ /* 0x000fe200000010ff */
[----:B------:R-:W-:Y:S01]  /*15550*/  ULDC.64 UR4, c[0x0][0xc00] ;  /* 0x0003000000047ab9 */ /* 0x000fe20000000a00 */
[----:B------:R-:W3:Y:S01]  /*15560*/  LDC.64 R26, c[0x0][0xc00] ;  /* 0x00030000ff1a7b82 */ /* 0x000ee20000000a00 */
[----:B------:R-:W4:Y:S04]  /*15570*/  LDL R40, [R1+0x28] ;  /* 0x0000280001287983 */ /* 0x000f280000100800 */
[----:B------:R-:W4:Y:S01]  /*15580*/  LDL R44, [R1+0x18] ;  /* 0x00001800012c7983 */ /* 0x000f220000100800 */
[----:B-----5:R-:W-:-:S02]  /*15590*/  MOV R24, R2 ;  /* 0x0000000200187202 */ /* 0x020fc40000000f00 */
[----:B0-----:R-:W-:Y:S02]  /*155a0*/  MOV R25, R5 ;  /* 0x0000000500197202 */ /* 0x001fe40000000f00 */
[----:B------:R-:W-:Y:S02]  /*155b0*/  F2FP.BF16.F32.PACK_AB R11, R11, R94 ;  /* 0x0000005e0b0b723e */ /* 0x000fe400000010ff */
[----:B------:R-:W-:Y:S02]  /*155c0*/  F2FP.BF16.F32.PACK_AB R14, R14, R31 ;  /* 0x0000001f0e0e723e */ /* 0x000fe400000010ff */
[----:B------:R-:W-:Y:S01]  /*155d0*/  F2FP.BF16.F32.PACK_AB R15, R15, R118 ;  /* 0x000000760f0f723e */ /* 0x000fe200000010ff */
[----:B------:R-:W-:Y:S01]  /*155e0*/  IMAD.MOV.U32 R31, RZ, RZ, RZ ;  /* 0x000000ffff1f7224 */ /* 0x000fe200078e00ff */
[----:B------:R-:W-:Y:S01]  /*155f0*/  BAR.SYNC.DEFER_BLOCKING 0x1, 0x180 ;  /* 0x0046000000007b1d */ /* 0x000fe20000010000 */
[----:B--2---:R-:W-:-:S03]  /*15600*/  IMAD.WIDE R8, R4, 0x2, R24 ;  /* 0x0000000204087825 */ /* 0x004fc600078e0218 */
[C---:B------:R-:W-:Y:S02]  /*15610*/  LOP3.LUT R5, R8.reuse, 0x380, RZ, 0xc0, !PT ;  /* 0x0000038008057812 */ /* 0x040fe400078ec0ff */
[C---:B------:R-:W-:Y:S02]  /*15620*/  IADD3 R7, P1, R8.reuse, 0x40, RZ ;  /* 0x0000004008077810 */ /* 0x040fe40007f3e0ff */
[C---:B------:R-:W-:Y:S02]  /*15630*/  IADD3 R37, P0, R8.reuse, 0x60, RZ ;  /* 0x0000006008257810 */ /* 0x040fe40007f1e0ff */
[----:B------:R-:W-:Y:S02]  /*15640*/  SHF.R.U64 R5, R5, 0x3, RZ ;  /* 0x0000000305057819 */ /* 0x000fe400000012ff */
[----:B------:R-:W-:Y:S02]  /*15650*/  IADD3 R13, P2, R8, 0x20, RZ ;  /* 0x00000020080d7810 */ /* 0x000fe40007f5e0ff */
[----:B------:R-:W-:-:S02]  /*15660*/  LOP3.LUT R6, R7, 0x380, RZ, 0xc0, !PT ;  /* 0x0000038007067812 */ /* 0x000fc400078ec0ff */
[----:B------:R-:W-:Y:S01]  /*15670*/  LOP3.LUT R8, R5, R8, RZ, 0x3c, !PT ;  /* 0x0000000805087212 */ /* 0x000fe200078e3cff */
[--C-:B------:R-:W-:Y:S01]  /*15680*/  IMAD.X R5, RZ, RZ, R9.reuse, P0 ;  /* 0x000000ffff057224 */ /* 0x100fe200000e0609 */
[----:B------:R-:W-:Y:S02]  /*15690*/  ISETP.NE.U32.AND P0, PT, RZ, UR4, PT ;  /* 0x00000004ff007c0c */ /* 0x000fe4000bf05070 */
[----:B------:R-:W-:Y:S02]  /*156a0*/  SHF.R.U64 R6, R6, 0x3, RZ ;  /* 0x0000000306067819 */ /* 0x000fe400000012ff */
[----:B------:R-:W-:Y:S01]  /*156b0*/  ISETP.NE.AND.EX P0, PT, RZ, UR5, PT, P0 ;  /* 0x00000005ff007c0c */ /* 0x000fe2000bf05300 */
[----:B------:R-:W-:Y:S01]  /*156c0*/  ULDC.64 UR4, c[0x0][0xc08] ;  /* 0x0003020000047ab9 */ /* 0x000fe20000000a00 */
[----:B------:R-:W-:Y:S01]  /*156d0*/  LOP3.LUT R6, R6, R7, RZ, 0x3c, !PT ;  /* 0x0000000706067212 */ /* 0x000fe200078e3cff */
[----:B------:R-:W-:Y:S01]  /*156e0*/  IMAD.X R7, RZ, RZ, R9, P1 ;  /* 0x000000ffff077224 */ /* 0x000fe200008e0609 */
[----:B------:R-:W-:-:S02]  /*156f0*/  LOP3.LUT R12, R13, 0x380, RZ, 0xc0, !PT ;  /* 0x000003800d0c7812 */ /* 0x000fc400078ec0ff */
[----:B------:R-:W-:Y:S02]  /*15700*/  ISETP.NE.U32.AND P1, PT, RZ, UR4, PT ;  /* 0x00000004ff007c0c */ /* 0x000fe4000bf25070 */
[----:B------:R-:W-:Y:S02]  /*15710*/  LOP3.LUT R4, R37, 0x380, RZ, 0xc0, !PT ;  /* 0x0000038025047812 */ /* 0x000fe400078ec0ff */
[----:B------:R-:W-:Y:S02]  /*15720*/  SHF.R.U64 R12, R12, 0x3, RZ ;  /* 0x000000030c0c7819 */ /* 0x000fe400000012ff */
[----:B------:R-:W-:Y:S02]  /*15730*/  ISETP.NE.AND.EX P1, PT, RZ, UR5, PT, P1 ;  /* 0x00000005ff007c0c */ /* 0x000fe4000bf25310 */
[----:B------:R-:W-:Y:S02]  /*15740*/  SHF.R.U64 R4, R4, 0x3, RZ ;  /* 0x0000000304047819 */ /* 0x000fe400000012ff */
[----:B------:R-:W-:Y:S01]  /*15750*/  LOP3.LUT R12, R12, R13, RZ, 0x3c, !PT ;  /* 0x0000000d0c0c7212 */ /* 0x000fe200078e3cff */
[----:B------:R-:W-:Y:S01]  /*15760*/  IMAD.X R13, RZ, RZ, R9, P2 ;  /* 0x000000ffff0d7224 */ /* 0x000fe200010e0609 */
[----:B------:R-:W-:-:S02]  /*15770*/  MOV R0, R8 ;  /* 0x0000000800007202 */ /* 0x000fc40000000f00 */
[----:B------:R-:W-:Y:S02]  /*15780*/  LOP3.LUT R4, R4, R37, RZ, 0x3c, !PT ;  /* 0x0000002504047212 */ /* 0x000fe400078e3cff */
[----:B------:R-:W-:Y:S02]  /*15790*/  F2FP.BF16.F32.PACK_AB R8, R89, R88 ;  /* 0x000000585908723e */ /* 0x000fe400000010ff */
[----:B------:R-:W-:Y:S02]  /*157a0*/  F2FP.BF16.F32.PACK_AB R9, R91, R90 ;  /* 0x0000005a5b09723e */ /* 0x000fe400000010ff */
[----:B-1----:R-:W-:Y:S02]  /*157b0*/  MOV R32, R4 ;  /* 0x0000000400207202 */ /* 0x002fe40000000f00 */
[----:B------:R-:W-:Y:S01]  /*157c0*/  MOV R38, R6 ;  /* 0x0000000600267202 */ /* 0x000fe20000000f00 */
[----:B------:R0:W-:Y:S01]  /*157d0*/  STSM.16.M88.4 [R0], R8 ;  /* 0x0000000800007844 */ /* 0x0001e20000000200 */
[----:B------:R-:W-:-:S02]  /*157e0*/  MOV R39, R12 ;  /* 0x0000000c00277202 */ /* 0x000fc40000000f00 */
[----:B------:R-:W-:Y:S02]  /*157f0*/  F2FP.BF16.F32.PACK_AB R4, R97, R96 ;  /* 0x000000606104723e */ /* 0x000fe400000010ff */
[----:B------:R-:W-:Y:S02]  /*15800*/  F2FP.BF16.F32.PACK_AB R5, R99, R98 ;  /* 0x000000626305723e */ /* 0x000fe400000010ff */
[----:B------:R-:W-:Y:S02]  /*15810*/  F2FP.BF16.F32.PACK_AB R6, R101, R100 ;  /* 0x000000646506723e */ /* 0x000fe400000010ff */
[----:B------:R-:W-:Y:S01]  /*15820*/  F2FP.BF16.F32.PACK_AB R7, R103, R102 ;  /* 0x000000666707723e */ /* 0x000fe200000010ff */
[----:B---3--:R-:W-:Y:S01]  /*15830*/  IMAD.WIDE R36, R41, 0x4, R26 ;  /* 0x0000000429247825 */ /* 0x008fe200078e021a */
[----:B------:R-:W-:Y:S01]  /*15840*/  F2FP.BF16.F32.PACK_AB R12, R113, R112 ;  /* 0x00000070710c723e */ /* 0x000fe200000010ff */
[----:B------:R-:W1:Y:S01]  /*15850*/  @P1 LDC.64 R26, c[0x0][0xc08] ;  /* 0x00030200ff1a1b82 */ /* 0x000e620000000a00 */
[----:B------:R-:W-:-:S02]  /*15860*/  F2FP.BF16.F32.PACK_AB R13, R115, R114 ;  /* 0x00000072730d723e */ /* 0x000fc400000010ff */
[----:B0-----:R-:W-:Y:S02]  /*15870*/  F2FP.BF16.F32.PACK_AB R8, R105, R104 ;  /* 0x000000686908723e */ /* 0x001fe400000010ff */
[----:B------:R-:W-:Y:S02]  /*15880*/  F2FP.BF16.F32.PACK_AB R9, R107, R106 ;  /* 0x0000006a6b09723e */ /* 0x000fe400000010ff */
[----:B------:R-:W-:Y:S02]  /*15890*/  F2FP.BF16.F32.PACK_AB R10, R109, R108 ;  /* 0x0000006c6d0a723e */ /* 0x000fe400000010ff */
[----:B------:R-:W-:Y:S01]  /*158a0*/  F2FP.BF16.F32.PACK_AB R11, R111, R110 ;  /* 0x0000006e6f0b723e */ /* 0x000fe200000010ff */
[----:B------:R1:W-:Y:S01]  /*158b0*/  STSM.16.M88.4 [R39], R4 ;  /* 0x0000000427007844 */ /* 0x0003e20000000200 */
[----:B------:R-:W-:Y:S01]  /*158c0*/  ULDC UR4, c[0x0][0xa88] ;  /* 0x0002a20000047ab9 */ /* 0x000fe20000000800 */
[----:B------:R-:W0:Y:S02]  /*158d0*/  LDC R0, c[0x0][0xbe8] ;  /* 0x0002fa00ff007b82 */ /* 0x000e240000000800 */
[----:B------:R2:W-:Y:S04]  /*158e0*/  STSM.16.M88.4 [R38], R8 ;  /* 0x0000000826007844 */ /* 0x0005e80000000200 */
[----:B------:R4:W-:Y:S02]  /*158f0*/  STSM.16.M88.4 [R32], R12 ;  /* 0x0000000c20007844 */ /* 0x0009e40000000200 */
[----:B------:R-:W-:Y:S01]  /*15900*/  BAR.SYNC.DEFER_BLOCKING 0x1, 0x180 ;  /* 0x0046000000007b1d */ /* 0x000fe20000010000 */
[----:B-1----:R-:W-:-:S04]  /*15910*/  @P1 IMAD.WIDE R4, R41, 0x4, R26 ;  /* 0x0000000429041825 */ /* 0x002fc800078e021a */
[----:B--2---:R-:W-:Y:S01]  /*15920*/  IMAD.U32 R9, RZ, RZ, UR4 ;  /* 0x00000004ff097e24 */ /* 0x004fe2000f8e00ff */
[----:B------:R1:W5:Y:S05]  /*15930*/  @P0 LDG.E R31, desc[UR38][R36.64] ;  /* 0x00000026241f0981 */ /* 0x00036a000c1e1900 */
[----:B------:R1:W5:Y:S01]  /*15940*/  @P1 LDG.E R9, desc[UR38][R4.64] ;  /* 0x0000002604091981 */ /* 0x000362000c1e1900 */
[----:B0-----:R-:W-:-:S13]  /*15950*/  ISETP.NE.AND P2, PT, R0, 0x1, PT ;  /* 0x000000010000780c */ /* 0x001fda0003f45270 */
[----:B------:R-:W0:Y:S08]  /*15960*/  @P2 LDC R6, c[0x0][0xbec] ;  /* 0x0002fb00ff062b82 */ /* 0x000e300000000800 */
[----:B------:R-:W2:Y:S01]  /*15970*/  @P2 LDC R11, c[0x0][0xbf0] ;  /* 0x0002fc00ff0b2b82 */ /* 0x000ea20000000800 */
[----:B----4-:R-:W-:Y:S01]  /*15980*/  IMAD.IADD R15, R40, 0x1, R44 ;  /* 0x00000001280f7824 */ /* 0x010fe200078e022c */
[----:B-1----:R-:W-:Y:S06]  /*15990*/  @P1 BRA `(.L_x_1508) ;  /* 0x0000000000101947 */ /* 0x002fec0003800000 */
[----:B------:R-:W-:Y:S05]  /*159a0*/  @!P0 BRA `(.L_x_1508) ;  /* 0x00000000000c8947 */ /* 0x000fea0003800000 */
[----:B------:R-:W3:Y:S04]  /*159b0*/  LDG.E R4, desc[UR38][R36.64] ;  /* 0x0000002624047981 */ /* 0x000ee8000c1e1900 */
[----:B-----5:R-:W3:Y:S02]  /*159c0*/  LDG.E R9, desc[UR38][R36.64+0x4] ;  /* 0x0000042624097981 */ /* 0x020ee4000c1e1900 */
[----:B---3--:R-:W-:-:S07]  /*159d0*/  IMAD.IADD R9, R9, 0x1, -R4 ;  /* 0x0000000109097824 */ /* 0x008fce00078e0a04 */
.L_x_1508:
[----:B------:R-:W3:Y:S01]  /*159e0*/  LDL R12, [R1+0x50] ;  /* 0x00005000010c7983 */ /* 0x000ee20000100800 */
[----:B0-----:R-:W-:Y:S01]  /*159f0*/  @P2 IMAD.HI.U32 R4, R15, R6, RZ ;  /* 0x000000060f042227 */ /* 0x001fe200078e00ff */
[----:B------:R-:W-:Y:S02]  /*15a00*/  ULDC.64 UR4, c[0x0][0xb90] ;  /* 0x0002e40000047ab9 */ /* 0x000fe40000000a00 */
[----:B------:R-:W4:Y:S01]  /*15a10*/  LDL.LU R42, [R1+0x40] ;  /* 0x00004000012a7983 */ /* 0x000f220000300800 */
[----:B-----5:R-:W-:Y:S01]  /*15a20*/  SHF.R.S32.HI R37, RZ, 0x1f, R31 ;  /* 0x0000001fff257819 */ /* 0x020fe2000001141f */
[----:B------:R-:W-:Y:S01]  /*15a30*/  IMAD.MOV.U32 R7, RZ, RZ, R15 ;  /* 0x000000ffff077224 */ /* 0x000fe200078e000f */
[----:B--2---:R-:W-:Y:S01]  /*15a40*/  @P2 SHF.R.U32.HI R7, RZ, R11, R4 ;  /* 0x0000000bff072219 */ /* 0x004fe20000011604 */
[----:B------:R-:W0:Y:S01]  /*15a50*/  S2R R14, SR_TID.X ;  /* 0x00000000000e7919 */ /* 0x000e220000002100 */
[----:B------:R-:W-:Y:S01]  /*15a60*/  IMAD.MOV.U32 R36, RZ, RZ, R31 ;  /* 0x000000ffff247224 */ /* 0x000fe200078e001f */
[----:B------:R-:W-:Y:S01]  /*15a70*/  SEL R43, R41, RZ, !P0 ;  /* 0x000000ff292b7207 */ /* 0x000fe20004000000 */
[----:B------:R-:W-:-:S02]  /*15a80*/  IMAD R45, R9, R0, RZ ;  /* 0x00000000092d7224 */ /* 0x000fc400078e02ff */
[----:B------:R-:W-:Y:S02]  /*15a90*/  IMAD.MOV R13, RZ, RZ, -R7 ;  /* 0x000000ffff0d7224 */ /* 0x000fe400078e0a07 */
[----:B0-----:R-:W-:-:S05]  /*15aa0*/  VIADD R26, R14, 0xffffff80 ;  /* 0xffffff800e1a7836 */ /* 0x001fca0000000000 */
[----:B------:R-:W-:-:S04]  /*15ab0*/  SHF.R.S32.HI R14, RZ, 0x1f, R26 ;  /* 0x0000001fff0e7819 */ /* 0x000fc8000001141a */
[----:B------:R-:W-:-:S04]  /*15ac0*/  LEA.HI R14, R14, R26, RZ, 0x7 ;  /* 0x0000001a0e0e7211 */ /* 0x000fc800078f38ff */
[----:B------:R-:W-:-:S05]  /*15ad0*/  LOP3.LUT R14, R14, 0xffffff80, RZ, 0xc0, !PT ;  /* 0xffffff800e0e7812 */ /* 0x000fca00078ec0ff */
[----:B------:R-:W-:Y:S02]  /*15ae0*/  IMAD.IADD R14, R26, 0x1, -R14 ;  /* 0x000000011a0e7824 */ /* 0x000fe400078e0a0e */
[----:B------:R-:W-:Y:S02]  /*15af0*/  IMAD R3, R3, 0x30, R30 ;  /* 0x0000003003037824 */ /* 0x000fe400078e021e */
[----:B---3--:R-:W-:Y:S01]  /*15b00*/  IMAD.IADD R12, R12, 0x1, R44 ;  /* 0x000000010c0c7824 */ /* 0x008fe200078e022c */
[----:B----4-:R-:W-:Y:S01]  /*15b10*/  SHF.R.S32.HI R40, RZ, 0x1f, R42 ;  /* 0x0000001fff287819 */ /* 0x010fe2000001142a */
[----:B------:R-:W-:-:S04]  /*15b20*/  IMAD.WIDE.U32 R4, R42, UR4, R36 ;  /* 0x000000042a047c25 */ /* 0x000fc8000f8e0024 */
[----:B------:R-:W-:-:S04]  /*15b30*/  IMAD R6, R40, UR4, RZ ;  /* 0x0000000428067c24 */ /* 0x000fc8000f8e02ff */
[----:B------:R-:W-:Y:S01]  /*15b40*/  IMAD R11, R42, UR5, R6 ;  /* 0x000000052a0b7c24 */ /* 0x000fe2000f8e0206 */
[----:B------:R-:W-:Y:S01]  /*15b50*/  SHF.R.S32.HI R6, RZ, 0x1f, R41 ;  /* 0x0000001fff067819 */ /* 0x000fe20000011429 */
[----:B------:R-:W-:Y:S02]  /*15b60*/  ULDC.64 UR4, c[0x0][0xb98] ;  /* 0x0002e60000047ab9 */ /* 0x000fe40000000a00 */
[----:B------:R-:W-:Y:S01]  /*15b70*/  IMAD.IADD R5, R5, 0x1, R11 ;  /* 0x0000000105057824 */ /* 0x000fe200078e020b */
[----:B------:R-:W-:Y:S01]  /*15b80*/  SEL R32, R6, RZ, !P0 ;  /* 0x000000ff06207207 */ /* 0x000fe20004000000 */
[----:B------:R-:W-:Y:S01]  /*15b90*/  IMAD R11, R0, R13, R15 ;  /* 0x0000000d000b7224 */ /* 0x000fe200078e020f */
[----:B------:R-:W-:Y:S01]  /*15ba0*/  SHF.R.S32.HI R13, RZ, 0x1f, R7 ;  /* 0x0000001fff0d7819 */ /* 0x000fe20000011407 */
[----:B------:R-:W-:-:S03]  /*15bb0*/  IMAD.WIDE.U32 R4, R43, UR4, R4 ;  /* 0x000000042b047c25 */ /* 0x000fc6000f8e0004 */
[----:B------:R-:W-:Y:S01]  /*15bc0*/  SHF.R.S32.HI R6, RZ, 0x1f, R11 ;  /* 0x0000001fff067819 */ /* 0x000fe2000001140b */
[----:B------:R-:W-:Y:S01]  /*15bd0*/  IMAD R8, R32, UR4, RZ ;  /* 0x0000000420087c24 */ /* 0x000fe2000f8e02ff */
[----:B------:R-:W-:-:S03]  /*15be0*/  IADD3 R4, P0, R7, R4, RZ ;  /* 0x0000000407047210 */ /* 0x000fc60007f1e0ff */
[----:B------:R-:W-:Y:S01]  /*15bf0*/  IMAD R8, R43, UR5, R8 ;  /* 0x000000052b087c24 */ /* 0x000fe2000f8e0208 */
[----:B------:R-:W-:Y:S02]  /*15c00*/  ULDC.64 UR4, c[0x0][0xb88] ;  /* 0x0002e20000047ab9 */ /* 0x000fe40000000a00 */
[----:B------:R-:W-:Y:S02]  /*15c10*/  IMAD R6, R6, UR4, RZ ;  /* 0x0000000406067c24 */ /* 0x000fe4000f8e02ff */
[----:B------:R-:W-:Y:S01]  /*15c20*/  IADD3.X R5, R13, R5, R8, P0, !PT ;  /* 0x000000050d057210 */ /* 0x000fe200007fe408 */
[----:B------:R-:W-:Y:S02]  /*15c30*/  VIADD R8, R12, 0x8 ;  /* 0x000000080c087836 */ /* 0x000fe40000000000 */
[C---:B------:R-:W-:Y:S02]  /*15c40*/  IMAD R7, R11.reuse, UR5, R6 ;  /* 0x000000050b077c24 */ /* 0x040fe4000f8e0206 */
[----:B------:R-:W-:Y:S01]  /*15c50*/  IMAD.WIDE.U32 R4, R11, UR4, R4 ;  /* 0x000000040b047c25 */ /* 0x000fe2000f8e0004 */
[----:B------:R-:W-:-:S03]  /*15c60*/  ULDC.64 UR4, c[0x0][0xb50] ;  /* 0x0002d40000047ab9 */ /* 0x000fc60000000a00 */
[----:B------:R-:W-:Y:S01]  /*15c70*/  IMAD.IADD R5, R5, 0x1, R7 ;  /* 0x0000000105057824 */ /* 0x000fe200078e0207 */
[----:B------:R-:W-:-:S04]  /*15c80*/  LEA R10, P0, R4, UR4, 0x2 ;  /* 0x00000004040a7c11 */ /* 0x000fc8000f8010ff */
[----:B------:R-:W-:Y:S01]  /*15c90*/  LEA.HI.X R11, R4, UR5, R5, 0x2, P0 ;  /* 0x00000005040b7c11 */ /* 0x000fe200080f1405 */
[----:B------:R-:W-:Y:S01]  /*15ca0*/  IMAD R5, R30, 0x40, R29 ;  /* 0x000000401e057824 */ /* 0x000fe200078e021d */
[----:B------:R-:W-:Y:S01]  /*15cb0*/  SHFL.IDX PT, R6, R10, RZ, 0x1c1f ;  /* 0x001c1fff0a067589 */ /* 0x000fe200000e0000 */
[----:B------:R-:W-:Y:S01]  /*15cc0*/  LOP3.LUT P0, RZ, R14, 0x3, RZ, 0xc0, !PT ;  /* 0x000000030eff7812 */ /* 0x000fe2000780c0ff */
[----:B------:R-:W-:Y:S01]  /*15cd0*/  ULDC.64 UR4, c[0x0][0xaa0] ;  /* 0x0002a80000047ab9 */ /* 0x000fe20000000a00 */
[----:B------:R-:W-:Y:S01]  /*15ce0*/  IMAD.WIDE R4, R5, 0x2, R24 ;  /* 0x0000000205047825 */ /* 0x000fe200078e0218 */
[----:B------:R-:W0:Y:S01]  /*15cf0*/  SHFL.IDX PT, R7, R11, RZ, 0x1c1f ;  /* 0x001c1fff0b077589 */ /* 0x000e2200000e0000 */
[-C--:B------:R-:W-:Y:S02]  /*15d00*/  ISETP.GE.OR P1, PT, R12, R45.reuse, P0 ;  /* 0x0000002d0c00720c */ /* 0x080fe40000726670 */
[----:B------:R-:W-:Y:S01]  /*15d10*/  ISETP.GE.OR P0, PT, R8, R45, P0 ;  /* 0x0000002d0800720c */ /* 0x000fe20000706670 */
[----:B------:R-:W-:Y:S01]  /*15d20*/  SHFL.IDX PT, R38, R10, 0x1, 0x1c1f ;  /* 0x003c1f000a267f89 */ /* 0x000fe200000e0000 */
[----:B------:R-:W-:-:S02]  /*15d30*/  IADD3 R13, P3, R4, 0x1800, RZ ;  /* 0x00001800040d7810 */ /* 0x000fc40007f7e0ff */
[C---:B------:R-:W-:Y:S01]  /*15d40*/  IADD3 R25, P4, R4.reuse, 0x3000, RZ ;  /* 0x0000300004197810 */ /* 0x040fe20007f9e0ff */
[----:B------:R-:W1:Y:S01]  /*15d50*/  SHFL.IDX PT, R39, R11, 0x1, 0x1c1f ;  /* 0x003c1f000b277f89 */ /* 0x000e6200000e0000 */
[----:B------:R-:W-:Y:S02]  /*15d60*/  LOP3.LUT R9, R4, 0x380, RZ, 0xc0, !PT ;  /* 0x0000038004097812 */ /* 0x000fe400078ec0ff */
[----:B------:R-:W-:Y:S02]  /*15d70*/  LOP3.LUT R12, R13, 0x380, RZ, 0xc0, !PT ;  /* 0x000003800d0c7812 */ /* 0x000fe400078ec0ff */
[----:B------:R-:W-:Y:S02]  /*15d80*/  LOP3.LUT R24, R25, 0x380, RZ, 0xc0, !PT ;  /* 0x0000038019187812 */ /* 0x000fe400078ec0ff */
[----:B------:R-:W-:Y:S02]  /*15d90*/  SHF.R.U64 R9, R9, 0x3, RZ ;  /* 0x0000000309097819 */ /* 0x000fe400000012ff */
[----:B------:R-:W-:-:S02]  /*15da0*/  SHF.R.U64 R12, R12, 0x3, RZ ;  /* 0x000000030c0c7819 */ /* 0x000fc400000012ff */
[----:B------:R-:W-:Y:S02]  /*15db0*/  SHF.R.U64 R24, R24, 0x3, RZ ;  /* 0x0000000318187819 */ /* 0x000fe400000012ff */
[----:B------:R-:W-:Y:S01]  /*15dc0*/  LOP3.LUT R8, R9, R4, RZ, 0x3c, !PT ;  /* 0x0000000409087212 */ /* 0x000fe200078e3cff */
[--C-:B------:R-:W-:Y:S01]  /*15dd0*/  IMAD.MOV.U32 R9, RZ, RZ, R5.reuse ;  /* 0x000000ffff097224 */ /* 0x100fe200078e0005 */
[----:B------:R-:W-:Y:S01]  /*15de0*/  LOP3.LUT R12, R12, R13, RZ, 0x3c, !PT ;  /* 0x0000000d0c0c7212 */ /* 0x000fe200078e3cff */
[--C-:B------:R-:W-:Y:S01]  /*15df0*/  IMAD.X R13, RZ, RZ, R5.reuse, P3 ;  /* 0x000000ffff0d7224 */ /* 0x100fe200018e0605 */
[----:B------:R-:W-:Y:S01]  /*15e00*/  LOP3.LUT R24, R24, R25, RZ, 0x3c, !PT ;  /* 0x0000001918187212 */ /* 0x000fe200078e3cff */
[----:B------:R-:W-:Y:S01]  /*15e10*/  IMAD.X R25, RZ, RZ, R5, P4 ;  /* 0x000000ffff197224 */ /* 0x000fe200020e0605 */
[----:B0-----:R-:W-:Y:S04]  /*15e20*/  @!P1 ST.E desc[UR38][R6.64], R21 ;  /* 0x0000001506009985 */ /* 0x001fe8000c101926 */
[----:B-1----:R0:W-:Y:S04]  /*15e30*/  @!P0 ST.E desc[UR38][R38.64], R20 ;  /* 0x0000001426008985 */ /* 0x0021e8000c101926 */
[----:B------:R-:W2:Y:S04]  /*15e40*/  LD.E.128 R8, desc[UR38][R8.64] ;  /* 0x0000002608087980 */ /* 0x000ea8000c101d00 */
[----:B------:R-:W3:Y:S04]  /*15e50*/  LD.E.128 R12, desc[UR38][R12.64] ;  /* 0x000000260c0c7980 */ /* 0x000ee8000c101d00 */
[----:B------:R-:W4:Y:S01]  /*15e60*/  LD.E.128 R24, desc[UR38][R24.64] ;  /* 0x0000002618187980 */ /* 0x000f22000c101d00 */
[----:B0-----:R-:W0:Y:S01]  /*15e70*/  @P2 LDC R39, c[0x0][0xbec] ;  /* 0x0002fb00ff272b82 */ /* 0x001e220000000800 */
[----:B------:R-:W-:Y:S01]  /*15e80*/  IMAD R20, R37, UR4, RZ ;  /* 0x0000000425147c24 */ /* 0x000fe2000f8e02ff */
[----:B------:R-:W-:-:S06]  /*15e90*/  IADD3 R41, P0, R4, 0x4800, RZ ;  /* 0x0000480004297810 */ /* 0x000fcc0007f1e0ff */
[----:B------:R-:W1:Y:S01]  /*15ea0*/  @P2 LDC R38, c[0x0][0xbf0] ;  /* 0x0002fc00ff262b82 */ /* 0x000e620000000800 */
[----:B------:R-:W-:Y:S01]  /*15eb0*/  IMAD R37, R31, UR5, R20 ;  /* 0x000000051f257c24 */ /* 0x000fe2000f8e0214 */
[----:B------:R-:W-:Y:S01]  /*15ec0*/  LOP3.LUT R4, R41, 0x380, RZ, 0xc0, !PT ;  /* 0x0000038029047812 */ /* 0x000fe200078ec0ff */
[----:B------:R-:W-:Y:S01]  /*15ed0*/  IMAD.WIDE.U32 R20, R31, UR4, RZ ;  /* 0x000000041f147c25 */ /* 0x000fe2000f8e00ff */
[----:B------:R-:W-:Y:S02]  /*15ee0*/  ULDC.64 UR4, c[0x0][0xae8] ;  /* 0x0002ba0000047ab9 */ /* 0x000fe40000000a00 */
[----:B------:R-:W-:Y:S01]  /*15ef0*/  SHF.R.U64 R4, R4, 0x3, RZ ;  /* 0x0000000304047819 */ /* 0x000fe200000012ff */
[----:B------:R-:W-:Y:S02]  /*15f00*/  IMAD.IADD R21, R21, 0x1, R37 ;  /* 0x0000000115157824 */ /* 0x000fe400078e0225 */
[----:B------:R-:W-:Y:S01]  /*15f10*/  IMAD R31, R40, UR4, RZ ;  /* 0x00000004281f7c24 */ /* 0x000fe2000f8e02ff */
[----:B------:R-:W-:Y:S01]  /*15f20*/  LOP3.LUT R4, R4, R41, RZ, 0x3c, !PT ;  /* 0x0000002904047212 */ /* 0x000fe200078e3cff */
[----:B------:R-:W-:-:S02]  /*15f30*/  IMAD.IADD R36, R44, 0x1, R3 ;  /* 0x000000012c247824 */ /* 0x000fc400078e0203 */
[C---:B------:R-:W-:Y:S02]  /*15f40*/  IMAD R3, R42.reuse, UR5, R31 ;  /* 0x000000052a037c24 */ /* 0x040fe4000f8e021f */
[----:B------:R-:W-:Y:S01]  /*15f50*/  IMAD.WIDE.U32 R20, R42, UR4, R20 ;  /* 0x000000042a147c25 */ /* 0x000fe2000f8e0014 */
[----:B------:R-:W-:-:S03]  /*15f60*/  ULDC.64 UR4, c[0x0][0xaf0] ;  /* 0x0002bc0000047ab9 */ /* 0x000fc60000000a00 */
[----:B0-----:R-:W-:-:S04]  /*15f70*/  @P2 IMAD.HI.U32 R31, R36, R39, RZ ;  /* 0x00000027241f2227 */ /* 0x001fc800078e00ff */
[----:B------:R-:W-:Y:S02]  /*15f80*/  IMAD.IADD R21, R21, 0x1, R3 ;  /* 0x0000000115157824 */ /* 0x000fe400078e0203 */
[----:B------:R-:W-:Y:S01]  /*15f90*/  IMAD.MOV.U32 R3, RZ, RZ, R36 ;  /* 0x000000ffff037224 */ /* 0x000fe200078e0024 */
[----:B-1----:R-:W-:Y:S01]  /*15fa0*/  @P2 SHF.R.U32.HI R3, RZ, R38, R31 ;  /* 0x00000026ff032219 */ /* 0x002fe2000001161f */
[----:B------:R-:W-:Y:S02]  /*15fb0*/  IMAD R32, R32, UR4, RZ ;  /* 0x0000000420207c24 */ /* 0x000fe4000f8e02ff */
[----:B------:R-:W-:Y:S01]  /*15fc0*/  IMAD.X R5, RZ, RZ, R5, P0 ;  /* 0x000000ffff057224 */ /* 0x000fe200000e0605 */
[----:B------:R-:W-:Y:S01]  /*15fd0*/  SHF.R.S32.HI R31, RZ, 0x1f, R3 ;  /* 0x0000001fff1f7819 */ /* 0x000fe20000011403 */
[C---:B------:R-:W-:Y:S02]  /*15fe0*/  IMAD R37, R43.reuse, UR5, R32 ;  /* 0x000000052b257c24 */ /* 0x040fe4000f8e0220 */
[----:B------:R-:W-:Y:S01]  /*15ff0*/  IMAD.WIDE.U32 R20, R43, UR4, R20 ;  /* 0x000000042b147c25 */ /* 0x000fe2000f8e0014 */
[----:B------:R-:W-:Y:S01]  /*16000*/  ULDC.64 UR4, c[0x0][0xae0] ;  /* 0x0002b80000047ab9 */ /* 0x000fe20000000a00 */
[----:B------:R-:W5:Y:S02]  /*16010*/  LD.E.128 R4, desc[UR38][R4.64] ;  /* 0x0000002604047980 */ /* 0x000f64000c101d00 */
[----:B------:R-:W-:-:S02]  /*16020*/  IMAD.MOV R39, RZ, RZ, -R3 ;  /* 0x000000ffff277224 */ /* 0x000fc400078e0a03 */
[----:B------:R-:W-:Y:S01]  /*16030*/  IMAD R32, R31, UR4, RZ ;  /* 0x000000041f207c24 */ /* 0x000fe2000f8e02ff */
[----:B------:R-:W-:Y:S01]  /*16040*/  @!PT LDS RZ, [RZ] ;  /* 0x00000000fffff984 */ /* 0x000fe20000000800 */
[----:B------:R-:W-:Y:S01]  /*16050*/  @!PT LDS RZ, [RZ] ;  /* 0x00000000fffff984 */ /* 0x000fe20000000800 */
[----:B------:R-:W-:Y:S01]  /*16060*/  @!PT LDS RZ, [RZ] ;  /* 0x00000000fffff984 */ /* 0x000fe20000000800 */
[----:B------:R-:W-:Y:S01]  /*16070*/  @!PT LDS RZ, [RZ] ;  /* 0x00000000fffff984 */ /* 0x000fe20000000800 */
[----:B------:R0:W-:Y:S06]  /*16080*/  MEMBAR.ALL.CTA ;  /* 0x0000000000007992 */ /* 0x0001ec0000008000 */
[----:B0-----:R-:W0:Y:S01]  /*16090*/  FENCE.VIEW.ASYNC.S ;  /* 0x00000000000073c6 */ /* 0x001e220000000000 */
[----:B------:R-:W-:Y:S02]  /*160a0*/  IMAD R31, R0, R39, R36 ;  /* 0x00000027001f7224 */ /* 0x000fe400078e0224 */
[----:B------:R-:W-:-:S02]  /*160b0*/  IMAD.IADD R21, R21, 0x1, R37 ;  /* 0x0000000115157824 */ /* 0x000fc400078e0225 */
        /* <DEDUP_REMOVED lines=9> */
[----:B------:R-:W-:Y:S01]  /*16150*/  IMAD.IADD R40, R30, 0x1, R44 ;  /* 0x000000011e287824 */ /* 0x000fe200078e022c */
[----:B------:R-:W-:Y:S01]  /*16160*/  LEA R32, P0, R20, UR4, 0x1 ;  /* 0x0000000414207c11 */ /* 0x000fe2000f8008ff */
[----:B------:R-:W-:Y:S01]  /*16170*/  IMAD.IADD R3, R21, 0x1, R3 ;  /* 0x0000000115037824 */ /* 0x000fe200078e0203 */
[----:B------:R-:W-:Y:S01]  /*16180*/  ULDC UR4, c[0x0][0xac8] ;  /* 0x0002b20000047ab9 */ /* 0x000fe20000000800 */
[----:B------:R-:W-:Y:S02]  /*16190*/  VIADD R0, R40, 0x30 ;  /* 0x0000003028007836 */ /* 0x000fe40000000000 */
[----:B0-----:R-:W0:Y:S01]  /*161a0*/  SHFL.IDX PT, R36, R32, 0x1, 0x181f ;  /* 0x00381f0020247f89 */ /* 0x001e2200000e0000 */
[----:B------:R-:W-:Y:S01]  /*161b0*/  LEA.HI.X R38, R20, UR5, R3, 0x1, P0 ;  /* 0x0000000514267c11 */ /* 0x000fe200080f0c03 */
[C---:B------:R-:W-:Y:S01]  /*161c0*/  VIADD R3, R40.reuse, 0x60 ;  /* 0x0000006028037836 */ /* 0x040fe20000000000 */
[----:B------:R-:W-:Y:S01]  /*161d0*/  ISETP.GE.AND P0, PT, R29, UR4, PT ;  /* 0x000000041d007c0c */ /* 0x000fe2000bf06270 */
[----:B------:R-:W1:Y:S03]  /*161e0*/  SHFL.IDX PT, R20, R32, RZ, 0x181f ;  /* 0x00181fff20147589 */ /* 0x000e6600000e0000 */
[-C--:B------:R-:W-:Y:S01]  /*161f0*/  ISETP.GE.OR P3, PT, R40, R45.reuse, P0 ;  /* 0x0000002d2800720c */ /* 0x080fe20000766670 */
[----:B------:R-:W1:Y:S01]  /*16200*/  SHFL.IDX PT, R21, R38, RZ, 0x181f ;  /* 0x00181fff26157589 */ /* 0x000e6200000e0000 */
[-C--:B------:R-:W-:Y:S01]  /*16210*/  ISETP.GE.OR P2, PT, R0, R45.reuse, P0 ;  /* 0x0000002d0000720c */ /* 0x080fe20000746670 */
[----:B------:R-:W-:Y:S01]  /*16220*/  VIADD R0, R2, 0x16820 ;  /* 0x0001682002007836 */ /* 0x000fe20000000000 */
[----:B------:R-:W-:Y:S01]  /*16230*/  ISETP.GE.OR P1, PT, R3, R45, P0 ;  /* 0x0000002d0300720c */ /* 0x000fe20000726670 */
[----:B------:R-:W1:Y:S03]  /*16240*/  SHFL.IDX PT, R42, R32, 0x2, 0x181f ;  /* 0x00581f00202a7f89 */ /* 0x000e6600000e0000 */
[----:B------:R-:W-:Y:S01]  /*16250*/  PRMT R0, RZ, 0x654, R0 ;  /* 0x00000654ff007816 */ /* 0x000fe20000000000 */
[----:B------:R-:W1:Y:S03]  /*16260*/  SHFL.IDX PT, R31, R38, 0x1, 0x181f ;  /* 0x00381f00261f7f89 */ /* 0x000e6600000e0000 */
[----:B------:R1:W-:Y:S01]  /*16270*/  SYNCS.ARRIVE.TRANS64.RED.A1T0 RZ, [R0+URZ], RZ ;  /* 0x000000ff00ff79a7 */ /* 0x0003e2000810043f */
[----:B------:R-:W1:Y:S02]  /*16280*/  SHFL.IDX PT, R37, R38, 0x2, 0x181f ;  /* 0x00581f0026257f89 */ /* 0x000e6400000e0000 */
[----:B0-----:R-:W-:-:S02]  /*16290*/  @!P2 LEA R30, P4, R29, R36, 0x1 ;  /* 0x000000241d1ea211 */ /* 0x001fc400078808ff */
[----:B------:R-:W0:Y:S01]  /*162a0*/  SHFL.IDX PT, R32, R32, 0x3, 0x181f ;  /* 0x00781f0020207f89 */ /* 0x000e2200000e0000 */
[----:B-1----:R-:W-:Y:S01]  /*162b0*/  VIADD R0, R40, 0x90 ;  /* 0x0000009028007836 */ /* 0x002fe20000000000 */
[C---:B------:R-:W-:Y:S02]  /*162c0*/  @!P3 LEA R20, P5, R29.reuse, R20, 0x1 ;  /* 0x000000141d14b211 */ /* 0x040fe400078a08ff */
[----:B------:R-:W1:Y:S02]  /*162d0*/  SHFL.IDX PT, R38, R38, 0x3, 0x181f ;  /* 0x00781f0026267f89 */ /* 0x000e6400000e0000 */
[C---:B------:R-:W-:Y:S02]  /*162e0*/  @!P3 LEA.HI.X R21, R29.reuse, R21, R28, 0x1, P5 ;  /* 0x000000151d15b211 */ /* 0x040fe400028f0c1c */
[----:B------:R-:W-:Y:S02]  /*162f0*/  ISETP.GE.OR P0, PT, R0, R45, P0 ;  /* 0x0000002d0000720c */ /* 0x000fe40000706670 */
[----:B------:R-:W-:-:S02]  /*16300*/  @!P1 LEA R36, P5, R29, R42, 0x1 ;  /* 0x0000002a1d249211 */ /* 0x000fc400078a08ff */
        /* <DEDUP_REMOVED lines=10> */
.L_x_1507:
[----:B------:R-:W2:Y:S01]  /*163b0*/  LDL R10, [R1+0x44] ;  /* 0x00004400010a7983 */ /* 0x000ea20000100800 */
[----:B------:R-:W-:Y:S01]  /*163c0*/  ULDC.64 UR4, c[0x0][0xc00] ;  /* 0x0003000000047ab9 */ /* 0x000fe20000000a00 */
[----:B------:R-:W2:Y:S01]  /*163d0*/  LDC.64 R4, c[0x0][0xc00] ;  /* 0x00030000ff047b82 */ /* 0x000ea20000000a00 */
[----:B------:R-:W-:Y:S01]  /*163e0*/  ISETP.NE.U32.AND P0, PT, RZ, UR4, PT ;  /* 0x00000004ff007c0c */ /* 0x000fe2000bf05070 */
[----:B------:R-:W-:-:S03]  /*163f0*/  IMAD.MOV.U32 R0, RZ, RZ, RZ ;  /* 0x000000ffff007224 */ /* 0x000fc600078e00ff */
[----:B------:R-:W-:Y:S01]  /*16400*/  ISETP.NE.AND.EX P0, PT, RZ, UR5, PT, P0 ;  /* 0x00000005ff007c0c */ /* 0x000fe2000bf05300 */
[----:B------:R-:W-:Y:S02]  /*16410*/  ULDC.64 UR4, c[0x0][0xc08] ;  /* 0x0003020000047ab9 */ /* 0x000fe40000000a00 */
[----:B------:R-:W-:Y:S01]  /*16420*/  ISETP.NE.U32.AND P1, PT, RZ, UR4, PT ;  /* 0x00000004ff007c0c */ /* 0x000fe2000bf25070 */
[----:B------:R-:W0:Y:S03]  /*16430*/  LDC R27, c[0x0][0xbe8] ;  /* 0x0002fa00ff1b7b82 */ /* 0x000e260000000800 */
[----:B------:R-:W-:-:S13]  /*16440*/  ISETP.NE.AND.EX P1, PT, RZ, UR5, PT, P1 ;  /* 0x00000005ff007c0c */ /* 0x000fda000bf25310 */
[----:B------:R-:W3:Y:S01]  /*16450*/  @P1 LDC.64 R6, c[0x0][0xc08] ;  /* 0x00030200ff061b82 */ /* 0x000ee20000000a00 */
[----:B------:R-:W-:Y:S02]  /*16460*/  ULDC UR4, c[0x0][0xa88] ;  /* 0x0002a20000047ab9 */ /* 0x000fe40000000800 */
[----:B------:R-:W-:Y:S02]  /*16470*/  IMAD.U32 R8, RZ, RZ, UR4 ;  /* 0x00000004ff087e24 */ /* 0x000fe4000f8e00ff */
[----:B--2---:R-:W-:-:S04]  /*16480*/  IMAD.WIDE R4, R10, 0x4, R4 ;  /* 0x000000040a047825 */ /* 0x004fc800078e0204 */
[----:B---3--:R-:W-:Y:S01]  /*16490*/  @P1 IMAD.WIDE R6, R10, 0x4, R6 ;  /* 0x000000040a061825 */ /* 0x008fe200078e0206 */
[----:B------:R2:W5:Y:S04]  /*164a0*/  @P0 LDG.E R0, desc[UR38][R4.64] ;  /* 0x0000002604000981 */ /* 0x000568000c1e1900 */
[----:B------:R2:W5:Y:S01]  /*164b0*/  @P1 LDG.E R8, desc[UR38][R6.64] ;  /* 0x0000002606081981 */ /* 0x000562000c1e1900 */
[----:B0-----:R-:W-:Y:S02]  /*164c0*/  ISETP.NE.AND P2, PT, R27, 0x1, PT ;  /* 0x000000011b00780c */ /* 0x001fe40003f45270 */
[----:B------:R-:W-:Y:S02]  /*164d0*/  ISETP.GE.AND P3, PT, R44, 0xc0, PT ;  /* 0x000000c02c00780c */ /* 0x000fe40003f66270 */
[----:B------:R-:W-:-:S09]  /*164e0*/  SHF.R.S32.HI R9, RZ, 0x1f, R10 ;  /* 0x0000001fff097819 */ /* 0x000fd2000001140a */
[----:B------:R-:W0:Y:S01]  /*164f0*/  @P2 LDC R31, c[0x0][0xbec] ;  /* 0x0002fb00ff1f2b82 */ /* 0x000e220000000800 */
[----:B--2---:R-:W-:Y:S05]  /*16500*/  @P1 BRA `(.L_x_1510) ;  /* 0x0000000000101947 */ /* 0x004fea0003800000 */
[----:B------:R-:W-:Y:S05]  /*16510*/  @!P0 BRA `(.L_x_1510) ;  /* 0x00000000000c8947 */ /* 0x000fea0003800000 */
[----:B------:R-:W2:Y:S04]  /*16520*/  LDG.E R7, desc[UR38][R4.64] ;  /* 0x0000002604077981 */ /* 0x000ea8000c1e1900 */
[----:B-----5:R-:W2:Y:S02]  /*16530*/  LDG.E R8, desc[UR38][R4.64+0x4] ;  /* 0x0000042604087981 */ /* 0x020ea4000c1e1900 */
[----:B--2---:R-:W-:-:S07]  /*16540*/  IMAD.IADD R8, R8, 0x1, -R7 ;  /* 0x0000000108087824 */ /* 0x004fce00078e0a07 */
.L_x_1510:
[----:B------:R-:W2:Y:S04]  /*16550*/  LDL R20, [R1+0x40] ;  /* 0x0000400001147983 */ /* 0x000ea80000100800 */
[----:B------:R3:W5:Y:S01]  /*16560*/  LDL R26, [R1+0x18] ;  /* 0x00001800011a7983 */ /* 0x0007620000100800 */
[----:B------:R-:W-:Y:S01]  /*16570*/  BSSY B1, `(.L_x_1511) ;  /* 0x000002d000017945 */ /* 0x000fe20003800000 */
[----:B------:R-:W-:Y:S02]  /*16580*/  SEL R15, R10, RZ, !P0 ;  /* 0x000000ff0a0f7207 */ /* 0x000fe40004000000 */
[----:B------:R-:W-:Y:S02]  /*16590*/  SEL R14, R9, RZ, !P0 ;  /* 0x000000ff090e7207 */ /* 0x000fe40004000000 */
[----:B-----5:R-:W-:-:S02]  /*165a0*/  SHF.R.S32.HI R13, RZ, 0x1f, R0 ;  /* 0x0000001fff0d7819 */ /* 0x020fc40000011400 */
[----:B--2---:R-:W-:Y:S01]  /*165b0*/  SHF.R.S32.HI R12, RZ, 0x1f, R20 ;  /* 0x0000001fff0c7819 */ /* 0x004fe20000011414 */
[----:B---3--:R-:W-:Y:S06]  /*165c0*/  @P3 BRA `(.L_x_1512) ;  /* 0x00000000009c3947 */ /* 0x008fec0003800000 */
[----:B------:R-:W2:Y:S01]  /*165d0*/  S2R R5, SR_TID.X ;  /* 0x0000000000057919 */ /* 0x000ea20000002100 */
[----:B------:R-:W3:Y:S02]  /*165e0*/  LDC R11, c[0x0][0xbe8] ;  /* 0x0002fa00ff0b7b82 */ /* 0x000ee40000000800 */
[----:B---3--:R-:W-:Y:S01]  /*165f0*/  IMAD R4, R8, R11, RZ ;  /* 0x0000000b08047224 */ /* 0x008fe200078e02ff */
[----:B--2---:R-:W-:-:S04]  /*16600*/  IADD3 R10, R26, -0x80, R5 ;  /* 0xffffff801a0a7810 */ /* 0x004fc80007ffe005 */
[----:B------:R-:W-:-:S13]  /*16610*/  ISETP.GE.AND P0, PT, R10, R4, PT ;  /* 0x000000040a00720c */ /* 0x000fda0003f06270 */
[----:B------:R-:W-:Y:S05]  /*16620*/  @P0 BRA `(.L_x_1512) ;  /* 0x0000000000840947 */ /* 0x000fea0003800000 */
[----:B------:R-:W-:Y:S01]  /*16630*/  ISETP.NE.AND P0, PT, R11, 0x1, PT ;  /* 0x000000010b00780c */ /* 0x000fe20003f05270 */
[----:B------:R-:W-:Y:S01]  /*16640*/  ULDC.64 UR4, c[0x0][0xb90] ;  /* 0x0002e40000047ab9 */ /* 0x000fe20000000a00 */
[----:B------:R-:W-:Y:S02]  /*16650*/  IMAD.MOV.U32 R4, RZ, RZ, R0 ;  /* 0x000000ffff047224 */ /* 0x000fe400078e0000 */
[----:B------:R-:W-:Y:S02]  /*16660*/  IMAD R9, R12, UR4, RZ ;  /* 0x000000040c097c24 */ /* 0x000fe4000f8e02ff */
[----:B------:R-:W-:Y:S02]  /*16670*/  IMAD.MOV.U32 R5, RZ, RZ, R13 ;  /* 0x000000ffff057224 */ /* 0x000fe400078e000d */
[----:B------:R-:W-:Y:S02]  /*16680*/  IMAD.MOV.U32 R7, RZ, RZ, R10 ;  /* 0x000000ffff077224 */ /* 0x000fe400078e000a */
[----:B------:R-:W-:-:S03]  /*16690*/  IMAD.WIDE.U32 R4, R20, UR4, R4 ;  /* 0x0000000414047c25 */ /* 0x000fc6000f8e0004 */
[----:B------:R-:W2:Y:S01]  /*166a0*/  @P0 LDC R21, c[0x0][0xbec] ;  /* 0x0002fb00ff150b82 */ /* 0x000ea20000000800 */
[----:B------:R-:W-:Y:S01]  /*166b0*/  IMAD R9, R20, UR5, R9 ;  /* 0x0000000514097c24 */ /* 0x000fe2000f8e0209 */
[----:B------:R-:W-:-:S03]  /*166c0*/  ULDC.64 UR4, c[0x0][0xb98] ;  /* 0x0002e60000047ab9 */ /* 0x000fc60000000a00 */
[----:B------:R-:W-:-:S03]  /*166d0*/  IMAD.IADD R5, R5, 0x1, R9 ;  /* 0x0000000105057824 */ /* 0x000fc600078e0209 */
[----:B------:R-:W3:Y:S01]  /*166e0*/  @P0 LDC R25, c[0x0][0xbf0] ;  /* 0x0002fc00ff190b82 */ /* 0x000ee20000000800 */
[----:B------:R-:W-:-:S04]  /*166f0*/  IMAD.WIDE.U32 R4, R15, UR4, R4 ;  /* 0x000000040f047c25 */ /* 0x000fc8000f8e0004 */
[----:B--2---:R-:W-:-:S05]  /*16700*/  @P0 IMAD.HI.U32 R6, R10, R21, RZ ;  /* 0x000000150a060227 */ /* 0x004fca00078e00ff */
[----:B---3--:R-:W-:Y:S01]  /*16710*/  @P0 SHF.R.U32.HI R7, RZ, R25, R6 ;  /* 0x00000019ff070219 */ /* 0x008fe20000011606 */
        /* <DEDUP_REMOVED lines=18> */
.L_x_1512:
[----:B------:R-:W-:Y:S05]  /*16840*/  BSYNC B1 ;  /* 0x0000000000017941 */ /* 0x000fea0003800000 */
.L_x_1511:
[----:B------:R-:W3:Y:S01]  /*16850*/  @P2 LDC R9, c[0x0][0xbf0] ;  /* 0x0002fc00ff092b82 */ /* 0x000ee20000000800 */
[----:B------:R-:W-:Y:S01]  /*16860*/  ULDC.64 UR4, c[0x0][0xaa0] ;  /* 0x0002a80000047ab9 */ /* 0x000fe20000000a00 */
[----:B------:R-:W-:Y:S01]  /*16870*/  IMAD R3, R3, 0x30, R30 ;  /* 0x0000003003037824 */ /* 0x000fe200078e021e */
[----:B------:R-:W-:Y:S01]  /*16880*/  ULDC.64 UR6, c[0x0][0xa80] ;  /* 0x0002a00000067ab9 */ /* 0x000fe20000000a00 */
[----:B--2---:R-:W-:Y:S02]  /*16890*/  IMAD R5, R13, UR4, RZ ;  /* 0x000000040d057c24 */ /* 0x004fe4000f8e02ff */
[----:B------:R-:W-:Y:S02]  /*168a0*/  IMAD.IADD R10, R26, 0x1, R3 ;  /* 0x000000011a0a7824 */ /* 0x000fe400078e0203 */
        /* <DEDUP_REMOVED lines=8> */
[----:B---3--:R-:W-:Y:S01]  /*16930*/  @P2 SHF.R.U32.HI R3, RZ, R9, R0 ;  /* 0x00000009ff032219 */ /* 0x008fe20000011600 */
        /* <DEDUP_REMOVED lines=29> */
[----:B------:R-:W-:Y:S01]  /*16b10*/  IMAD.IADD R24, R30, 0x1, R26 ;  /* 0x000000011e187824 */ /* 0x000fe200078e021a */
[----:B------:R-:W2:Y:S03]  /*16b20*/  SHFL.IDX PT, R0, R20, RZ, 0x181f ;  /* 0x00181fff14007589 */ /* 0x000ea600000e0000 */
[C---:B------:R-:W-:Y:S01]  /*16b30*/  VIADD R8, R24.reuse, 0x30 ;  /* 0x0000003018087836 */ /* 0x040fe20000000000 */
[----:B------:R-:W3:Y:S01]  /*16b40*/  SHFL.IDX PT, R5, R7, 0x1, 0x181f ;  /* 0x00381f0007057f89 */ /* 0x000ee200000e0000 */
[C---:B------:R-:W-:Y:S01]  /*16b50*/  ISETP.GE.OR P2, PT, R24.reuse, R21, P0 ;  /* 0x000000151800720c */ /* 0x040fe20000746670 */
[----:B------:R-:W-:-:S02]  /*16b60*/  VIADD R10, R24, 0x60 ;  /* 0x00000060180a7836 */ /* 0x000fc40000000000 */
[----:B------:R-:W4:Y:S01]  /*16b70*/  SHFL.IDX PT, R14, R7, 0x2, 0x181f ;  /* 0x00581f00070e7f89 */ /* 0x000f2200000e0000 */
[-C--:B------:R-:W-:Y:S02]  /*16b80*/  ISETP.GE.OR P3, PT, R8, R21.reuse, P0 ;  /* 0x000000150800720c */ /* 0x080fe40000766670 */
[----:B------:R-:W-:Y:S01]  /*16b90*/  ISETP.GE.OR P4, PT, R10, R21, P0 ;  /* 0x000000150a00720c */ /* 0x000fe20000786670 */
[----:B------:R-:W5:Y:S04]  /*16ba0*/  SHFL.IDX PT, R4, R20, 0x1, 0x181f ;  /* 0x00381f0014047f89 */ /* 0x000f6800000e0000 */
[----:B------:R-:W1:Y:S02]  /*16bb0*/  SHFL.IDX PT, R6, R20, 0x2, 0x181f ;  /* 0x00581f0014067f89 */ /* 0x000e6400000e0000 */
[----:B0-----:R-:W-:-:S04]  /*16bc0*/  @!P2 LEA R10, P5, R29, R3, 0x1 ;  /* 0x000000031d0aa211 */ /* 0x001fc800078a08ff */
[C---:B--2---:R-:W-:Y:S02]  /*16bd0*/  @!P2 LEA.HI.X R3, R29.reuse, R0, R28, 0x1, P5 ;  /* 0x000000001d03a211 */ /* 0x044fe400028f0c1c */
[----:B------:R0:W2:Y:S01]  /*16be0*/  SHFL.IDX PT, R0, R20, 0x3, 0x181f ;  /* 0x00781f0014007f89 */ /* 0x0000a200000e0000 */
[C---:B---3--:R-:W-:Y:S02]  /*16bf0*/  @!P3 LEA R8, P1, R29.reuse, R5, 0x1 ;  /* 0x000000051d08b211 */ /* 0x048fe400078208ff */
[----:B------:R-:W-:Y:S01]  /*16c00*/  @!P2 IMAD.MOV.U32 R11, RZ, RZ, R3 ;  /* 0x000000ffff0ba224 */ /* 0x000fe200078e0003 */
[----:B----4-:R-:W-:-:S04]  /*16c10*/  @!P4 LEA R25, P5, R29, R14, 0x1 ;  /* 0x0000000e1d19c211 */ /* 0x010fc800078a08ff */
[----:B------:R0:W-:Y:S01]  /*16c20*/  @!P2 ST.E.128 desc[UR38][R10.64], RZ ;  /* 0x000000ff0a00a985 */ /* 0x0001e2000c101d26 */
[C-C-:B-----5:R-:W-:Y:S01]  /*16c30*/  @!P3 LEA.HI.X R9, R29.reuse, R4, R28.reuse, 0x1, P1 ;  /* 0x000000041d09b211 */ /* 0x160fe200008f0c1c */
[----:B------:R-:W-:Y:S02]  /*16c40*/  @!P4 IMAD.MOV.U32 R4, RZ, RZ, R25 ;  /* 0x000000ffff04c224 */ /* 0x000fe400078e0019 */
[----:B------:R0:W3:Y:S01]  /*16c50*/  SHFL.IDX PT, R14, R7, 0x3, 0x181f ;  /* 0x00781f00070e7f89 */ /* 0x0000e200000e0000 */
[----:B-1----:R-:W-:-:S03]  /*16c60*/  @!P4 LEA.HI.X R5, R29, R6, R28, 0x1, P5 ;  /* 0x000000061d05c211 */ /* 0x002fc600028f0c1c */
[----:B------:R0:W-:Y:S04]  /*16c70*/  @!P3 ST.E.128 desc[UR38][R8.64], RZ ;  /* 0x000000ff0800b985 */ /* 0x0001e8000c101d26 */
[----:B------:R0:W-:Y:S02]  /*16c80*/  @!P4 ST.E.128 desc[UR38][R4.64], RZ ;  /* 0x000000ff0400c985 */ /* 0x0001e4000c101d26 */
.L_x_1712:
[----:B------:R-:W-:-:S05]  /*16c90*/  VIADD R24, R24, 0x90 ;  /* 0x0000009018187836 */ /* 0x000fca0000000000 */
[----:B------:R-:W-:-:S13]  /*16ca0*/  ISETP.GE.OR P0, PT, R24, R21, P0 ;  /* 0x000000151800720c */ /* 0x000fda0000706670 */
[----:B---3--:R-:W-:-:S04]  /*16cb0*/  @!P0 LEA R14, P1, R29, R14, 0x1 ;  /* 0x0000000e1d0e8211 */ /* 0x008fc800078208ff */
[----:B--2---:R-:W-:-:S05]  /*16cc0*/  @!P0 LEA.HI.X R15, R29, R0, R28, 0x1, P1 ;  /* 0x000000001d0f8211 */ /* 0x004fca00008f0c1c */
[----:B------:R1:W-:Y:S04]  /*16cd0*/  @!P0 ST.E.128 desc[UR38][R14.64], RZ ;  /* 0x000000ff0e008985 */ /* 0x0003e8000c101d26 */
.L_x_1509:
[----:B------:R-:W-:Y:S05]  /*16ce0*/  BSYNC B0 ;  /* 0x0000000000007941 */ /* 0x000fea0003800000 */
.L_x_1506:
[----:B------:R-:W-:Y:S02]  /*16cf0*/  ULDC UR4, c[0x0][0xc3c] ;  /* 0x00030f0000047ab9 */ /* 0x000fe40000000800 */
[----:B------:R-:W-:-:S13]  /*16d00*/  ISETP.GE.AND P0, PT, R35, UR4, PT ;  /* 0x0000000423007c0c */ /* 0x000fda000bf06270 */
[----:B------:R-:W-:Y:S05]  /*16d10*/  @!P0 BRA `(.L_x_1514) ;  /* 0xfffffea000b88947 */ /* 0x000fea000383ffff */
[----:B------:R-:W-:Y:S05]  /*16d20*/  BRA `(.L_x_1322) ;  /* 0x0000006c00447947 */ /* 0x000fea0003800000 */
.L_x_1320:
        /* <DEDUP_REMOVED lines=18> */
.L_x_1515:
        /* <DEDUP_REMOVED lines=42> */
.L_x_1521:
        /* <DEDUP_REMOVED lines=12> */
.L_x_1520:
[----:B------:R-:W-:Y:S05]  /*171b0*/  BSYNC B0 ;  /* 0x0000000000007941 */ /* 0x000fea0003800000 */
.L_x_1519:
        /* <DEDUP_REMOVED lines=21> */
.L_x_1517:
        /* <DEDUP_REMOVED lines=21> */
.L_x_1522:
        /* <DEDUP_REMOVED lines=58> */
.L_x_1518:
[----:B------:R-:W-:Y:S02]  /*17800*/  IMAD.MOV.U32 R17, RZ, RZ, RZ ;  /* 0x000000ffff117224 */ /* 0x000fe400078e00ff */
[----:B------:R-:W-:Y:S02]  /*17810*/  IMAD.U32 R16, RZ, RZ, UR6 ;  /* 0x00000006ff107e24 */ /* 0x000fe4000f8e00ff */
[----:B------:R-:W-:-:S07]  /*17820*/  IMAD.MOV.U32 R18, RZ, RZ, RZ ;  /* 0x000000ffff127224 */ /* 0x000fce00078e00ff */
.L_x_1523:
[----:B------:R-:W-:-:S13]  /*17830*/  ISETP.NE.AND P0, PT, R5, RZ, PT ;  /* 0x000000ff0500720c */ /* 0x000fda0003f05270 */
[----:B------:R-:W0:Y:S01]  /*17840*/  @!P0 S2R R3, SR_CgaCtaId ;  /* 0x0000000000038919 */ /* 0x000e220000008800 */
[----:B------:R-:W-:-:S04]  /*17850*/  @!P0 MOV R0, 0x400 ;  /* 0x0000040000008802 */ /* 0x000fc80000000f00 */
[----:B0-----:R-:W-:-:S05]  /*17860*/  @!P0 LEA R0, R3, R0, 0x18 ;  /* 0x0000000003008211 */ /* 0x001fca00078ec0ff */
[----:B------:R2:W-:Y:S01]  /*17870*/  @!P0 STS.128 [R0+0x168d0], R16 ;  /* 0x0168d01000008388 */ /* 0x0005e20000000c00 */
[----:B------:R-:W-:Y:S06]  /*17880*/  BAR.ARV 0x5, 0x200 ;  /* 0x0148000000007b1d */ /* 0x000fec0000002000 */
.L_x_1516:
[----:B------:R3:W-:Y:S01]  /*17890*/  STL [R1+0x24], RZ ;  /* 0x000024ff01007387 */ /* 0x0007e20000100800 */
[----:B------:R-:W-:Y:S01]  /*178a0*/  ULDC UR4, c[0x0][0xc3c] ;  /* 0x00030f0000047ab9 */ /* 0x000fe20000000800 */
[----:B------:R-:W-:Y:S01]  /*178b0*/  IMAD.MOV.U32 R26, RZ, RZ, 0x1 ;  /* 0x00000001ff1a7424 */ /* 0x000fe200078e00ff */
[----:B-1----:R-:W-:Y:S01]  /*178c0*/  ISETP.GE.AND P0, PT, R19, UR4, PT ;  /* 0x0000000413007c0c */ /* 0x002fe2000bf06270 */
[----:B------:R-:W-:-:S12]  /*178d0*/  IMAD.MOV.U32 R23, RZ, RZ, RZ ;  /* 0x000000ffff177224 */ /* 0x000fd800078e00ff */
[----:B---3--:R-:W-:Y:S05]  /*178e0*/  @P0 BRA `(.L_x_1524) ;  /* 0x0000005c00780947 */ /* 0x008fea0003800000 */
[----:B------:R-:W1:Y:S01]  /*178f0*/  S2R R5, SR_TID.X ;  /* 0x0000000000057919 */ /* 0x000e620000002100 */
[----:B------:R-:W3:Y:S01]  /*17900*/  S2UR UR5, SR_CgaCtaId ;  /* 0x00000000000579c3 */ /* 0x000ee20000008800 */
[----:B------:R-:W-:Y:S01]  /*17910*/  UMOV UR4, 0x400 ;  /* 0x0000040000047882 */ /* 0x000fe20000000000 */
[----:B------:R-:W-:Y:S01]  /*17920*/  BSSY B8, `(.L_x_1524) ;  /* 0x00005da000087945 */ /* 0x000fe20003800000 */
[----:B------:R4:W-:Y:S01]  /*17930*/  STL [R1+0x24], RZ ;  /* 0x000024ff01007387 */ /* 0x0009e20000100800 */
[----:B------:R-:W-:Y:S01]  /*17940*/  IMAD.MOV.U32 R29, RZ, RZ, 0x1 ;  /* 0x00000001ff1d7424 */ /* 0x000fe200078e00ff */
[----:B------:R-:W-:Y:S01]  /*17950*/  ULDC.64 UR40, c[0x0][0x198] ;  /* 0x0000660000287ab9 */ /* 0x000fe20000000a00 */
[----:B------:R-:W-:Y:S01]  /*17960*/  IMAD.MOV.U32 R27, RZ, RZ, RZ ;  /* 0x000000ffff1b7224 */ /* 0x000fe200078e00ff */
[----:B------:R-:W-:Y:S01]  /*17970*/  ULDC UR37, c[0x0][0xc] ;  /* 0x0000030000257ab9 */ /* 0x000fe20000000800 */
[----:B------:R-:W-:Y:S02]  /*17980*/  IMAD.MOV.U32 R23, RZ, RZ, RZ ;  /* 0x000000ffff177224 */ /* 0x000fe400078e00ff */
[----:B------:R-:W-:Y:S01]  /*17990*/  IMAD.MOV.U32 R26, RZ, RZ, 0x1 ;  /* 0x00000001ff1a7424 */ /* 0x000fe200078e00ff */
[----:B---3--:R-:W-:-:S06]  /*179a0*/  ULEA UR4, UR5, UR4, 0x18 ;  /* 0x0000000405047291 */ /* 0x008fcc000f8ec03f */
[----:B------:R-:W-:Y:S01]  /*179b0*/  IMAD.U32 R22, RZ, RZ, UR4 ;  /* 0x00000004ff167e24 */ /* 0x000fe2000f8e00ff */
[C---:B-1----:R-:W-:Y:S01]  /*179c0*/  LOP3.LUT R4, R5.reuse, 0x7f, RZ, 0xc0, !PT ;  /* 0x0000007f05047812 */ /* 0x042fe200078ec0ff */
[----:B--2---:R-:W-:-:S04]  /*179d0*/  IMAD.SHL.U32 R0, R5, 0x8, RZ ;  /* 0x0000000805007824 */ /* 0x004fc800078e00ff */
[----:B------:R-:W-:Y:S01]  /*179e0*/  IMAD.SHL.U32 R3, R4, 0x8, RZ ;  /* 0x0000000804037824 */ /* 0x000fe200078e00ff */
[----:B0-----:R-:W-:Y:S02]  /*179f0*/  LOP3.LUT R2, R0, 0x1f8, RZ, 0xc0, !PT ;  /* 0x000001f800027812 */ /* 0x001fe400078ec0ff */
[----:B------:R-:W-:Y:S02]  /*17a00*/  SHF.R.U32.HI R4, RZ, 0x3, R4 ;  /* 0x00000003ff047819 */ /* 0x000fe40000011604 */
[----:B------:R-:W-:-:S04]  /*17a10*/  LOP3.LUT R2, R2, 0x38, R5, 0x78, !PT ;  /* 0x0000003802027812 */ /* 0x000fc800078e7805 */
[----:B------:R-:W-:Y:S01]  /*17a20*/  LOP3.LUT R3, R2, 0x200, R3, 0xf8, !PT ;  /* 0x0000020002037812 */ /* 0x000fe200078ef803 */
[----:B------:R-:W-:-:S04]  /*17a30*/  IMAD.SHL.U32 R2, R5, 0x10, RZ ;  /* 0x0000001005027824 */ /* 0x000fc800078e00ff */
[----:B------:R-:W-:Y:S01]  /*17a40*/  IMAD R0, R3, 0x2, R22 ;  /* 0x0000000203007824 */ /* 0x000fe200078e0216 */
[----:B------:R-:W-:-:S04]  /*17a50*/  LOP3.LUT R2, R4, 0x70, R2, 0xf8, !PT ;  /* 0x0000007004027812 */ /* 0x000fc800078ef802 */
[----:B------:R4:W-:Y:S03]  /*17a60*/  STL [R1+0xc], R0 ;  /* 0x00000c0001007387 */ /* 0x0009e60000100800 */
.L_x_1662:
[----:B------:R-:W-:Y:S05]  /*17a70*/  YIELD ;  /* 0x0000000000007946 */ /* 0x000fea0003800000 */
[----:B------:R-:W-:Y:S01]  /*17a80*/  ULDC.64 UR4, c[0x0][0xa28] ;  /* 0x00028a0000047ab9 */ /* 0x000fe20000000a00 */
[----:B------:R-:W-:Y:S02]  /*17a90*/  CS2R R6, SRZ ;  /* 0x0000000000067805 */ /* 0x000fe4000001ff00 */
[----:B------:R-:W-:Y:S01]  /*17aa0*/  ISETP.NE.U32.AND P0, PT, RZ, UR4, PT ;  /* 0x00000004ff007c0c */ /* 0x000fe2000bf05070 */
[----:B0-----:R-:W0:Y:S01]  /*17ab0*/  LDC.64 R8, c[0x0][0xa00] ;  /* 0x00028000ff087b82 */ /* 0x001e220000000a00 */
[----:B------:R-:W-:Y:S01]  /*17ac0*/  ULDC.64 UR6, c[0x0][0xa08] ;  /* 0x0002820000067ab9 */ /* 0x000fe20000000a00 */
[----:B------:R-:W-:Y:S01]  /*17ad0*/  ULDC.64 UR8, c[0x0][0xa10] ;  /* 0x0002840000087ab9 */ /* 0x000fe20000000a00 */
[----:B------:R-:W-:Y:S01]  /*17ae0*/  ISETP.NE.AND.EX P0, PT, RZ, UR5, PT, P0 ;  /* 0x00000005ff007c0c */ /* 0x000fe2000bf05300 */
[----:B------:R-:W-:-:S04]  /*17af0*/  ULDC.64 UR4, c[0x0][0xa18] ;  /* 0x0002860000047ab9 */ /* 0x000fc80000000a00 */
[----:B-1----:R-:W1:Y:S08]  /*17b00*/  LDC.64 R4, c[0x0][0xa08] ;  /* 0x00028200ff047b82 */ /* 0x002e700000000a00 */
[----:B--2---:R-:W2:Y:S02]  /*17b10*/  @P0 LDC.64 R2, c[0x0][0xa28] ;  /* 0x00028a00ff020b82 */ /* 0x004ea40000000a00 */
[----:B--2---:R-:W-:-:S05]  /*17b20*/  @P0 IMAD.WIDE R2, R19, 0x4, R2 ;  /* 0x0000000413020825 */ /* 0x004fca00078e0202 */
[----:B------:R2:W5:Y:S01]  /*17b30*/  @P0 LDG.E R7, desc[UR38][R2.64] ;  /* 0x0000002602070981 */ /* 0x000562000c1e1900 */
[----:B------:R-:W-:Y:S01]  /*17b40*/  ISETP.NE.U32.AND P0, PT, RZ, UR4, PT ;  /* 0x00000004ff007c0c */ /* 0x000fe2000bf05070 */
[----:B0-----:R-:W-:Y:S01]  /*17b50*/  IMAD.WIDE R8, R19, 0x4, R8 ;  /* 0x0000000413087825 */ /* 0x001fe200078e0208 */
[----:B------:R-:W-:Y:S02]  /*17b60*/  ISETP.NE.U32.AND P2, PT, RZ, UR6, PT ;  /* 0x00000006ff007c0c */ /* 0x000fe4000bf45070 */
[----:B------:R-:W-:Y:S01]  /*17b70*/  ISETP.NE.AND.EX P0, PT, RZ, UR5, PT, P0 ;  /* 0x00000005ff007c0c */ /* 0x000fe2000bf05300 */
[----:B------:R-:W-:Y:S01]  /*17b80*/  ULDC.64 UR4, c[0x0][0xa00] ;  /* 0x0002800000047ab9 */ /* 0x000fe20000000a00 */
[----:B------:R-:W-:Y:S01]  /*17b90*/  ISETP.NE.U32.AND P4, PT, RZ, UR8, PT ;  /* 0x00000008ff007c0c */ /* 0x000fe2000bf85070 */
[----:B------:R-:W-:Y:S01]  /*17ba0*/  IMAD.MOV.U32 R28, RZ, RZ, RZ ;  /* 0x000000ffff1c7224 */ /* 0x000fe200078e00ff */
[----:B------:R-:W-:Y:S01]  /*17bb0*/  ISETP.NE.U32.AND P1, PT, RZ, UR4, PT ;  /* 0x00000004ff007c0c */ /* 0x000fe2000bf25070 */
[----:B--2---:R-:W0:Y:S01]  /*17bc0*/  LDC.64 R2, c[0x0][0xa10] ;  /* 0x00028400ff027b82 */ /* 0x004e220000000a00 */
[----:B----4-:R-:W-:-:S02]  /*17bd0*/  IMAD.MOV.U32 R0, RZ, RZ, RZ ;  /* 0x000000ffff007224 */ /* 0x010fc400078e00ff */
[----:B------:R-:W-:Y:S01]  /*17be0*/  ISETP.NE.AND.EX P3, PT, RZ, UR5, PT, P1 ;  /* 0x00000005ff007c0c */ /* 0x000fe2000bf65310 */
[----:B-1----:R-:W-:-:S04]  /*17bf0*/  IMAD.WIDE R4, R19, 0x4, R4 ;  /* 0x0000000413047825 */ /* 0x002fc800078e0204 */
[----:B------:R-:W1:Y:S01]  /*17c00*/  @P0 LDC.64 R10, c[0x0][0xa18] ;  /* 0x00028600ff0a0b82 */ /* 0x000e620000000a00 */
[----:B------:R-:W-:Y:S01]  /*17c10*/  ULDC UR4, c[0x0][0x288] ;  /* 0x0000a20000047ab9 */ /* 0x000fe20000000800 */
[----:B------:R-:W-:Y:S02]  /*17c20*/  ISETP.NE.AND.EX P1, PT, RZ, UR7, PT, P2 ;  /* 0x00000007ff007c0c */ /* 0x000fe4000bf25320 */
[----:B------:R-:W-:-:S04]  /*17c30*/  ISETP.NE.AND.EX P2, PT, RZ, UR9, PT, P4 ;  /* 0x00000009ff007c0c */ /* 0x000fc8000bf45340 */
[----:B------:R-:W2:Y:S07]  /*17c40*/  @P3 LDG.E R6, desc[UR38][R8.64] ;  /* 0x0000002608063981 */ /* 0x000eae000c1e1900 */
[----:B------:R-:W5:Y:S01]  /*17c50*/  @P1 LDG.E R28, desc[UR38][R4.64] ;  /* 0x00000026041c1981 */ /* 0x000f62000c1e1900 */
[----:B0-----:R-:W-:-:S05]  /*17c60*/  IMAD.WIDE R2, R19, 0x4, R2 ;  /* 0x0000000413027825 */ /* 0x001fca00078e0202 */
[----:B------:R-:W5:Y:S01]  /*17c70*/  @P2 LDG.E R0, desc[UR38][R2.64] ;  /* 0x0000002602002981 */ /* 0x000f62000c1e1900 */
[----:B-1----:R-:W-:-:S03]  /*17c80*/  @P0 IMAD.WIDE R10, R19, 0x4, R10 ;  /* 0x00000004130a0825 */ /* 0x002fc600078e020a */
        /* <DEDUP_REMOVED lines=12> */
[----:B--2---:R0:W-:Y:S01]  /*17d50*/  STL [R1+0x1c], R6 ;  /* 0x00001c0601007387 */ /* 0x0041e20000100800 */
[----:B------:R-:W-:Y:S02]  /*17d60*/  IMAD.MOV.U32 R12, RZ, RZ, R6 ;  /* 0x000000ffff0c7224 */ /* 0x000fe400078e0006 */
[----:B0-----:R-:W-:Y:S01]  /*17d70*/  IMAD.U32 R6, RZ, RZ, UR5 ;  /* 0x00000005ff067e24 */ /* 0x001fe2000f8e00ff */
[----:B------:R-:W-:Y:S06]  /*17d80*/  @P0 BRA `(.L_x_1525) ;  /* 0x0000000000140947 */ /* 0x000fec0003800000 */
[----:B------:R-:W-:Y:S05]  /*17d90*/  @!P3 BRA `(.L_x_1525) ;  /* 0x000000000010b947 */ /* 0x000fea0003800000 */
[----:B------:R-:W2:Y:S04]  /*17da0*/  LDG.E R11, desc[UR38][R8.64] ;  /* 0x00000026080b7981 */ /* 0x000ea8000c1e1900 */
[----:B------:R-:W2:Y:S02]  /*17db0*/  LDG.E R8, desc[UR38][R8.64+0x4] ;  /* 0x0000042608087981 */ /* 0x000ea4000c1e1900 */
[----:B--2---:R-:W-:-:S05]  /*17dc0*/  IMAD.IADD R12, R8, 0x1, -R11 ;  /* 0x00000001080c7824 */ /* 0x004fca00078e0a0b */
[----:B------:R0:W-:Y:S02]  /*17dd0*/  STL [R1+0x1c], R12 ;  /* 0x00001c0c01007387 */ /* 0x0001e40000100800 */
.L_x_1525:
[----:B------:R-:W-:Y:S01]  /*17de0*/  ULDC.64 UR4, c[0x0][0xa20] ;  /* 0x0002880000047ab9 */ /* 0x000fe20000000a00 */
[----:B-----5:R-:W-:Y:S01]  /*17df0*/  IMAD.IADD R28, R28, 0x1, R7 ;  /* 0x000000011c1c7824 */ /* 0x020fe200078e0207 */
[----:B------:R-:W-:-:S04]  /*17e00*/  ISETP.NE.U32.AND P0, PT, RZ, UR4, PT ;  /* 0x00000004ff007c0c */ /* 0x000fc8000bf05070 */
[----:B------:R-:W-:-:S13]  /*17e10*/  ISETP.NE.AND.EX P0, PT, RZ, UR5, PT, P0 ;  /* 0x00000005ff007c0c */ /* 0x000fda000bf05300 */
[----:B------:R-:W-:Y:S05]  /*17e20*/  @!P0 BRA `(.L_x_1526) ;  /* 0x0000000000108947 */ /* 0x000fea0003800000 */
[----:B------:R-:W1:Y:S02]  /*17e30*/  LDC.64 R4, c[0x0][0xa20] ;  /* 0x00028800ff047b82 */ /* 0x000e640000000a00 */
[----:B-1----:R-:W-:-:S05]  /*17e40*/  IMAD.WIDE R4, R19, 0x4, R4 ;  /* 0x0000000413047825 */ /* 0x002fca00078e0204 */
[----:B------:R1:W5:Y:S01]  /*17e50*/  LDG.E R10, desc[UR38][R4.64] ;  /* 0x00000026040a7981 */ /* 0x000362000c1e1900 */
[----:B------:R-:W-:Y:S05]  /*17e60*/  BRA `(.L_x_1527) ;  /* 0x0000000000107947 */ /* 0x000fea0003800000 */
.L_x_1526:
[----:B------:R-:W-:Y:S05]  /*17e70*/  @!P1 BRA `(.L_x_1527) ;  /* 0x00000000000c9947 */ /* 0x000fea0003800000 */
[----:B------:R-:W2:Y:S04]  /*17e80*/  LDG.E R10, desc[UR38][R4.64] ;  /* 0x00000026040a7981 */ /* 0x000ea8000c1e1900 */
[----:B------:R-:W2:Y:S02]  /*17e90*/  LDG.E R9, desc[UR38][R4.64+0x4] ;  /* 0x0000042604097981 */ /* 0x000ea4000c1e1900 */
[----:B--2---:R-:W-:-:S07]  /*17ea0*/  IMAD.IADD R10, R9, 0x1, -R10 ;  /* 0x00000001090a7824 */ /* 0x004fce00078e0a0a */
.L_x_1527:
[----:B-1----:R-:W2:Y:S01]  /*17eb0*/  @P2 LDG.E R4, desc[UR38][R2.64] ;  /* 0x0000002602042981 */ /* 0x002ea2000c1e1900 */
[----:B------:R-:W1:Y:S03]  /*17ec0*/  LDC R8, c[0x0][0x448] ;  /* 0x00011200ff087b82 */ /* 0x000e660000000800 */
[----:B------:R3:W2:Y:S01]  /*17ed0*/  @P2 LDG.E R5, desc[UR38][R2.64+0x4] ;  /* 0x0000042602052981 */ /* 0x0006a2000c1e1900 */
[----:B------:R-:W-:Y:S02]  /*17ee0*/  IMAD R13, R17, 0xc0, RZ ;  /* 0x000000c0110d7824 */ /* 0x000fe400078e02ff */
[----:B-----5:R-:W-:Y:S02]  /*17ef0*/  IMAD.IADD R7, R10, 0x1, -R7 ;  /* 0x000000010a077824 */ /* 0x020fe400078e0a07 */
[----:B------:R-:W-:Y:S01]  /*17f00*/  VIADD R10, R13, 0xbf ;  /* 0x000000bf0d0a7836 */ /* 0x000fe20000000000 */
[----:B------:R4:W-:Y:S01]  /*17f10*/  STL [R1+0x10], R13 ;  /* 0x0000100d01007387 */ /* 0x0009e20000100800 */
[----:B-1----:R-:W-:-:S13]  /*17f20*/  ISETP.NE.AND P1, PT, R8, 0x1, PT ;  /* 0x000000010800780c */ /* 0x002fda0003f25270 */
[----:B---3--:R-:W1:Y:S08]  /*17f30*/  @P1 LDC R3, c[0x0][0x44c] ;  /* 0x00011300ff031b82 */ /* 0x008e700000000800 */
[----:B------:R-:W3:Y:S01]  /*17f40*/  @P1 LDC R2, c[0x0][0x450] ;  /* 0x00011400ff021b82 */ /* 0x000ee20000000800 */
[----:B--2---:R-:W-:Y:S02]  /*17f50*/  @P2 IMAD.IADD R6, R5, 0x1, -R4 ;  /* 0x0000000105062824 */ /* 0x004fe400078e0a04 */
[----:B-1----:R-:W-:-:S04]  /*17f60*/  @P1 IMAD.HI.U32 R5, R10, R3, RZ ;  /* 0x000000030a051227 */ /* 0x002fc800078e00ff */
[----:B------:R-:W-:Y:S01]  /*17f70*/  IMAD.IADD R8, R7, 0x1, R6 ;  /* 0x0000000107087824 */ /* 0x000fe200078e0206 */
[----:B---3--:R-:W-:-:S03]  /*17f80*/  @P1 SHF.R.U32.HI R10, RZ, R2, R5 ;  /* 0x00000002ff0a1219 */ /* 0x008fc60000011605 */
[C---:B------:R-:W-:Y:S01]  /*17f90*/  VIADD R17, R8.reuse, 0x7f ;  /* 0x0000007f08117836 */ /* 0x040fe20000000000 */
[----:B------:R-:W-:-:S04]  /*17fa0*/  IADD3 R9, R8, 0x1, -R12 ;  /* 0x0000000108097810 */ /* 0x000fc80007ffe80c */
[----:B------:R-:W-:Y:S01]  /*17fb0*/  SHF.R.S32.HI R2, RZ, 0x1f, R17 ;  /* 0x0000001fff027819 */ /* 0x000fe20000011411 */
[----:B------:R-:W-:-:S03]  /*17fc0*/  IMAD.IADD R10, R9, 0x1, R10 ;  /* 0x00000001090a7824 */ /* 0x000fc600078e020a */
[----:B------:R-:W-:Y:S02]  /*17fd0*/  LEA.HI R17, R2, R17, RZ, 0x7 ;  /* 0x0000001102117211 */ /* 0x000fe400078f38ff */
[----:B------:R-:W1:Y:S02]  /*17fe0*/  LDC.64 R2, c[0x0][0x9e0] ;  /* 0x00027800ff027b82 */ /* 0x000e640000000a00 */
[----:B------:R-:W-:Y:S02]  /*17ff0*/  SHF.R.S32.HI R17, RZ, 0x7, R17 ;  /* 0x00000007ff117819 */ /* 0x000fe40000011411 */
[----:B-1----:R-:W-:Y:S01]  /*18000*/  ISETP.GE.AND P3, PT, R3, 0x1, PT ;  /* 0x000000010300780c */ /* 0x002fe20003f66270 */
[----:B------:R-:W-:-:S12]  /*18010*/  IMAD.IADD R2, R10, 0x1, R2 ;  /* 0x000000010a027824 */ /* 0x000fd800078e0202 */
[----:B----4-:R-:W-:Y:S05]  /*18020*/  @!P3 BRA `(.L_x_1528) ;  /* 0x000000000048b947 */ /* 0x010fea0003800000 */
        /* <DEDUP_REMOVED lines=11> */
.L_x_1530:
[----:B------:R-:W-:-:S13]  /*180e0*/  ISETP.NE.AND P0, PT, R3, 0x1, PT ;  /* 0x000000010300780c */ /* 0x000fda0003f05270 */
[----:B------:R-:W1:Y:S02]  /*180f0*/  @P0 LDC.64 R4, c[0x0][0x9e8] ;  /* 0x00027a00ff040b82 */ /* 0x000e640000000a00 */
[----:B-1----:R-:W-:-:S05]  /*18100*/  @P0 IMAD.HI.U32 R4, R11, R4, RZ ;  /* 0x000000040b040227 */ /* 0x002fca00078e00ff */
[----:B------:R-:W-:-:S07]  /*18110*/  @P0 SHF.R.U32.HI R11, RZ, R5, R4 ;  /* 0x00000005ff0b0219 */ /* 0x000fce0000011604 */
.L_x_1531:
[----:B------:R-:W-:Y:S05]  /*18120*/  BSYNC B0 ;  /* 0x0000000000007941 */ /* 0x000fea0003800000 */
.L_x_1529:
[----:B------:R-:W-:-:S05]  /*18130*/  IMAD R11, R11, R3, R3 ;  /* 0x000000030b0b7224 */ /* 0x000fca00078e0203 */
[----:B------:R-:W-:-:S07]  /*18140*/  VIMNMX R2, R2, R11, PT ;  /* 0x0000000b02027248 */ /* 0x000fce0003fe0100 */
.L_x_1528:
        /* <DEDUP_REMOVED lines=20> */
.L_x_1534:
[----:B------:R-:W-:-:S13]  /*18290*/  ISETP.NE.AND P0, PT, R3, 0x1, PT ;  /* 0x000000010300780c */ /* 0x000fda0003f05270 */
[----:B------:R-:W1:Y:S02]  /*182a0*/  @P0 LDC.64 R4, c[0x0][0x9e8] ;  /* 0x00027a00ff040b82 */ /* 0x000e640000000a00 */
[----:B-1----:R-:W-:-:S05]  /*182b0*/  @P0 IMAD.HI.U32 R4, R11, R4, RZ ;  /* 0x000000040b040227 */ /* 0x002fca00078e00ff */
[----:B------:R-:W-:-:S07]  /*182c0*/  @P0 SHF.R.U32.HI R11, RZ, R5, R4 ;  /* 0x00000005ff0b0219 */ /* 0x000fce0000011604 */
.L_x_1535:
[----:B------:R-:W-:Y:S05]  /*182d0*/  BSYNC B0 ;  /* 0x0000000000007941 */ /* 0x000fea0003800000 */
.L_x_1533:
[----:B------:R-:W-:-:S05]  /*182e0*/  IMAD R3, R11, R3, RZ ;  /* 0x000000030b037224 */ /* 0x000fca00078e02ff */
[----:B------:R-:W-:-:S07]  /*182f0*/  VIMNMX R10, R10, R3, !PT ;  /* 0x000000030a0a7248 */ /* 0x000fce0007fe0100 */
.L_x_1532:
[----:B------:R-:W-:Y:S01]  /*18300*/  VIADD R2, R2, 0x7f ;  /* 0x0000007f02027836 */ /* 0x000fe20000000000 */
[----:B------:R-:W-:Y:S04]  /*18310*/  BSSY B0, `(.L_x_1536) ;  /* 0x00000dd000007945 */ /* 0x000fe80003800000 */
[----:B------:R-:W-:-:S04]  /*18320*/  SHF.R.S32.HI R3, RZ, 0x1f, R2 ;  /* 0x0000001fff037819 */ /* 0x000fc80000011402 */
[----:B------:R-:W-:Y:S02]  /*18330*/  LEA.HI R3, R3, R2, RZ, 0x7 ;  /* 0x0000000203037211 */ /* 0x000fe400078f38ff */
[----:B------:R-:W-:Y:S02]  /*18340*/  SHF.R.S32.HI R2, RZ, 0x1f, R10 ;  /* 0x0000001fff027819 */ /* 0x000fe4000001140a */
[----:B------:R-:W-:Y:S02]  /*18350*/  SHF.R.S32.HI R4, RZ, 0x7, R3 ;  /* 0x00000007ff047819 */ /* 0x000fe40000011403 */
[----:B------:R-:W-:Y:S02]  /*18360*/  LEA.HI R2, R2, R10, RZ, 0x7 ;  /* 0x0000000a02027211 */ /* 0x000fe400078f38ff */
[----:B------:R-:W-:Y:S02]  /*18370*/  VIMNMX R4, R17, R4, PT ;  /* 0x0000000411047248 */ /* 0x000fe40003fe0100 */
[----:B------:R-:W-:-:S04]  /*18380*/  SHF.R.S32.HI R2, RZ, 0x7, R2 ;  /* 0x00000007ff027819 */ /* 0x000fc80000011402 */
[----:B------:R-:W-:-:S05]  /*18390*/  VIMNMX R2, RZ, R2, !PT ;  /* 0x00000002ff027248 */ /* 0x000fca0007fe0100 */
[--C-:B------:R-:W-:Y:S02]  /*183a0*/  IMAD R2, R2, 0x80, -R7.reuse ;  /* 0x0000008002027824 */ /* 0x100fe400078e0a07 */
[----:B------:R-:W-:-:S03]  /*183b0*/  IMAD R7, R4, 0x80, -R7 ;  /* 0x0000008004077824 */ /* 0x000fc600078e0a07 */
[----:B------:R-:W-:Y:S02]  /*183c0*/  VIMNMX R2, RZ, R2, !PT ;  /* 0x00000002ff027248 */ /* 0x000fe40007fe0100 */
[----:B------:R-:W-:Y:S02]  /*183d0*/  VIMNMX R7, R7, R6, PT ;  /* 0x0000000607077248 */ /* 0x000fe40003fe0100 */
[----:B------:R-:W-:Y:S02]  /*183e0*/  SHF.R.U32.HI R4, RZ, 0x7, R2 ;  /* 0x00000007ff047819 */ /* 0x000fe40000011602 */
[----:B------:R-:W-:-:S13]  /*183f0*/  ISETP.GT.AND P0, PT, R7, R2, PT ;  /* 0x000000020700720c */ /* 0x000fda0003f04270 */
[----:B------:R-:W-:-:S05]  /*18400*/  @P0 VIADD R3, R7, 0x7f ;  /* 0x0000007f07030836 */ /* 0x000fca0000000000 */
[----:B------:R-:W-:-:S04]  /*18410*/  @P0 SHF.R.S32.HI R2, RZ, 0x1f, R3 ;  /* 0x0000001fff020819 */ /* 0x000fc80000011403 */
[----:B------:R-:W-:Y:S01]  /*18420*/  @P0 LEA.HI R2, R2, R3, RZ, 0x7 ;  /* 0x0000000302020211 */ /* 0x000fe200078f38ff */
[----:B------:R-:W-:-:S03]  /*18430*/  IMAD.MOV.U32 R3, RZ, RZ, R4 ;  /* 0x000000ffff037224 */ /* 0x000fc600078e0004 */
[----:B------:R-:W-:Y:S02]  /*18440*/  @P0 SHF.R.S32.HI R3, RZ, 0x7, R2 ;  /* 0x00000007ff030819 */ /* 0x000fe40000011402 */
[----:B------:R-:W-:Y:S02]  /*18450*/  PLOP3.LUT P0, PT, PT, PT, PT, 0x80, 0x0 ;  /* 0x000000000000781c */ /* 0x000fe40003f0f070 */
[----:B------:R-:W-:-:S13]  /*18460*/  ISETP.GT.AND P1, PT, R3, R4, PT ;  /* 0x000000040300720c */ /* 0x000fda0003f24270 */
[----:B------:R-:W-:Y:S05]  /*18470*/  @!P1 BRA `(.L_x_1537) ;  /* 0x0000000c00189947 */ /* 0x000fea0003800000 */
[----:B------:R-:W-:Y:S01]  /*18480*/  UMOV UR4, 0xffffffff ;  /* 0xffffffff00047882 */ /* 0x000fe20000000000 */
[----:B------:R-:W-:Y:S02]  /*18490*/  SEL R2, R19, RZ, !P2 ;  /* 0x000000ff13027207 */ /* 0x000fe40005000000 */
[----:B------:R-:W-:Y:S05]  /*184a0*/  BRA.DIV UR4, `(.L_x_1538) ;  /* 0x0000006a04187947 */ /* 0x000fea000b800000 */
[----:B------:R-:W1:Y:S02]  /*184b0*/  S2R R5, SR_TID.X ;  /* 0x0000000000057919 */ /* 0x000e640000002100 */
[----:B-1----:R-:W-:-:S04]  /*184c0*/  SHF.R.U32.HI R5, RZ, 0x5, R5 ;  /* 0x00000005ff057819 */ /* 0x002fc80000011605 */
[----:B------:R-:W-:-:S05]  /*184d0*/  LOP3.LUT R5, R5, 0x3, RZ, 0xc0, !PT ;  /* 0x0000000305057812 */ /* 0x000fca00078ec0ff */
[----:B------:R1:W2:Y:S02]  /*184e0*/  SHFL.IDX PT, R14, R5, RZ, 0x1f ;  /* 0x00001fff050e7589 */ /* 0x0002a400000e0000 */
.L_x_1715:
[----:B--2---:R-:W-:Y:S02]  /*184f0*/  ISETP.NE.AND P0, PT, R14, RZ, PT ;  /* 0x000000ff0e00720c */ /* 0x004fe40003f05270 */
[----:B------:R-:W-:-:S11]  /*18500*/  PLOP3.LUT P6, PT, PT, PT, PT, 0x8, 0x0 ;  /* 0x000000000000781c */ /* 0x000fd60003fce170 */
[----:B------:R-:W-:Y:S05]  /*18510*/  @P0 BRA `(.L_x_1539) ;  /* 0x00000000000c0947 */ /* 0x000fea0003800000 */
[----:B------:R-:W-:-:S03]  /*18520*/  UMOV UR4, 0xffffffff ;  /* 0xffffffff00047882 */ /* 0x000fc60000000000 */
[----:B------:R-:W-:Y:S05]  /*18530*/  BRA.DIV UR4, `(.L_x_1540) ;  /* 0x0000006a04287947 */ /* 0x000fea000b800000 */
[----:B------:R-:W-:-:S13]  /*18540*/  ELECT P6, URZ, PT ;  /* 0x00000000003f782f */ /* 0x000fda00038c0000 */
.L_x_1539:
[----:B-1----:R-:W2:Y:S01]  /*18550*/  LDL R5, [R1+0x24] ;  /* 0x0000240001057983 */ /* 0x002ea20000100800 */
[----:B------:R-:W-:Y:S01]  /*18560*/  BSSY B1, `(.L_x_1541) ;  /* 0x0000008000017945 */ /* 0x000fe20003800000 */
[----:B--2---:R-:W-:-:S05]  /*18570*/  VIADD R5, R5, 0x1 ;  /* 0x0000000105057836 */ /* 0x004fca0000000000 */
[----:B------:R-:W-:-:S04]  /*18580*/  LEA.HI R6, R5, R5, RZ, 0x1 ;  /* 0x0000000505067211 */ /* 0x000fc800078f08ff */
[----:B------:R-:W-:-:S05]  /*18590*/  LOP3.LUT R6, R6, 0xfffffffe, RZ, 0xc0, !PT ;  /* 0xfffffffe06067812 */ /* 0x000fca00078ec0ff */
[----:B------:R-:W-:-:S05]  /*185a0*/  IMAD.IADD R5, R5, 0x1, -R6 ;  /* 0x0000000105057824 */ /* 0x000fca00078e0a06 */
[----:B------:R-:W-:-:S04]  /*185b0*/  SHF.L.U32 R5, R5, 0x1f, RZ ;  /* 0x0000001f05057819 */ /* 0x000fc800000006ff */
[----:B------:R-:W1:Y:S02]  /*185c0*/  SYNCS.PHASECHK.TRANS64.TRYWAIT P0, [R22+URZ+0x16820], R5 ;  /* 0x01682005160075a7 */ /* 0x000e64000800017f */
[----:B-1----:R-:W-:Y:S05]  /*185d0*/  @!P0 BRA `(.L_x_1542) ;  /* 0x0000006800208947 */ /* 0x002fea0003800000 */
.L_x_1718:
[----:B------:R-:W-:Y:S05]  /*185e0*/  BSYNC B1 ;  /* 0x0000000000017941 */ /* 0x000fea0003800000 */
.L_x_1541:
[----:B------:R-:W-:Y:S04]  /*185f0*/  BSSY B1, `(.L_x_1543) ;  /* 0x000004f000017945 */ /* 0x000fe80003800000 */
[----:B------:R-:W-:Y:S05]  /*18600*/  @!P6 BRA `(.L_x_1544) ;  /* 0x000000040034e947 */ /* 0x000fea0003800000 */
[----:B------:R-:W2:Y:S01]  /*18610*/  S2R R6, SR_TID.X ;  /* 0x0000000000067919 */ /* 0x000ea20000002100 */
[----:B-1----:R-:W-:Y:S01]  /*18620*/  IMAD R5, R27, 0x8, R22 ;  /* 0x000000081b057824 */ /* 0x002fe200078e0216 */
[----:B------:R-:W-:Y:S01]  /*18630*/  BSSY B2, `(.L_x_1545) ;  /* 0x0000006000027945 */ /* 0x000fe20003800000 */
[----:B--2---:R-:W-:Y:S02]  /*18640*/  LOP3.LUT R7, R6, 0x7f, RZ, 0xc0, !PT ;  /* 0x0000007f06077812 */ /* 0x004fe400078ec0ff */
[----:B------:R-:W-:Y:S02]  /*18650*/  SHF.L.U32 R6, R29, 0x1f, RZ ;  /* 0x0000001f1d067819 */ /* 0x000fe400000006ff */
[----:B------:R-:W-:Y:S02]  /*18660*/  ISETP.NE.AND P1, PT, R7, RZ, PT ;  /* 0x000000ff0700720c */ /* 0x000fe40003f25270 */
[----:B------:R-:W1:Y:S02]  /*18670*/  SYNCS.PHASECHK.TRANS64.TRYWAIT P0, [R5+URZ+0x168a0], R6 ;  /* 0x0168a006050075a7 */ /* 0x000e64000800017f */
[----:B-1----:R-:W-:Y:S09]  /*18680*/  @!P0 BRA `(.L_x_1546) ;  /* 0x0000006800088947 */ /* 0x002ff20003800000 */
.L_x_1719:
[----:B------:R-:W-:Y:S05]  /*18690*/  BSYNC B2 ;  /* 0x0000000000027941 */ /* 0x000fea0003800000 */
.L_x_1545:
[----:B------:R-:W-:Y:S04]  /*186a0*/  BSSY B2, `(.L_x_1547) ;  /* 0x0000009000027945 */ /* 0x000fe80003800000 */
[----:B------:R-:W-:Y:S05]  /*186b0*/  @P1 BRA `(.L_x_1548) ;  /* 0x00000000001c1947 */ /* 0x000fea0003800000 */
[----:B------:R-:W2:Y:S02]  /*186c0*/  S2R R7, SR_TID.X ;  /* 0x0000000000077919 */ /* 0x000ea40000002100 */
[----:B--2---:R-:W-:Y:S01]  /*186d0*/  LOP3.LUT R10, R7, 0x1f, RZ, 0xc0, !PT ;  /* 0x0000001f070a7812 */ /* 0x004fe200078ec0ff */
[----:B------:R-:W-:-:S03]  /*186e0*/  IMAD.MOV.U32 R7, RZ, RZ, 0x4000 ;  /* 0x00004000ff077424 */ /* 0x000fc600078e00ff */
[----:B------:R-:W-:Y:S01]  /*186f0*/  ISETP.NE.AND P0, PT, R10, RZ, PT ;  /* 0x000000ff0a00720c */ /* 0x000fe20003f05270 */
[----:B------:R2:W-:-:S12]  /*18700*/  SYNCS.ARRIVE.TRANS64 RZ, [R5+URZ+0x16890], R7 ;  /* 0x0168900705ff79a7 */ /* 0x0005d8000800003f */
[----:B--2---:R-:W-:Y:S05]  /*18710*/  @!P0 BRA `(.L_x_1548) ;  /* 0x0000000000048947 */ /* 0x004fea0003800000 */
[----:B------:R-:W-:Y:S01]  /*18720*/  BPT.TRAP 0x1 ;  /* 0x000000040000795c */ /* 0x000fe20000300000 */
.L_x_1548:
[----:B------:R-:W-:Y:S05]  /*18730*/  BSYNC B2 ;  /* 0x0000000000027941 */ /* 0x000fea0003800000 */
.L_x_1547:
        /* <DEDUP_REMOVED lines=11> */
[----:B------:R-:W-:Y:S01]  /*187f0*/  UMOV UR7, 0x12f00000 ;  /* 0x12f0000000077882 */ /* 0x000fe20000000000 */
[----:B0-----:R-:W-:-:S08]  /*18800*/  VIADD R12, R5, 0x16890 ;  /* 0x00016890050c7836 */ /* 0x001fd00000000000 */
.L_x_1549:
        /* <DEDUP_REMOVED lines=13> */
.L_x_1720:
[----:B------:R-:W-:Y:S05]  /*188e0*/  BSYNC B2 ;  /* 0x0000000000027941 */ /* 0x000fea0003800000 */
.L_x_1550:
        /* <DEDUP_REMOVED lines=11> */
.L_x_1553:
[----:B------:R-:W-:Y:S05]  /*189a0*/  BSYNC B2 ;  /* 0x0000000000027941 */ /* 0x000fea0003800000 */
.L_x_1552:
[----:B------:R-:W-:Y:S01]  /*189b0*/  R2UR UR10, R13 ;  /* 0x000000000d0a72ca */ /* 0x000fe200000e0000 */
[----:B------:R-:W-:Y:S01]  /*189c0*/  IMAD R11, R11, 0x2, R22 ;  /* 0x000000020b0b7824 */ /* 0x000fe200078e0216 */
[----:B------:R-:W-:Y:S01]  /*189d0*/  R2UR UR6, R14 ;  /* 0x000000000e0672ca */ /* 0x000fe200000e0000 */
[----:B------:R-:W-:Y:S01]  /*189e0*/  UIADD3 UR4, UP0, UR40, 0x670, URZ ;  /* 0x0000067028047890 */ /* 0x000fe2000ff1e03f */
[----:B------:R-:W-:Y:S01]  /*189f0*/  R2UR UR7, R15 ;  /* 0x000000000f0772ca */ /* 0x000fe200000e0000 */
[----:B01----:R-:W-:Y:S01]  /*18a00*/  VIADD R5, R5, 0x168b0 ;  /* 0x000168b005057836 */ /* 0x003fe20000000000 */
[----:B------:R-:W-:Y:S01]  /*18a10*/  PLOP3.LUT P0, PT, PT, PT, PT, 0x80, 0x0 ;  /* 0x000000000000781c */ /* 0x000fe20003f0f070 */
[----:B------:R-:W-:Y:S01]  /*18a20*/  VIADD R11, R11, 0x400 ;  /* 0x000004000b0b7836 */ /* 0x000fe20000000000 */
[----:B------:R-:W-:-:S12]  /*18a30*/  UIADD3.X UR5, URZ, UR41, URZ, UP0, !UPT ;  /* 0x000000293f057290 */ /* 0x000fd800087fe43f */
.L_x_1554:
        /* <DEDUP_REMOVED lines=9> */
[----:B--2---:R-:W-:Y:S05]  /*18ad0*/  @P0 BRA.U.ANY `(.L_x_1554) ;  /* 0xfffffffd00d80947 */ /* 0x004fea000393ffff */
.L_x_1544:
[----:B------:R-:W-:Y:S05]  /*18ae0*/  BSYNC B1 ;  /* 0x0000000000017941 */ /* 0x000fea0003800000 */
.L_x_1543:
[----:B------:R-:W-:Y:S01]  /*18af0*/  VIADD R3, R3, 0xfffffffe ;  /* 0xfffffffe03037836 */ /* 0x000fe20000000000 */
[----:B------:R-:W-:Y:S01]  /*18b00*/  PLOP3.LUT P0, PT, PT, PT, PT, 0x8, 0x0 ;  /* 0x000000000000781c */ /* 0x000fe20003f0e170 */
[----:B------:R-:W-:-:S03]  /*18b10*/  VIADD R27, R27, 0x1 ;  /* 0x000000011b1b7836 */ /* 0x000fc60000000000 */
[----:B------:R-:W-:Y:S02]  /*18b20*/  ISETP.GE.AND P2, PT, R3, R4, PT ;  /* 0x000000040300720c */ /* 0x000fe40003f46270 */
[----:B------:R-:W-:-:S04]  /*18b30*/  ISETP.NE.AND P1, PT, R27, 0x2, PT ;  /* 0x000000021b00780c */ /* 0x000fc80003f25270 */
[----:B------:R-:W-:Y:S02]  /*18b40*/  SEL R6, RZ, 0x1, P1 ;  /* 0x00000001ff067807 */ /* 0x000fe40000800000 */
[----:B------:R-:W-:Y:S02]  /*18b50*/  SEL R27, R27, RZ, P1 ;  /* 0x000000ff1b1b7207 */ /* 0x000fe40000800000 */
[----:B------:R-:W-:-:S03]  /*18b60*/  LOP3.LUT R29, R29, R6, RZ, 0x3c, !PT ;  /* 0x000000061d1d7212 */ /* 0x000fc600078e3cff */
[----:B------:R-:W-:Y:S05]  /*18b70*/  @!P2 BRA `(.L_x_1537) ;  /* 0x000000040058a947 */ /* 0x000fea0003800000 */
.L_x_1567:
[----:B------:R-:W-:Y:S05]  /*18b80*/  YIELD ;  /* 0x0000000000007946 */ /* 0x000fea0003800000 */
[----:B------:R-:W-:Y:S04]  /*18b90*/  BSSY B1, `(.L_x_1555) ;  /* 0x000004c000017945 */ /* 0x000fe80003800000 */
[----:B------:R-:W-:Y:S05]  /*18ba0*/  @!P6 BRA `(.L_x_1556) ;  /* 0x000000040028e947 */ /* 0x000fea0003800000 */
[----:B-1----:R-:W1:Y:S01]  /*18bb0*/  S2R R5, SR_TID.X ;  /* 0x0000000000057919 */ /* 0x002e620000002100 */
[----:B------:R-:W-:Y:S01]  /*18bc0*/  SHF.L.U32 R6, R29, 0x1f, RZ ;  /* 0x0000001f1d067819 */ /* 0x000fe200000006ff */
[----:B------:R-:W-:Y:S01]  /*18bd0*/  BSSY B2, `(.L_x_1557) ;  /* 0x0000006000027945 */ /* 0x000fe20003800000 */
[----:B-1----:R-:W-:Y:S01]  /*18be0*/  LOP3.LUT R7, R5, 0x7f, RZ, 0xc0, !PT ;  /* 0x0000007f05077812 */ /* 0x002fe200078ec0ff */
[----:B------:R-:W-:-:S03]  /*18bf0*/  IMAD R5, R27, 0x8, R22 ;  /* 0x000000081b057824 */ /* 0x000fc600078e0216 */
[----:B------:R-:W-:Y:S01]  /*18c00*/  ISETP.NE.AND P2, PT, R7, RZ, PT ;  /* 0x000000ff0700720c */ /* 0x000fe20003f45270 */
[----:B------:R-:W1:Y:S02]  /*18c10*/  SYNCS.PHASECHK.TRANS64.TRYWAIT P1, [R5+URZ+0x168a0], R6 ;  /* 0x0168a006050075a7 */ /* 0x000e64000802017f */
[----:B-1----:R-:W-:Y:S10]  /*18c20*/  @!P1 BRA `(.L_x_1558) ;  /* 0x0000006000c89947 */ /* 0x002ff40003800000 */
.L_x_1721:
[----:B------:R-:W-:Y:S05]  /*18c30*/  BSYNC B2 ;  /* 0x0000000000027941 */ /* 0x000fea0003800000 */
.L_x_1557:
        /* <DEDUP_REMOVED lines=9> */
.L_x_1560:
[----:B------:R-:W-:Y:S05]  /*18cd0*/  BSYNC B2 ;  /* 0x0000000000027941 */ /* 0x000fea0003800000 */
.L_x_1559:
        /* <DEDUP_REMOVED lines=8> */
[----:B0-----:R-:W-:Y:S01]  /*18d60*/  VIADD R12, R7, 0xe400 ;  /* 0x0000e400070c7836 */ /* 0x001fe20000000000 */
[----:B------:R-:W-:Y:S01]  /*18d70*/  UMOV UR6, 0x0 ;  /* 0x0000000000067882 */ /* 0x000fe20000000000 */
[----:B------:R-:W-:-:S10]  /*18d80*/  UMOV UR7, 0x12f00000 ;  /* 0x12f0000000077882 */ /* 0x000fd40000000000 */
.L_x_1561:
        /* <DEDUP_REMOVED lines=13> */
.L_x_1722:
[----:B------:R-:W-:Y:S05]  /*18e60*/  BSYNC B2 ;  /* 0x0000000000027941 */ /* 0x000fea0003800000 */
.L_x_1562:
        /* <DEDUP_REMOVED lines=11> */
.L_x_1565:
[----:B------:R-:W-:Y:S05]  /*18f20*/  BSYNC B2 ;  /* 0x0000000000027941 */ /* 0x000fea0003800000 */
.L_x_1564:
        /* <DEDUP_REMOVED lines=8> */
.L_x_1566:
        /* <DEDUP_REMOVED lines=10> */
.L_x_1556:
[----:B------:R-:W-:Y:S05]  /*19050*/  BSYNC B1 ;  /* 0x0000000000017941 */ /* 0x000fea0003800000 */
.L_x_1555:
[----:B------:R-:W-:Y:S01]  /*19060*/  ISETP.GT.AND P2, PT, R3, R4, PT ;  /* 0x000000040300720c */ /* 0x000fe20003f44270 */
[----:B------:R-:W-:Y:S02]  /*19070*/  VIADD R27, R27, 0x1 ;  /* 0x000000011b1b7836 */ /* 0x000fe40000000000 */
[----:B------:R-:W-:-:S03]  /*19080*/  VIADD R3, R3, 0xffffffff ;  /* 0xffffffff03037836 */ /* 0x000fc60000000000 */
[----:B------:R-:W-:-:S04]  /*19090*/  ISETP.NE.AND P1, PT, R27, 0x2, PT ;  /* 0x000000021b00780c */ /* 0x000fc80003f25270 */
[----:B------:R-:W-:Y:S02]  /*190a0*/  SEL R6, RZ, 0x1, P1 ;  /* 0x00000001ff067807 */ /* 0x000fe40000800000 */
[----:B------:R-:W-:Y:S02]  /*190b0*/  SEL R27, R27, RZ, P1 ;  /* 0x000000ff1b1b7207 */ /* 0x000fe40000800000 */
[----:B------:R-:W-:Y:S01]  /*190c0*/  LOP3.LUT R29, R29, R6, RZ, 0x3c, !PT ;  /* 0x000000061d1d7212 */ /* 0x000fe200078e3cff */
[----:B------:R-:W-:Y:S06]  /*190d0*/  @P2 BRA `(.L_x_1567) ;  /* 0xfffffff800a82947 */ /* 0x000fec000383ffff */
.L_x_1537:
[----:B------:R-:W-:Y:S05]  /*190e0*/  BSYNC B0 ;  /* 0x0000000000007941 */ /* 0x000fea0003800000 */
.L_x_1536:
[----:B------:R-:W2:Y:S01]  /*190f0*/  LDL R6, [R1+0x10] ;  /* 0x0000100001067983 */ /* 0x000ea20000100800 */
[----:B------:R-:W3:Y:S01]  /*19100*/  LDC R0, c[0x0][0x448] ;  /* 0x00011200ff007b82 */ /* 0x000ee20000000800 */
[----:B------:R-:W-:Y:S07]  /*19110*/  @!P0 WARPSYNC.ALL ;  /* 0x0000000000008948 */ /* 0x000fee0003800000 */
[----:B------:R-:W-:Y:S01]  /*19120*/  @!P0 BAR.SYNC.DEFER_BLOCKING 0xc, 0x200 ;  /* 0x0308000000008b1d */ /* 0x000fe20000010000 */
[----:B---3--:R-:W-:-:S13]  /*19130*/  ISETP.NE.AND P1, PT, R0, 0x1, PT ;  /* 0x000000010000780c */ /* 0x008fda0003f25270 */
[----:B------:R-:W3:Y:S08]  /*19140*/  @P1 LDC R3, c[0x0][0x44c] ;  /* 0x00011300ff031b82 */ /* 0x000ef00000000800 */
[----:B------:R-:W4:Y:S01]  /*19150*/  @P1 LDC R2, c[0x0][0x450] ;  /* 0x00011400ff021b82 */ /* 0x000f220000000800 */
[----:B--2---:R-:W-:-:S04]  /*19160*/  VIADD R0, R6, 0xbf ;  /* 0x000000bf06007836 */ /* 0x004fc80000000000 */
[----:B---3--:R-:W-:-:S05]  /*19170*/  @P1 IMAD.HI.U32 R3, R0, R3, RZ ;  /* 0x0000000300031227 */ /* 0x008fca00078e00ff */
[----:B----4-:R-:W-:Y:S02]  /*19180*/  @P1 SHF.R.U32.HI R0, RZ, R2, R3 ;  /* 0x00000002ff001219 */ /* 0x010fe40000011603 */
[----:B------:R-:W2:Y:S03]  /*19190*/  LDC.64 R2, c[0x0][0x9e0] ;  /* 0x00027800ff027b82 */ /* 0x000ea60000000a00 */
[----:B------:R-:W-:Y:S01]  /*191a0*/  IMAD.IADD R9, R9, 0x1, R0 ;  /* 0x0000000109097824 */ /* 0x000fe200078e0200 */
[----:B--2---:R-:W-:-:S03]  /*191b0*/  ISETP.GE.AND P2, PT, R3, 0x1, PT ;  /* 0x000000010300780c */ /* 0x004fc60003f46270 */
[----:B------:R-:W-:-:S10]  /*191c0*/  IMAD.IADD R2, R9, 0x1, R2 ;  /* 0x0000000109027824 */ /* 0x000fd400078e0202 */
[----:B------:R-:W-:Y:S05]  /*191d0*/  @!P2 BRA `(.L_x_1568) ;  /* 0x000000000048a947 */ /* 0x000fea0003800000 */
[C---:B------:R-:W-:Y:S01]  /*191e0*/  ISETP.GT.AND P0, PT, R9.reuse, RZ, PT ;  /* 0x000000ff0900720c */ /* 0x040fe20003f04270 */
[----:B------:R-:W-:Y:S01]  /*191f0*/  BSSY B0, `(.L_x_1569) ;  /* 0x000000e000007945 */ /* 0x000fe20003800000 */
[----:B------:R-:W-:-:S11]  /*19200*/  VIADD R0, R9, 0xffffffff ;  /* 0xffffffff09007836 */ /* 0x000fd60000000000 */
[----:B------:R-:W-:Y:S05]  /*19210*/  @P0 BRA `(.L_x_1570) ;  /* 0x00000000001c0947 */ /* 0x000fea0003800000 */
[----:B------:R-:W-:Y:S01]  /*19220*/  ISETP.NE.AND P0, PT, R3, 0x1, PT ;  /* 0x000000010300780c */ /* 0x000fe20003f05270 */
[----:B------:R-:W-:-:S12]  /*19230*/  IMAD.MOV R9, RZ, RZ, -R9 ;  /* 0x000000ffff097224 */ /* 0x000fd800078e0a09 */
[----:B-1----:R-:W1:Y:S02]  /*19240*/  @P0 LDC.64 R4, c[0x0][0x9e8] ;  /* 0x00027a00ff040b82 */ /* 0x002e640000000a00 */
[----:B-1----:R-:W-:-:S05]  /*19250*/  @P0 IMAD.HI.U32 R4, R9, R4, RZ ;  /* 0x0000000409040227 */ /* 0x002fca00078e00ff */
[----:B------:R-:W-:-:S04]  /*19260*/  @P0 SHF.R.U32.HI R9, RZ, R5, R4 ;  /* 0x00000005ff090219 */ /* 0x000fc80000011604 */
[----:B------:R-:W-:Y:S01]  /*19270*/  LOP3.LUT R0, RZ, R9, RZ, 0x33, !PT ;  /* 0x00000009ff007212 */ /* 0x000fe200078e33ff */
[----:B------:R-:W-:Y:S06]  /*19280*/  BRA `(.L_x_1571) ;  /* 0x0000000000107947 */ /* 0x000fec0003800000 */
.L_x_1570:
[----:B------:R-:W-:-:S13]  /*19290*/  ISETP.NE.AND P0, PT, R3, 0x1, PT ;  /* 0x000000010300780c */ /* 0x000fda0003f05270 */
[----:B-1----:R-:W1:Y:S02]  /*192a0*/  @P0 LDC.64 R4, c[0x0][0x9e8] ;  /* 0x00027a00ff040b82 */ /* 0x002e640000000a00 */
[----:B-1----:R-:W-:-:S05]  /*192b0*/  @P0 IMAD.HI.U32 R4, R0, R4, RZ ;  /* 0x0000000400040227 */ /* 0x002fca00078e00ff */
[----:B------:R-:W-:-:S07]  /*192c0*/  @P0 SHF.R.U32.HI R0, RZ, R5, R4 ;  /* 0x00000005ff000219 */ /* 0x000fce0000011604 */
.L_x_1571:
[----:B------:R-:W-:Y:S05]  /*192d0*/  BSYNC B0 ;  /* 0x0000000000007941 */ /* 0x000fea0003800000 */
.L_x_1569:
[----:B------:R-:W-:-:S05]  /*192e0*/  IMAD R5, R0, R3, R3 ;  /* 0x0000000300057224 */ /* 0x000fca00078e0203 */
[----:B------:R-:W-:-:S07]  /*192f0*/  VIMNMX R2, R2, R5, PT ;  /* 0x0000000502027248 */ /* 0x000fce0003fe0100 */
.L_x_1568:
[----:B------:R-:W-:Y:S01]  /*19300*/  VIADD R2, R2, 0x7f ;  /* 0x0000007f02027836 */ /* 0x000fe20000000000 */
[----:B------:R-:W2:Y:S01]  /*19310*/  @P1 LDC R0, c[0x0][0x44c] ;  /* 0x00011300ff001b82 */ /* 0x000ea20000000800 */
[----:B------:R-:W-:-:S03]  /*19320*/  ULDC UR4, c[0x0][0x9dc] ;  /* 0x0002770000047ab9 */ /* 0x000fc60000000800 */
[----:B-1----:R-:W-:-:S04]  /*19330*/  SHF.R.S32.HI R5, RZ, 0x1f, R2 ;  /* 0x0000001fff057819 */ /* 0x002fc80000011402 */
[----:B------:R-:W-:Y:S02]  /*19340*/  LEA.HI R5, R5, R2, RZ, 0x7 ;  /* 0x0000000205057211 */ /* 0x000fe400078f38ff */
[----:B------:R-:W1:Y:S02]  /*19350*/  @P1 LDC R2, c[0x0][0x450] ;  /* 0x00011400ff021b82 */ /* 0x000e640000000800 */
[----:B------:R-:W-:Y:S01]  /*19360*/  SHF.R.S32.HI R4, RZ, 0x7, R5 ;  /* 0x00000007ff047819 */ /* 0x000fe20000011405 */
[----:B------:R-:W-:-:S03]  /*19370*/  IMAD.MOV.U32 R5, RZ, RZ, R6 ;  /* 0x000000ffff057224 */ /* 0x000fc600078e0006 */
[----:B------:R-:W-:-:S05]  /*19380*/  VIMNMX R24, R17, R4, PT ;  /* 0x0000000411187248 */ /* 0x000fca0003fe0100 */
[----:B------:R3:W-:Y:S01]  /*19390*/  STL [R1+0x14], R24 ;  /* 0x0000141801007387 */ /* 0x0007e20000100800 */
[----:B--2---:R-:W-:-:S05]  /*193a0*/  @P1 IMAD.HI.U32 R7, R6, R0, RZ ;  /* 0x0000000006071227 */ /* 0x004fca00078e00ff */
[----:B-1----:R-:W-:-:S05]  /*193b0*/  @P1 SHF.R.U32.HI R5, RZ, R2, R7 ;  /* 0x00000002ff051219 */ /* 0x002fca0000011607 */
[----:B------:R-:W-:-:S04]  /*193c0*/  IMAD.IADD R2, R8, 0x1, R5 ;  /* 0x0000000108027824 */ /* 0x000fc800078e0205 */
[----:B------:R-:W-:Y:S01]  /*193d0*/  VIADD R0, R2, -UR4 ;  /* 0x8000000402007c36 */ /* 0x000fe20008000000 */
[----:B---3--:R-:W-:Y:S06]  /*193e0*/  @!P2 BRA `(.L_x_1572) ;  /* 0x000000000044a947 */ /* 0x008fec0003800000 */
        /* <DEDUP_REMOVED lines=10> */
.L_x_1574:
[----:B------:R-:W-:-:S13]  /*19490*/  ISETP.NE.AND P0, PT, R3, 0x1, PT ;  /* 0x000000010300780c */ /* 0x000fda0003f05270 */
[----:B------:R-:W1:Y:S02]  /*194a0*/  @P0 LDC.64 R4, c[0x0][0x9e8] ;  /* 0x00027a00ff040b82 */ /* 0x000e640000000a00 */
[----:B-1----:R-:W-:-:S05]  /*194b0*/  @P0 IMAD.HI.U32 R4, R2, R4, RZ ;  /* 0x0000000402040227 */ /* 0x002fca00078e00ff */
[----:B------:R-:W-:-:S07]  /*194c0*/  @P0 SHF.R.U32.HI R2, RZ, R5, R4 ;  /* 0x00000005ff020219 */ /* 0x000fce0000011604 */
.L_x_1575:
[----:B------:R-:W-:Y:S05]  /*194d0*/  BSYNC B0 ;  /* 0x0000000000007941 */ /* 0x000fea0003800000 */
.L_x_1573:
[----:B------:R-:W-:-:S05]  /*194e0*/  IMAD R3, R2, R3, RZ ;  /* 0x0000000302037224 */ /* 0x000fca00078e02ff */
[----:B------:R-:W-:-:S07]  /*194f0*/  VIMNMX R0, R0, R3, !PT ;  /* 0x0000000300007248 */ /* 0x000fce0007fe0100 */
.L_x_1572:
[----:B------:R-:W-:Y:S01]  /*19500*/  SHF.R.S32.HI R3, RZ, 0x1f, R0 ;  /* 0x0000001fff037819 */ /* 0x000fe20000011400 */
[----:B------:R-:W-:Y:S03]  /*19510*/  BSSY B7, `(.L_x_1576) ;  /* 0x0000358000077945 */ /* 0x000fe60003800000 */
[----:B------:R-:W-:-:S04]  /*19520*/  LEA.HI R3, R3, R0, RZ, 0x7 ;  /* 0x0000000003037211 */ /* 0x000fc800078f38ff */
[----:B------:R-:W-:-:S04]  /*19530*/  SHF.R.S32.HI R3, RZ, 0x7, R3 ;  /* 0x00000007ff037819 */ /* 0x000fc80000011403 */
[----:B------:R-:W-:-:S04]  /*19540*/  VIMNMX R2, RZ, R3, !PT ;  /* 0x00000003ff027248 */ /* 0x000fc80007fe0100 */
[----:B------:R-:W-:Y:S01]  /*19550*/  ISETP.GT.AND P0, PT, R24, R2, PT ;  /* 0x000000021800720c */ /* 0x000fe20003f04270 */
[----:B------:R1:W-:-:S12]  /*19560*/  STL [R1+0x8], R2 ;  /* 0x0000080201007387 */ /* 0x0003d80000100800 */
[----:B-1----:R-:W-:Y:S05]  /*19570*/  @P0 BRA `(.L_x_1577) ;  /* 0x0000000000440947 */ /* 0x002fea0003800000 */
[----:B------:R-:W1:Y:S02]  /*19580*/  S2R R2, SR_TID.X ;  /* 0x0000000000027919 */ /* 0x000e640000002100 */
        /* <DEDUP_REMOVED lines=16> */
.L_x_1577:
        /* <DEDUP_REMOVED lines=16> */
[----:B0-----:R-:W-:Y:S02]  /*19790*/  IMAD.MOV.U32 R12, RZ, RZ, 0x1 ;  /* 0x00000001ff0c7424 */ /* 0x001fe400078e00ff */
[----:B------:R-:W-:-:S07]  /*197a0*/  IMAD.MOV.U32 R13, RZ, RZ, RZ ;  /* 0x000000ffff0d7224 */ /* 0x000fce00078e00ff */
[----:B------:R-:W-:-:S07]  /*197b0*/  LEPC R20, `(.L_x_1580) ;  /* 0x000000001014794e */ /* 0x000fce0000000000 */
[----:B-1----:R-:W-:Y:S05]  /*197c0*/  CALL.ABS.NOINC R2 ;  /* 0x0000000002007343 */ /* 0x002fea0003c00000 */
.L_x_1580:
[----:B------:R-:W-:Y:S05]  /*197d0*/  BSYNC B6 ;  /* 0x0000000000067941 */ /* 0x000fea0003800000 */
.L_x_1579:
        /* <DEDUP_REMOVED lines=15> */
[----:B------:R-:W-:Y:S02]  /*198d0*/  IMAD.MOV.U32 R8, RZ, RZ, 0x70 ;  /* 0x00000070ff087424 */ /* 0x000fe400078e00ff */
[----:B0-----:R-:W-:Y:S02]  /*198e0*/  IMAD.MOV.U32 R12, RZ, RZ, 0x1 ;  /* 0x00000001ff0c7424 */ /* 0x001fe400078e00ff */
[----:B-1----:R-:W-:-:S07]  /*198f0*/  IMAD.MOV.U32 R13, RZ, RZ, RZ ;  /* 0x000000ffff0d7224 */ /* 0x002fce00078e00ff */
[----:B------:R-:W-:-:S07]  /*19900*/  LEPC R20, `(.L_x_1583) ;  /* 0x000000001014794e */ /* 0x000fce0000000000 */
[----:B--2---:R-:W-:Y:S05]  /*19910*/  CALL.ABS.NOINC R2 ;  /* 0x0000000002007343 */ /* 0x004fea0003c00000 */
.L_x_1583:
        /* <DEDUP_REMOVED lines=15> */
.L_x_1582:
[----:B------:R-:W-:Y:S05]  /*19a10*/  BSYNC B6 ;  /* 0x0000000000067941 */ /* 0x000fea0003800000 */
.L_x_1581:
[----:B------:R-:W-:Y:S01]  /*19a20*/  ULDC.64 UR4, c[0x0][0x9f8] ;  /* 0x00027e0000047ab9 */ /* 0x000fe20000000a00 */
[----:B------:R-:W-:Y:S01]  /*19a30*/  IMAD.MOV.U32 R25, RZ, RZ, R19 ;  /* 0x000000ffff197224 */ /* 0x000fe200078e0013 */
[----:B------:R-:W-:-:S04]  /*19a40*/  ISETP.NE.U32.AND P0, PT, RZ, UR4, PT ;  /* 0x00000004ff007c0c */ /* 0x000fc8000bf05070 */
[----:B------:R-:W-:Y:S01]  /*19a50*/  ISETP.NE.AND.EX P0, PT, RZ, UR5, PT, P0 ;  /* 0x00000005ff007c0c */ /* 0x000fe2000bf05300 */
[----:B------:R-:W-:-:S12]  /*19a60*/  ULDC.64 UR4, c[0x0][0xa08] ;  /* 0x0002820000047ab9 */ /* 0x000fd80000000a00 */
[----:B------:R-:W1:Y:S02]  /*19a70*/  @P0 LDC.64 R2, c[0x0][0x9f8] ;  /* 0x00027e00ff020b82 */ /* 0x000e640000000a00 */
[----:B-1----:R-:W-:-:S05]  /*19a80*/  @P0 IMAD.WIDE R2, R19, 0x4, R2 ;  /* 0x0000000413020825 */ /* 0x002fca00078e0202 */
[----:B------:R1:W2:Y:S01]  /*19a90*/  @P0 LDG.E R25, desc[UR38][R2.64] ;  /* 0x0000002602190981 */ /* 0x0002a2000c1e1900 */
[----:B------:R-:W-:Y:S01]  /*19aa0*/  VIADD R24, R24, 0xffffffff ;  /* 0xffffffff18187836 */ /* 0x000fe20000000000 */
[----:B-1----:R-:W1:Y:S02]  /*19ab0*/  LDC.64 R2, c[0x0][0x418] ;  /* 0x00010600ff027b82 */ /* 0x002e640000000a00 */
[----:B-1----:R-:W-:Y:S01]  /*19ac0*/  LOP3.LUT P0, RZ, R2, UR4, RZ, 0xfc, !PT ;  /* 0x0000000402ff7c12 */ /* 0x002fe2000f80fcff */
[----:B------:R-:W-:-:S03]  /*19ad0*/  UMOV UR4, 0xffffffff ;  /* 0xffffffff00047882 */ /* 0x000fc60000000000 */
[----:B------:R-:W-:Y:S02]  /*19ae0*/  LOP3.LUT P0, RZ, R3, UR5, RZ, 0xfc, P0 ;  /* 0x0000000503ff7c12 */ /* 0x000fe4000800fcff */
[----:B--2---:R-:W-:Y:S02]  /*19af0*/  SHF.R.S32.HI R7, RZ, 0x1f, R25 ;  /* 0x0000001fff077819 */ /* 0x004fe40000011419 */
[----:B------:R-:W-:-:S03]  /*19b00*/  SEL R17, R25, RZ, !P0 ;  /* 0x000000ff19117207 */ /* 0x000fc60004000000 */
[----:B------:R1:W-:Y:S01]  /*19b10*/  STL [R1+0x4], R7 ;  /* 0x0000040701007387 */ /* 0x0003e20000100800 */
[----:B------:R-:W-:Y:S05]  /*19b20*/  BRA.DIV UR4, `(.L_x_1584) ;  /* 0x0000005604307947 */ /* 0x000fea000b800000 */
[----:B------:R-:W2:Y:S02]  /*19b30*/  S2R R0, SR_TID.X ;  /* 0x0000000000007919 */ /* 0x000ea40000002100 */
[----:B--2---:R-:W-:-:S04]  /*19b40*/  SHF.R.U32.HI R0, RZ, 0x5, R0 ;  /* 0x00000005ff007819 */ /* 0x004fc80000011600 */
[----:B------:R-:W-:-:S05]  /*19b50*/  LOP3.LUT R0, R0, 0x3, RZ, 0xc0, !PT ;  /* 0x0000000300007812 */ /* 0x000fca00078ec0ff */
[----:B------:R2:W3:Y:S02]  /*19b60*/  SHFL.IDX PT, R14, R0, RZ, 0x1f ;  /* 0x00001fff000e7589 */ /* 0x0004e400000e0000 */
.L_x_1725:
        /* <DEDUP_REMOVED lines=10> */
.L_x_1728:
[----:B------:R-:W-:Y:S05]  /*19c10*/  @!P6 BRA `(.L_x_1585) ;  /* 0x0000000000e4e947 */ /* 0x000fea0003800000 */
[----:B------:R-:W-:-:S04]  /*19c20*/  ISETP.NE.U32.AND P0, PT, R2, RZ, PT ;  /* 0x000000ff0200720c */ /* 0x000fc80003f05070 */
[----:B------:R-:W-:-:S13]  /*19c30*/  ISETP.NE.AND.EX P0, PT, R3, RZ, PT, P0 ;  /* 0x000000ff0300720c */ /* 0x000fda0003f05300 */
[----:B------:R-:W-:Y:S05]  /*19c40*/  @!P0 BRA `(.L_x_1587) ;  /* 0x0000000000448947 */ /* 0x000fea0003800000 */
[----:B------:R-:W3:Y:S01]  /*19c50*/  LDC R6, c[0x0][0x43c] ;  /* 0x00010f00ff067b82 */ /* 0x000ee20000000800 */
[----:B------:R-:W-:Y:S01]  /*19c60*/  ULDC.64 UR4, c[0x0][0x428] ;  /* 0x00010a0000047ab9 */ /* 0x000fe20000000a00 */
[----:B---3--:R-:W-:-:S13]  /*19c70*/  ISETP.NE.AND P0, PT, R6, 0x1, PT ;  /* 0x000000010600780c */ /* 0x008fda0003f05270 */
[----:B------:R-:W2:Y:S02]  /*19c80*/  @P0 LDC.64 R4, c[0x0][0x440] ;  /* 0x00011000ff040b82 */ /* 0x000ea40000000a00 */
[----:B--2---:R-:W-:-:S04]  /*19c90*/  @P0 IMAD.HI.U32 R0, R24, R4, RZ ;  /* 0x0000000418000227 */ /* 0x004fc800078e00ff */
        /* <DEDUP_REMOVED lines=12> */
.L_x_1587:
[----:B--2---:R-:W-:Y:S01]  /*19d60*/  IMAD R0, R23, 0x8, R22 ;  /* 0x0000000817007824 */ /* 0x004fe200078e0216 */
[----:B---3--:R-:W-:-:S04]  /*19d70*/  SHF.L.U32 R3, R26, 0x1f, RZ ;  /* 0x0000001f1a037819 */ /* 0x008fc800000006ff */
[----:B------:R-:W2:Y:S02]  /*19d80*/  SYNCS.PHASECHK.TRANS64.TRYWAIT P0, [R0+URZ+0x16840], R3 ;  /* 0x01684003000075a7 */ /* 0x000ea4000800017f */
[----:B--2---:R-:W-:Y:S05]  /*19d90*/  @!P0 BRA `(.L_x_1588) ;  /* 0x0000005000e88947 */ /* 0x004fea0003800000 */
.L_x_1729:
        /* <DEDUP_REMOVED lines=11> */
.L_x_1589:
[----:B------:R-:W3:Y:S01]  /*19e50*/  LDL.LU R2, [R1] ;  /* 0x0000000001027983 */ /* 0x000ee20000300800 */
[----:B------:R-:W-:Y:S01]  /*19e60*/  R2UR UR9, R0 ;  /* 0x00000000000972ca */ /* 0x000fe200000e0000 */
[----:B--2---:R-:W-:Y:S01]  /*19e70*/  IMAD R0, R23, 0x4000, R22 ;  /* 0x0000400017007824 */ /* 0x004fe200078e0216 */
        /* <DEDUP_REMOVED lines=11> */
[----:B------:R-:W-:Y:S02]  /*19f30*/  ULEA UR11, UR11, UR4, 0x7 ;  /* 0x000000040b0b7291 */ /* 0x000fe4000f8e383f */
[----:B------:R-:W-:Y:S01]  /*19f40*/  UIADD3 UR8, UR8, 0xe400, URZ ;  /* 0x0000e40008087890 */ /* 0x000fe2000fffe03f */
[----:B------:R-:W-:-:S08]  /*19f50*/  UMOV UR4, 0x0 ;  /* 0x0000000000047882 */ /* 0x000fd00000000000 */
[----:B------:R4:W-:Y:S01]  /*19f60*/  UTMALDG.4D [UR8], [UR6], desc[UR4] ;  /* 0x00000408060075b4 */ /* 0x0009e20008019000 */
[----:B---3--:R-:W-:-:S04]  /*19f70*/  LOP3.LUT R2, R2, 0xfffffffe, RZ, 0xc0, !PT ;  /* 0xfffffffe02027812 */ /* 0x008fc800078ec0ff */
[----:B------:R-:W-:-:S05]  /*19f80*/  @P0 LOP3.LUT R2, R2, 0x1, RZ, 0xfc, !PT ;  /* 0x0000000102020812 */ /* 0x000fca00078efcff */
[----:B------:R4:W-:Y:S01]  /*19f90*/  STL [R1], R2 ;  /* 0x0000000201007387 */ /* 0x0009e20000100800 */
[----:B------:R-:W-:Y:S01]  /*19fa0*/  NOP ;  /* 0x0000000000007918 */ /* 0x000fe20000000000 */
.L_x_1585:
[----:B------:R-:W2:Y:S01]  /*19fb0*/  LDL.LU R3, [R1+0x20] ;  /* 0x0000200001037983 */ /* 0x000ea20000300800 */
[----:B------:R-:W-:Y:S05]  /*19fc0*/  WARPSYNC.ALL ;  /* 0x0000000000007948 */ /* 0x000fea0003800000 */
[----:B----4-:R-:W-:Y:S01]  /*19fd0*/  ULDC.64 UR4, c[0x0][0x298] ;  /* 0x0000a60000047ab9 */ /* 0x010fe20000000a00 */
[----:B------:R-:W-:Y:S01]  /*19fe0*/  ULDC.64 UR6, c[0x0][0xa00] ;  /* 0x0002800000067ab9 */ /* 0x000fe20000000a00 */
[----:B------:R-:W-:Y:S01]  /*19ff0*/  VIADD R2, R22, 0x8400 ;  /* 0x0000840016027836 */ /* 0x000fe20000000000 */
[----:B------:R-:W-:Y:S01]  /*1a000*/  BAR.SYNC.DEFER_BLOCKING 0x8, 0x200 ;  /* 0x0208000000007b1d */ /* 0x000fe20000010000 */
[----:B------:R-:W-:-:S03]  /*1a010*/  ISETP.NE.U32.AND P0, PT, RZ, UR6, PT ;  /* 0x00000006ff007c0c */ /* 0x000fc6000bf05070 */
[----:B------:R-:W-:Y:S02]  /*1a020*/  LOP3.LUT P1, RZ, R2, 0x3ff, RZ, 0xc0, !PT ;  /* 0x000003ff02ff7812 */ /* 0x000fe4000782c0ff */
[----:B------:R-:W-:Y:S01]  /*1a030*/  ISETP.NE.AND.EX P0, PT, RZ, UR7, PT, P0 ;  /* 0x00000007ff007c0c */ /* 0x000fe2000bf05300 */
[----:B------:R-:W-:Y:S01]  /*1a040*/  BSSY B6, `(.L_x_1590) ;  /* 0x0000020000067945 */ /* 0x000fe20003800000 */
[----:B------:R-:W-:Y:S02]  /*1a050*/  SHF.R.S32.HI R2, RZ, 0x1f, R19 ;  /* 0x0000001fff027819 */ /* 0x000fe40000011413 */
[----:B--2---:R-:W-:Y:S01]  /*1a060*/  SHF.R.S32.HI R0, RZ, 0x1f, R3 ;  /* 0x0000001fff007819 */ /* 0x004fe20000011403 */
[----:B------:R-:W-:-:S04]  /*1a070*/  IMAD.WIDE.U32 R4, R3, UR4, RZ ;  /* 0x0000000403047c25 */ /* 0x000fc8000f8e00ff */
[----:B------:R-:W-:Y:S01]  /*1a080*/  IMAD R0, R0, UR4, RZ ;  /* 0x0000000400007c24 */ /* 0x000fe2000f8e02ff */
[----:B------:R-:W-:Y:S03]  /*1a090*/  STL.64 [R1+0x28], R4 ;  /* 0x0000280401007387 */ /* 0x000fe60000100a00 */
[----:B------:R-:W-:Y:S01]  /*1a0a0*/  IMAD R0, R3, UR5, R0 ;  /* 0x0000000503007c24 */ /* 0x000fe2000f8e0200 */
[----:B------:R-:W-:Y:S02]  /*1a0b0*/  SEL R3, R2, RZ, !P0 ;  /* 0x000000ff02037207 */ /* 0x000fe40004000000 */
[----:B------:R-:W-:Y:S01]  /*1a0c0*/  SHF.R.S32.HI R2, RZ, 0x1f, R18 ;  /* 0x0000001fff027819 */ /* 0x000fe20000011412 */
[----:B------:R-:W-:-:S05]  /*1a0d0*/  IMAD.IADD R0, R5, 0x1, R0 ;  /* 0x0000000105007824 */ /* 0x000fca00078e0200 */
[----:B------:R2:W-:Y:S04]  /*1a0e0*/  STL [R1+0x30], R0 ;  /* 0x0000300001007387 */ /* 0x0005e80000100800 */
[----:B------:R3:W-:Y:S01]  /*1a0f0*/  STL [R1+0x38], R3 ;  /* 0x0000380301007387 */ /* 0x0007e20000100800 */
[----:B--2---:R-:W-:-:S05]  /*1a100*/  SEL R0, R19, RZ, !P0 ;  /* 0x000000ff13007207 */ /* 0x004fca0004000000 */
[----:B------:R3:W-:Y:S04]  /*1a110*/  STL [R1+0x20], R0 ;  /* 0x0000200001007387 */ /* 0x0007e80000100800 */
[----:B------:R3:W-:Y:S01]  /*1a120*/  STL [R1+0x34], R2 ;  /* 0x0000340201007387 */ /* 0x0007e20000100800 */
[----:B------:R-:W-:Y:S05]  /*1a130*/  @!P1 BRA `(.L_x_1591) ;  /* 0x0000000000409947 */ /* 0x000fea0003800000 */
[----:B---3--:R-:W-:Y:S01]  /*1a140*/  MOV R2, 0x0 ;  /* 0x0000000000027802 */ /* 0x008fe20000000f00 */
[----:B------:R-:W-:Y:S01]  /*1a150*/  ULDC.64 UR4, c[0x4][0xa8] ;  /* 0x01002a0000047ab9 */ /* 0x000fe20000000a00 */
[----:B------:R-:W-:Y:S01]  /*1a160*/  ULDC.64 UR6, c[0x4][0xb0] ;  /* 0x01002c0000067ab9 */ /* 0x000fe20000000a00 */
[----:B------:R-:W-:Y:S01]  /*1a170*/  ULDC.64 UR8, c[0x4][0x20] ;  /* 0x0100080000087ab9 */ /* 0x000fe20000000a00 */
[----:B------:R-:W-:Y:S02]  /*1a180*/  IMAD.U32 R4, RZ, RZ, UR4 ;  /* 0x00000004ff047e24 */ /* 0x000fe4000f8e00ff */
[----:B------:R-:W2:Y:S01]  /*1a190*/  LDC.64 R2, c[0x4][R2] ;  /* 0x0100000002027b82 */ /* 0x000ea20000000a00 */
[----:B------:R-:W-:Y:S02]  /*1a1a0*/  IMAD.U32 R5, RZ, RZ, UR5 ;  /* 0x00000005ff057e24 */ /* 0x000fe4000f8e00ff */
[----:B------:R-:W-:Y:S02]  /*1a1b0*/  IMAD.U32 R6, RZ, RZ, UR6 ;  /* 0x00000006ff067e24 */ /* 0x000fe4000f8e00ff */
[----:B-1----:R-:W-:-:S02]  /*1a1c0*/  IMAD.U32 R7, RZ, RZ, UR7 ;  /* 0x00000007ff077e24 */ /* 0x002fc4000f8e00ff */
[----:B------:R-:W-:Y:S02]  /*1a1d0*/  IMAD.U32 R10, RZ, RZ, UR8 ;  /* 0x00000008ff0a7e24 */ /* 0x000fe4000f8e00ff */
[----:B------:R-:W-:Y:S02]  /*1a1e0*/  IMAD.U32 R11, RZ, RZ, UR9 ;  /* 0x00000009ff0b7e24 */ /* 0x000fe4000f8e00ff */
[----:B------:R-:W-:Y:S02]  /*1a1f0*/  IMAD.MOV.U32 R8, RZ, RZ, 0x70 ;  /* 0x00000070ff087424 */ /* 0x000fe400078e00ff */
[----:B0-----:R-:W-:Y:S02]  /*1a200*/  IMAD.MOV.U32 R12, RZ, RZ, 0x1 ;  /* 0x00000001ff0c7424 */ /* 0x001fe400078e00ff */
[----:B------:R-:W-:-:S07]  /*1a210*/  IMAD.MOV.U32 R13, RZ, RZ, RZ ;  /* 0x000000ffff0d7224 */ /* 0x000fce00078e00ff */
[----:B------:R-:W-:-:S07]  /*1a220*/  LEPC R20, `(.L_x_1591) ;  /* 0x000000001014794e */ /* 0x000fce0000000000 */
[----:B--2---:R-:W-:Y:S05]  /*1a230*/  CALL.ABS.NOINC R2 ;  /* 0x0000000002007343 */ /* 0x004fea0003c00000 */
.L_x_1591:
[----:B------:R-:W-:Y:S05]  /*1a240*/  BSYNC B6 ;  /* 0x0000000000067941 */ /* 0x000fea0003800000 */
.L_x_1590:
[----:B---3--:R-:W2:Y:S01]  /*1a250*/  LDL.LU R0, [R1+0x30] ;  /* 0x0000300001007983 */ /* 0x008ea20000300800 */
[----:B------:R-:W-:Y:S01]  /*1a260*/  ULDC.64 UR4, c[0x0][0x2d8] ;  /* 0x0000b60000047ab9 */ /* 0x000fe20000000a00 */
[----:B------:R-:W3:Y:S01]  /*1a270*/  LDC R9, c[0x0][0x448] ;  /* 0x00011200ff097b82 */ /* 0x000ee20000000800 */
[----:B------:R-:W-:Y:S01]  /*1a280*/  ULDC.64 UR6, c[0x0][0x2c8] ;  /* 0x0000b20000067ab9 */ /* 0x000fe20000000a00 */
[----:B------:R-:W2:Y:S01]  /*1a290*/  LDL.LU.64 R2, [R1+0x28] ;  /* 0x0000280001027983 */ /* 0x000ea20000300a00 */
[----:B------:R-:W-:-:S03]  /*1a2a0*/  ULDC.64 UR8, c[0x0][0x280] ;  /* 0x0000a00000087ab9 */ /* 0x000fc60000000a00 */
[----:B------:R-:W4:Y:S04]  /*1a2b0*/  LDL.LU R20, [R1+0x34] ;  /* 0x0000340001147983 */ /* 0x000f280000300800 */
[----:B------:R-:W4:Y:S04]  /*1a2c0*/  LDL.LU R21, [R1+0x38] ;  /* 0x0000380001157983 */ /* 0x000f280000300800 */
[----:B------:R-:W4:Y:S04]  /*1a2d0*/  LDL.LU R4, [R1+0x20] ;  /* 0x0000200001047983 */ /* 0x000f280000300800 */
[----:B0-----:R-:W4:Y:S01]  /*1a2e0*/  LDL R12, [R1+0x10] ;  /* 0x00001000010c7983 */ /* 0x001f220000100800 */
[----:B---3--:R-:W-:-:S13]  /*1a2f0*/  ISETP.NE.AND P1, PT, R9, 0x1, PT ;  /* 0x000000010900780c */ /* 0x008fda0003f25270 */
[----:B------:R-:W0:Y:S08]  /*1a300*/  @P1 LDC R5, c[0x0][0x44c] ;  /* 0x00011300ff051b82 */ /* 0x000e300000000800 */
[----:B------:R-:W3:Y:S01]  /*1a310*/  @P1 LDC R8, c[0x0][0x450] ;  /* 0x00011400ff081b82 */ /* 0x000ee20000000800 */
[----:B--2---:R-:W-:Y:S02]  /*1a320*/  IMAD.MOV.U32 R3, RZ, RZ, R0 ;  /* 0x000000ffff037224 */ /* 0x004fe400078e0000 */
[----:B----4-:R-:W-:-:S02]  /*1a330*/  IMAD R0, R20, UR4, RZ ;  /* 0x0000000414007c24 */ /* 0x010fc4000f8e02ff */
[C---:B------:R-:W-:Y:S01]  /*1a340*/  IMAD.WIDE.U32 R2, R18.reuse, UR4, R2 ;  /* 0x0000000412027c25 */ /* 0x040fe2000f8e0002 */
[----:B------:R-:W2:Y:S03]  /*1a350*/  S2R R20, SR_TID.X ;  /* 0x0000000000147919 */ /* 0x000ea60000002100 */
[----:B------:R-:W-:Y:S01]  /*1a360*/  IMAD R0, R18, UR5, R0 ;  /* 0x0000000512007c24 */ /* 0x000fe2000f8e0200 */
[----:B------:R-:W-:-:S03]  /*1a370*/  ULDC.64 UR4, c[0x0][0x2e0] ;  /* 0x0000b80000047ab9 */ /* 0x000fc60000000a00 */
[----:B------:R-:W-:Y:S02]  /*1a380*/  IMAD.IADD R3, R3, 0x1, R0 ;  /* 0x0000000103037824 */ /* 0x000fe400078e0200 */
[----:B------:R-:W-:Y:S02]  /*1a390*/  IMAD R0, R21, UR4, RZ ;  /* 0x0000000415007c24 */ /* 0x000fe4000f8e02ff */
[----:B------:R-:W4:Y:S01]  /*1a3a0*/  S2R R21, SR_TID.X ;  /* 0x0000000000157919 */ /* 0x000f220000002100 */
[----:B--2---:R-:W-:-:S04]  /*1a3b0*/  LOP3.LUT R20, R20, 0x7f, RZ, 0xc0, !PT ;  /* 0x0000007f14147812 */ /* 0x004fc800078ec0ff */
[----:B------:R-:W-:Y:S01]  /*1a3c0*/  SHF.R.U32.HI R20, RZ, 0x3, R20 ;  /* 0x00000003ff147819 */ /* 0x000fe20000011614 */
[----:B----4-:R-:W-:-:S05]  /*1a3d0*/  IMAD.SHL.U32 R6, R21, 0x10, RZ ;  /* 0x0000001015067824 */ /* 0x010fca00078e00ff */
[----:B------:R-:W-:Y:S02]  /*1a3e0*/  LOP3.LUT R6, R20, 0x70, R6, 0xf8, !PT ;  /* 0x0000007014067812 */ /* 0x000fe400078ef806 */
[----:B------:R2:W5:Y:S01]  /*1a3f0*/  LDL R20, [R1+0xc] ;  /* 0x00000c0001147983 */ /* 0x0005620000100800 */
[C---:B------:R-:W-:Y:S02]  /*1a400*/  IMAD R0, R4.reuse, UR5, R0 ;  /* 0x0000000504007c24 */ /* 0x040fe4000f8e0200 */
[----:B------:R-:W-:Y:S01]  /*1a410*/  IMAD.WIDE.U32 R2, R4, UR4, R2 ;  /* 0x0000000404027c25 */ /* 0x000fe2000f8e0002 */
[----:B------:R-:W-:Y:S01]  /*1a420*/  ULDC.64 UR4, c[0x0][0x2d0] ;  /* 0x0000b40000047ab9 */ /* 0x000fe20000000a00 */
[----:B------:R-:W4:Y:S02]  /*1a430*/  @P1 LDC R4, c[0x0][0x450] ;  /* 0x00011400ff041b82 */ /* 0x000f240000000800 */
[----:B------:R-:W-:Y:S02]  /*1a440*/  IMAD.IADD R6, R6, 0x1, R12 ;  /* 0x0000000106067824 */ /* 0x000fe400078e020c */
[----:B------:R-:W-:-:S02]  /*1a450*/  IMAD.IADD R3, R3, 0x1, R0 ;  /* 0x0000000103037824 */ /* 0x000fc400078e0200 */
[----:B0-----:R-:W-:-:S04]  /*1a460*/  @P1 IMAD.HI.U32 R0, R6, R5, RZ ;  /* 0x0000000506001227 */ /* 0x001fc800078e00ff */
[----:B------:R-:W-:Y:S01]  /*1a470*/  IMAD.MOV.U32 R5, RZ, RZ, R6 ;  /* 0x000000ffff057224 */ /* 0x000fe200078e0006 */
[----:B----4-:R-:W-:-:S04]  /*1a480*/  @P1 SHF.R.U32.HI R5, RZ, R4, R0 ;  /* 0x00000004ff051219 */ /* 0x010fc80000011600 */
[----:B------:R-:W-:-:S05]  /*1a490*/  SHF.R.S32.HI R0, RZ, 0x1f, R5 ;  /* 0x0000001fff007819 */ /* 0x000fca0000011405 */
[----:B------:R-:W-:-:S04]  /*1a4a0*/  IMAD R0, R0, UR4, RZ ;  /* 0x0000000400007c24 */ /* 0x000fc8000f8e02ff */
[C---:B-1----:R-:W-:Y:S02]  /*1a4b0*/  IMAD R7, R5.reuse, UR5, R0 ;  /* 0x0000000505077c24 */ /* 0x042fe4000f8e0200 */
        /* <DEDUP_REMOVED lines=9> */
[----:B------:R-:W0:Y:S01]  /*1a550*/  @P1 LDC R7, c[0x0][0x44c] ;  /* 0x00011300ff071b82 */ /* 0x000e220000000800 */
[C---:B------:R-:W-:Y:S01]  /*1a560*/  LEA R0, P0, R4.reuse, UR8, 0x1 ;  /* 0x0000000804007c11 */ /* 0x040fe2000f8008ff */
[----:B------:R-:W1:Y:S03]  /*1a570*/  S2R R10, SR_TID.X ;  /* 0x00000000000a7919 */ /* 0x000e660000002100 */
[----:B------:R-:W-:Y:S01]  /*1a580*/  LEA.HI.X R4, R4, UR9, R5, 0x1, P0 ;  /* 0x0000000904047c11 */ /* 0x000fe200080f0c05 */
[----:B------:R-:W-:-:S04]  /*1a590*/  VIADD R5, R6, 0x80 ;  /* 0x0000008006057836 */ /* 0x000fc80000000000 */
[----:B------:R-:W-:Y:S02]  /*1a5a0*/  IMAD.MOV.U32 R6, RZ, RZ, R5 ;  /* 0x000000ffff067224 */ /* 0x000fe400078e0005 */
[----:B0-----:R-:W-:-:S05]  /*1a5b0*/  @P1 IMAD.HI.U32 R7, R5, R7, RZ ;  /* 0x0000000705071227 */ /* 0x001fca00078e00ff */
[----:B---3--:R-:W-:-:S05]  /*1a5c0*/  @P1 SHF.R.U32.HI R6, RZ, R8, R7 ;  /* 0x00000008ff061219 */ /* 0x008fca0000011607 */
[----:B------:R-:W-:-:S04]  /*1a5d0*/  IMAD.MOV R7, RZ, RZ, -R6 ;  /* 0x000000ffff077224 */ /* 0x000fc800078e0a06 */
[----:B------:R-:W-:Y:S01]  /*1a5e0*/  IMAD R5, R9, R7, R5 ;  /* 0x0000000709057224 */ /* 0x000fe200078e0205 */
[----:B------:R-:W-:Y:S01]  /*1a5f0*/  SHF.R.S32.HI R7, RZ, 0x1f, R6 ;  /* 0x0000001fff077819 */ /* 0x000fe20000011406 */
[----:B------:R-:W-:-:S04]  /*1a600*/  IMAD.WIDE.U32 R2, R6, UR4, R2 ;  /* 0x0000000406027c25 */ /* 0x000fc8000f8e0002 */
[----:B------:R-:W-:Y:S01]  /*1a610*/  IMAD R7, R7, UR4, RZ ;  /* 0x0000000407077c24 */ /* 0x000fe2000f8e02ff */
[----:B------:R-:W-:Y:S01]  /*1a620*/  SHF.R.S32.HI R8, RZ, 0x1f, R5 ;  /* 0x0000001fff087819 */ /* 0x000fe20000011405 */
[----:B-1----:R-:W-:Y:S01]  /*1a630*/  IMAD.SHL.U32 R21, R10, 0x8, RZ ;  /* 0x000000080a157824 */ /* 0x002fe200078e00ff */
[----:B------:R-:W-:Y:S01]  /*1a640*/  ULDC UR4, c[0x0][0x2b8] ;  /* 0x0000ae0000047ab9 */ /* 0x000fe20000000800 */
[----:B------:R-:W-:Y:S02]  /*1a650*/  IMAD R7, R6, UR5, R7 ;  /* 0x0000000506077c24 */ /* 0x000fe4000f8e0207 */
[----:B------:R-:W-:Y:S02]  /*1a660*/  IMAD R8, R8, UR6, RZ ;  /* 0x0000000608087c24 */ /* 0x000fe4000f8e02ff */
[----:B------:R-:W-:Y:S02]  /*1a670*/  IMAD.IADD R3, R3, 0x1, R7 ;  /* 0x0000000103037824 */ /* 0x000fe400078e0207 */
[----:B------:R-:W-:-:S02]  /*1a680*/  IMAD R8, R5, UR7, R8 ;  /* 0x0000000705087c24 */ /* 0x000fc4000f8e0208 */
[----:B------:R-:W-:Y:S01]  /*1a690*/  IMAD.WIDE.U32 R6, R5, UR6, R2 ;  /* 0x0000000605067c25 */ /* 0x000fe2000f8e0002 */
[----:B------:R-:W-:-:S03]  /*1a6a0*/  LOP3.LUT R21, R21, 0x38, RZ, 0xc0, !PT ;  /* 0x0000003815157812 */ /* 0x000fc600078ec0ff */
[----:B------:R-:W-:Y:S01]  /*1a6b0*/  IMAD.IADD R8, R7, 0x1, R8 ;  /* 0x0000000107087824 */ /* 0x000fe200078e0208 */
[C---:B------:R-:W-:Y:S02]  /*1a6c0*/  LEA R2, P1, R6.reuse, UR8, 0x1 ;  /* 0x0000000806027c11 */ /* 0x040fe4000f8208ff */
[----:B------:R-:W-:Y:S01]  /*1a6d0*/  ISETP.GE.AND P0, PT, R21, UR4, PT ;  /* 0x0000000415007c0c */ /* 0x000fe2000bf06270 */
[----:B------:R-:W-:Y:S01]  /*1a6e0*/  UMOV UR4, 0xffffffff ;  /* 0xffffffff00047882 */ /* 0x000fe20000000000 */
[----:B------:R-:W-:Y:S02]  /*1a6f0*/  LEA.HI.X R6, R6, UR9, R8, 0x1, P1 ;  /* 0x0000000906067c11 */ /* 0x000fe400088f0c08 */
[----:B--2---:R-:W-:Y:S09]  /*1a700*/  BRA.DIV UR4, `(.L_x_1592) ;  /* 0x0000004a04a07947 */ /* 0x004ff2000b800000 */
[----:B------:R-:W0:Y:S02]  /*1a710*/  S2R R7, SR_TID.X ;  /* 0x0000000000077919 */ /* 0x000e240000002100 */
[----:B0-----:R-:W-:Y:S02]  /*1a720*/  LOP3.LUT R8, R7, 0x7f, RZ, 0xc0, !PT ;  /* 0x0000007f07087812 */ /* 0x001fe400078ec0ff */
[----:B------:R-:W2:Y:S04]  /*1a730*/  LDL.LU R7, [R1+0x1c] ;  /* 0x00001c0001077983 */ /* 0x000ea80000300800 */
[----:B------:R-:W3:Y:S01]  /*1a740*/  LDL.LU R11, [R1+0x10] ;  /* 0x00001000010b7983 */ /* 0x000ee20000300800 */
[----:B------:R-:W-:-:S03]  /*1a750*/  SHF.R.U32.HI R10, RZ, 0x3, R8 ;  /* 0x00000003ff0a7819 */ /* 0x000fc60000011608 */
        /* <DEDUP_REMOVED lines=58> */
[----:B------:R-:W-:Y:S04]  /*1ab00*/  SHFL.IDX PT, R7, R2, RZ, 0x181f ;  /* 0x00181fff02077589 */ /* 0x000fe800000e0000 */
        /* <DEDUP_REMOVED lines=10> */
[----:B------:R1:W-:Y:S01]  /*1abb0*/  @!P1 LDGSTS.E.BYPASS.LTC128B.128 [R20+0xbc00], desc[UR38][R8.64], !P0 ;  /* 0x0bc0000008149fae */ /* 0x0003e2000c101d66 */
[----:B------:R-:W-:-:S05]  /*1abc0*/  @!P2 LEA R7, P1, R21, R7, 0x1 ;  /* 0x000000071507a211 */ /* 0x000fca00078208ff */
[----:B0-----:R-:W-:Y:S02]  /*1abd0*/  @!P2 IMAD.X R0, RZ, RZ, R0, P1 ;  /* 0x000000ffff00a224 */ /* 0x001fe400008e0600 */
[----:B-1----:R-:W-:Y:S02]  /*1abe0*/  @!P2 IMAD.MOV.U32 R8, RZ, RZ, R7 ;  /* 0x000000ffff08a224 */ /* 0x002fe400078e0007 */
        /* <DEDUP_REMOVED lines=17> */
[----:B------:R-:W-:-:S05]  /*1ad00*/  @!P1 IMAD.MOV.U32 R9, RZ, RZ, R0 ;  /* 0x000000ffff099224 */ /* 0x000fca00078e0000 */
[----:B------:R0:W-:Y:S02]  /*1ad10*/  @!P1 LDGSTS.E.BYPASS.LTC128B.128 [R20+0xd400], desc[UR38][R8.64], !P0 ;  /* 0x0d40000008149fae */ /* 0x0001e4000c101d66 */
.L_x_1754:
[----:B------:R-:W-:Y:S02]  /*1ad20*/  VIADD R0, R5, 0xb0 ;  /* 0x000000b005007836 */ /* 0x000fe40000000000 */
[----:B0-----:R-:W-:-:S03]  /*1ad30*/  VIADD R8, R22, 0x16800 ;  /* 0x0001680016087836 */ /* 0x001fc60000000000 */
[----:B------:R-:W-:-:S13]  /*1ad40*/  ISETP.GE.AND P1, PT, R0, R3, PT ;  /* 0x000000030000720c */ /* 0x000fda0003f26270 */
[----:B------:R-:W-:-:S05]  /*1ad50*/  @!P1 LEA R2, P2, R21, R14, 0x1 ;  /* 0x0000000e15029211 */ /* 0x000fca00078408ff */
[----:B------:R-:W-:-:S05]  /*1ad60*/  @!P1 IMAD.X R3, RZ, RZ, R6, P2 ;  /* 0x000000ffff039224 */ /* 0x000fca00010e0606 */
[----:B------:R-:W-:Y:S01]  /*1ad70*/  @!PT LDS RZ, [RZ] ;  /* 0x00000000fffff984 */ /* 0x000fe20000000800 */
[----:B------:R-:W-:Y:S01]  /*1ad80*/  @!PT LDS RZ, [RZ] ;  /* 0x00000000fffff984 */ /* 0x000fe20000000800 */
[----:B------:R-:W-:Y:S01]  /*1ad90*/  @!PT LDS RZ, [RZ] ;  /* 0x00000000fffff984 */ /* 0x000fe20000000800 */
[----:B------:R0:W-:Y:S01]  /*1ada0*/  @!P1 LDGSTS.E.BYPASS.LTC128B.128 [R20+0xdc00], desc[UR38][R2.64], !P0 ;  /* 0x0dc0000002149fae */ /* 0x0001e2000c101d66 */
[----:B------:R-:W-:Y:S01]  /*1adb0*/  PLOP3.LUT P0, PT, PT, PT, PT, 0x80, 0x0 ;  /* 0x000000000000781c */ /* 0x000fe20003f0f070 */
[----:B------:R-:W-:-:S12]  /*1adc0*/  NOP ;  /* 0x0000000000007918 */ /* 0x000fd80000000000 */
.L_x_1593:
        /* <DEDUP_REMOVED lines=14> */
[----:B------:R-:W2:Y:S01]  /*1aeb0*/  LDL R4, [R1+0x14] ;  /* 0x0000140001047983 */ /* 0x000ea20000100800 */
[----:B------:R1:W-:Y:S03]  /*1aec0*/  SYNCS.ARRIVE.TRANS64.A1T0 RZ, [R22+URZ+0x16800], RZ ;  /* 0x016800ff16ff79a7 */ /* 0x0003e6000810003f */
[----:B0-----:R-:W3:Y:S01]  /*1aed0*/  LDL R2, [R1+0x8] ;  /* 0x0000080001027983 */ /* 0x001ee20000100800 */
[----:B------:R-:W-:Y:S01]  /*1aee0*/  BSSY B0, `(.L_x_1594) ;  /* 0x0000005000007945 */ /* 0x000fe20003800000 */
[----:B------:R-:W0:Y:S01]  /*1aef0*/  SYNCS.PHASECHK.TRANS64.TRYWAIT P0, [R22+URZ+0x16820], R3 ;  /* 0x01682003160075a7 */ /* 0x000e22000800017f */
[----:B--2---:R-:W-:-:S05]  /*1af00*/  VIADD R0, R4, 0xfffffffe ;  /* 0xfffffffe04007836 */ /* 0x004fca0000000000 */
[----:B---3--:R-:W-:Y:S01]  /*1af10*/  ISETP.GE.AND P1, PT, R0, R2, PT ;  /* 0x000000020000720c */ /* 0x008fe20003f26270 */
[----:B01----:R-:W-:-:S12]  /*1af20*/  @!P0 BRA `(.L_x_1595) ;  /* 0x0000005000548947 */ /* 0x003fd80003800000 */
.L_x_1755:
[----:B------:R-:W-:Y:S05]  /*1af30*/  BSYNC B0 ;  /* 0x0000000000007941 */ /* 0x000fea0003800000 */
.L_x_1594:
[----:B------:R-:W-:Y:S04]  /*1af40*/  BSSY B0, `(.L_x_1596) ;  /* 0x0000173000007945 */ /* 0x000fe80003800000 */
[----:B------:R-:W-:Y:S05]  /*1af50*/  @!P1 BRA `(.L_x_1597) ;  /* 0x0000001400c49947 */ /* 0x000fea0003800000 */
[----:B------:R-:W2:Y:S04]  /*1af60*/  LDL R2, [R1+0x8] ;  /* 0x0000080001027983 */ /* 0x000ea80000100800 */
[----:B------:R-:W3:Y:S01]  /*1af70*/  LDL R4, [R1+0x14] ;  /* 0x0000140001047983 */ /* 0x000ee20000100800 */
[----:B------:R-:W-:Y:S01]  /*1af80*/  BSSY B2, `(.L_x_1598) ;  /* 0x000007f000027945 */ /* 0x000fe20003800000 */
[----:B--2---:R-:W-:Y:S01]  /*1af90*/  LOP3.LUT R7, RZ, R2, RZ, 0x33, !PT ;  /* 0x00000002ff077212 */ /* 0x004fe200078e33ff */
[----:B---3--:R-:W-:-:S05]  /*1afa0*/  IMAD.MOV R2, RZ, RZ, -R4 ;  /* 0x000000ffff027224 */ /* 0x008fca00078e0a04 */
        /* <DEDUP_REMOVED lines=37> */
.L_x_1602:
[----:B------:R-:W-:Y:S01]  /*1b200*/  IMAD R2, R6, 0x8, R22 ;  /* 0x0000000806027824 */ /* 0x000fe200078e0216 */
[----:B0-----:R-:W-:Y:S01]  /*1b210*/  SHF.L.U32 R3, R9, 0x1f, RZ ;  /* 0x0000001f09037819 */ /* 0x001fe200000006ff */
[----:B------:R-:W-:Y:S03]  /*1b220*/  BSSY B3, `(.L_x_1603) ;  /* 0x0000003000037945 */ /* 0x000fe60003800000 */
[----:B------:R-:W0:Y:S02]  /*1b230*/  SYNCS.PHASECHK.TRANS64.TRYWAIT P0, [R2+URZ+0x16840], R3 ;  /* 0x01684003020075a7 */ /* 0x000e24000800017f */
[----:B0-----:R-:W-:Y:S05]  /*1b240*/  @!P0 BRA `(.L_x_1604) ;  /* 0x0000004c00a08947 */ /* 0x001fea0003800000 */
.L_x_1756:
[----:B------:R-:W-:Y:S05]  /*1b250*/  BSYNC B3 ;  /* 0x0000000000037941 */ /* 0x000fea0003800000 */
.L_x_1603:
        /* <DEDUP_REMOVED lines=12> */
.L_x_1606:
[----:B------:R-:W-:Y:S05]  /*1b320*/  BSYNC B3 ;  /* 0x0000000000037941 */ /* 0x000fea0003800000 */
.L_x_1605:
        /* <DEDUP_REMOVED lines=11> */
.L_x_1607:
        /* <DEDUP_REMOVED lines=15> */
.L_x_1757:
[----:B------:R-:W-:Y:S05]  /*1b4d0*/  BSYNC B3 ;  /* 0x0000000000037941 */ /* 0x000fea0003800000 */
.L_x_1608:
        /* <DEDUP_REMOVED lines=12> */
.L_x_1611:
[----:B------:R-:W-:Y:S05]  /*1b5a0*/  BSYNC B3 ;  /* 0x0000000000037941 */ /* 0x000fea0003800000 */
.L_x_1610:
        /* <DEDUP_REMOVED lines=11> */
.L_x_1612:
        /* <DEDUP_REMOVED lines=12> */
.L_x_1601:
[----:B------:R-:W-:Y:S05]  /*1b720*/  BSYNC B1 ;  /* 0x0000000000017941 */ /* 0x000fea0003800000 */
.L_x_1600:
[----:B------:R-:W2:Y:S01]  /*1b730*/  LDL R0, [R1+0x14] ;  /* 0x0000140001007983 */ /* 0x000ea20000100800 */
[----:B------:R-:W-:Y:S02]  /*1b740*/  IMAD.MOV.U32 R23, RZ, RZ, R6 ;  /* 0x000000ffff177224 */ /* 0x000fe400078e0006 */
[----:B------:R-:W-:Y:S02]  /*1b750*/  IMAD.MOV.U32 R26, RZ, RZ, R9 ;  /* 0x000000ffff1a7224 */ /* 0x000fe400078e0009 */
[----:B--2---:R-:W-:-:S07]  /*1b760*/  VIADD R0, R0, 0xfffffffd ;  /* 0xfffffffd00007836 */ /* 0x004fce0000000000 */
.L_x_1599:
[----:B------:R-:W-:Y:S05]  /*1b770*/  BSYNC B2 ;  /* 0x0000000000027941 */ /* 0x000fea0003800000 */
.L_x_1598:
[----:B------:R-:W2:Y:S01]  /*1b780*/  LDL.LU R2, [R1+0x14] ;  /* 0x0000140001027983 */ /* 0x000ea20000300800 */
[----:B------:R-:W-:Y:S01]  /*1b790*/  VIADD R7, R7, 0xfffffffe ;  /* 0xfffffffe07077836 */ /* 0x000fe20000000000 */
[----:B--2---:R-:W-:-:S04]  /*1b7a0*/  LOP3.LUT R2, RZ, R2, RZ, 0x33, !PT ;  /* 0x00000002ff027212 */ /* 0x004fc800078e33ff */
[----:B------:R-:W-:-:S13]  /*1b7b0*/  ISETP.NE.AND P0, PT, R7, R2, PT ;  /* 0x000000020700720c */ /* 0x000fda0003f05270 */
[----:B------:R-:W-:Y:S05]  /*1b7c0*/  @!P0 BRA `(.L_x_1597) ;  /* 0x0000000c00a88947 */ /* 0x000fea0003800000 */
[----:B------:R-:W-:-:S07]  /*1b7d0*/  IMAD.MOV.U32 R4, RZ, RZ, R17 ;  /* 0x000000ffff047224 */ /* 0x000fce00078e0011 */
.L_x_1639:
        /* <DEDUP_REMOVED lines=33> */
.L_x_1615:
[----:B------:R-:W-:Y:S01]  /*1b9f0*/  IMAD R2, R6, 0x8, R22 ;  /* 0x0000000806027824 */ /* 0x000fe200078e0216 */
[----:B0-----:R-:W-:Y:S01]  /*1ba00*/  SHF.L.U32 R3, R7, 0x1f, RZ ;  /* 0x0000001f07037819 */ /* 0x001fe200000006ff */
[----:B------:R-:W-:Y:S03]  /*1ba10*/  BSSY B2, `(.L_x_1616) ;  /* 0x0000003000027945 */ /* 0x000fe60003800000 */
[----:B------:R-:W0:Y:S02]  /*1ba20*/  SYNCS.PHASECHK.TRANS64.TRYWAIT P0, [R2+URZ+0x16840], R3 ;  /* 0x01684003020075a7 */ /* 0x000e24000800017f */
[----:B0-----:R-:W-:Y:S05]  /*1ba30*/  @!P0 BRA `(.L_x_1617) ;  /* 0x0000004400cc8947 */ /* 0x001fea0003800000 */
.L_x_1758:
[----:B------:R-:W-:Y:S05]  /*1ba40*/  BSYNC B2 ;  /* 0x0000000000027941 */ /* 0x000fea0003800000 */
.L_x_1616:
        /* <DEDUP_REMOVED lines=12> */
.L_x_1619:
[----:B------:R-:W-:Y:S05]  /*1bb10*/  BSYNC B2 ;  /* 0x0000000000027941 */ /* 0x000fea0003800000 */
.L_x_1618:
        /* <DEDUP_REMOVED lines=11> */
.L_x_1620:
        /* <DEDUP_REMOVED lines=15> */
.L_x_1759:
[----:B------:R-:W-:Y:S05]  /*1bcc0*/  BSYNC B2 ;  /* 0x0000000000027941 */ /* 0x000fea0003800000 */
.L_x_1621:
        /* <DEDUP_REMOVED lines=11> */
.L_x_1624:
[----:B------:R-:W-:Y:S05]  /*1bd80*/  BSYNC B2 ;  /* 0x0000000000027941 */ /* 0x000fea0003800000 */
.L_x_1623:
        /* <DEDUP_REMOVED lines=10> */
.L_x_1625:
        /* <DEDUP_REMOVED lines=12> */
.L_x_1614:
[----:B------:R-:W-:Y:S05]  /*1bef0*/  BSYNC B1 ;  /* 0x0000000000017941 */ /* 0x000fea0003800000 */
.L_x_1613:
        /* <DEDUP_REMOVED lines=33> */
.L_x_1628:
[----:B------:R-:W-:Y:S01]  /*1c110*/  IMAD R2, R23, 0x8, R22 ;  /* 0x0000000817027824 */ /* 0x000fe200078e0216 */
[----:B0-----:R-:W-:Y:S01]  /*1c120*/  SHF.L.U32 R3, R26, 0x1f, RZ ;  /* 0x0000001f1a037819 */ /* 0x001fe200000006ff */
[----:B------:R-:W-:Y:S03]  /*1c130*/  BSSY B2, `(.L_x_1629) ;  /* 0x0000003000027945 */ /* 0x000fe60003800000 */
[----:B------:R-:W0:Y:S02]  /*1c140*/  SYNCS.PHASECHK.TRANS64.TRYWAIT P0, [R2+URZ+0x16840], R3 ;  /* 0x01684003020075a7 */ /* 0x000e24000800017f */
[----:B0-----:R-:W-:Y:S05]  /*1c150*/  @!P0 BRA `(.L_x_1630) ;  /* 0x00000040002c8947 */ /* 0x001fea0003800000 */
.L_x_1760:
[----:B------:R-:W-:Y:S05]  /*1c160*/  BSYNC B2 ;  /* 0x0000000000027941 */ /* 0x000fea0003800000 */
.L_x_1629:
        /* <DEDUP_REMOVED lines=12> */
.L_x_1632:
[----:B------:R-:W-:Y:S05]  /*1c230*/  BSYNC B2 ;  /* 0x0000000000027941 */ /* 0x000fea0003800000 */
.L_x_1631:
        /* <DEDUP_REMOVED lines=12> */
.L_x_1633:
        /* <DEDUP_REMOVED lines=15> */
.L_x_1761:
[----:B------:R-:W-:Y:S05]  /*1c3f0*/  BSYNC B2 ;  /* 0x0000000000027941 */ /* 0x000fea0003800000 */
.L_x_1634:
[----:B------:R-:W-:Y:S01]  /*1c400*/  BSSY B2, `(.L_x_1636) ;  /* 0x000000b000027945 */ /* 0x000fe20003800000 */
[----:B------:R-:W-:Y:S02]  /*1c410*/  IMAD.MOV.U32 R2, RZ, RZ, 0x0 ;  /* 0x00000000ff027424 */ /* 0x000fe400078e00ff */
[----:B------:R-:W-:Y:S01]  /*1c420*/  IMAD.MOV.U32 R3, RZ, RZ, 0x14f00000 ;  /* 0x14f00000ff037424 */ /* 0x000fe200078e00ff */
[----:B------:R-:W-:Y:S06]  /*1c430*/  @P1 BRA `(.L_x_1637) ;  /* 0x00000000001c1947 */ /* 0x000fec0003800000 */
[----:B------:R-:W1:Y:S01]  /*1c440*/  S2R R12, SR_TID.X ;  /* 0x00000000000c7919 */ /* 0x000e620000002100 */
[----:B0-----:R-:W-:-:S04]  /*1c450*/  IMAD.MOV.U32 R7, RZ, RZ, 0x4000 ;  /* 0x00004000ff077424 */ /* 0x001fc800078e00ff */
[----:B------:R2:W-:Y:S01]  /*1c460*/  SYNCS.ARRIVE.TRANS64 RZ, [R5+URZ+0x50], R7 ;  /* 0x0000500705ff79a7 */ /* 0x0005e2000800003f */
[----:B-1----:R-:W-:-:S04]  /*1c470*/  LOP3.LUT R12, R12, 0x1f, RZ, 0xc0, !PT ;  /* 0x0000001f0c0c7812 */ /* 0x002fc800078ec0ff */
[----:B------:R-:W-:-:S13]  /*1c480*/  ISETP.NE.AND P0, PT, R12, RZ, PT ;  /* 0x000000ff0c00720c */ /* 0x000fda0003f05270 */
[----:B--2---:R-:W-:Y:S05]  /*1c490*/  @!P0 BRA `(.L_x_1637) ;  /* 0x0000000000048947 */ /* 0x004fea0003800000 */
[----:B------:R-:W-:Y:S01]  /*1c4a0*/  BPT.TRAP 0x1 ;  /* 0x000000040000795c */ /* 0x000fe20000300000 */
.L_x_1637:
[----:B------:R-:W-:Y:S05]  /*1c4b0*/  BSYNC B2 ;  /* 0x0000000000027941 */ /* 0x000fea0003800000 */
.L_x_1636:
        /* <DEDUP_REMOVED lines=10> */
.L_x_1638:
        /* <DEDUP_REMOVED lines=12> */
.L_x_1627:
[----:B------:R-:W-:Y:S05]  /*1c620*/  BSYNC B1 ;  /* 0x0000000000017941 */ /* 0x000fea0003800000 */
.L_x_1626:
[----:B------:R-:W2:Y:S01]  /*1c630*/  LDL R2, [R1+0x8] ;  /* 0x0000080001027983 */ /* 0x000ea20000100800 */
[----:B------:R-:W-:Y:S01]  /*1c640*/  VIADD R0, R0, 0xfffffffe ;  /* 0xfffffffe00007836 */ /* 0x000fe20000000000 */
[----:B--2---:R-:W-:-:S13]  /*1c650*/  ISETP.GT.AND P0, PT, R9, R2, PT ;  /* 0x000000020900720c */ /* 0x004fda0003f04270 */
[----:B------:R-:W-:Y:S05]  /*1c660*/  @P0 BRA `(.L_x_1639) ;  /* 0xfffffff0005c0947 */ /* 0x000fea000383ffff */
.L_x_1597:
[----:B------:R-:W-:Y:S05]  /*1c670*/  BSYNC B0 ;  /* 0x0000000000007941 */ /* 0x000fea0003800000 */
.L_x_1596:
        /* <DEDUP_REMOVED lines=17> */
.L_x_1641:
[----:B------:R-:W-:Y:S05]  /*1c790*/  BSYNC B0 ;  /* 0x0000000000007941 */ /* 0x000fea0003800000 */
.L_x_1640:
        /* <DEDUP_REMOVED lines=10> */
.L_x_1762:
[----:B------:R-:W-:Y:S05]  /*1c840*/  BSYNC B1 ;  /* 0x0000000000017941 */ /* 0x000fea0003800000 */
.L_x_1644:
        /* <DEDUP_REMOVED lines=9> */
.L_x_1647:
[----:B------:R-:W-:Y:S05]  /*1c8e0*/  BSYNC B1 ;  /* 0x0000000000017941 */ /* 0x000fea0003800000 */
.L_x_1646:
        /* <DEDUP_REMOVED lines=10> */
.L_x_1648:
        /* <DEDUP_REMOVED lines=10> */
.L_x_1643:
[----:B------:R-:W-:Y:S05]  /*1ca30*/  BSYNC B0 ;  /* 0x0000000000007941 */ /* 0x000fea0003800000 */
.L_x_1642:
[----:B------:R-:W-:-:S05]  /*1ca40*/  VIADD R23, R23, 0x1 ;  /* 0x0000000117177836 */ /* 0x000fca0000000000 */
[----:B------:R-:W-:-:S04]  /*1ca50*/  ISETP.NE.AND P0, PT, R23, 0x2, PT ;  /* 0x000000021700780c */ /* 0x000fc80003f05270 */
[----:B0-----:R-:W-:Y:S02]  /*1ca60*/  SEL R3, RZ, 0x1, P0 ;  /* 0x00000001ff037807 */ /* 0x001fe40000000000 */
[----:B------:R-:W-:Y:S02]  /*1ca70*/  SEL R23, R23, RZ, P0 ;  /* 0x000000ff17177207 */ /* 0x000fe40000000000 */
[----:B------:R-:W-:-:S07]  /*1ca80*/  LOP3.LUT R26, R26, R3, RZ, 0x3c, !PT ;  /* 0x000000031a1a7212 */ /* 0x000fce00078e3cff */
.L_x_1578:
[----:B------:R-:W-:Y:S05]  /*1ca90*/  BSYNC B7 ;  /* 0x0000000000077941 */ /* 0x000fea0003800000 */
.L_x_1576:
[----:B------:R-:W2:Y:S02]  /*1caa0*/  LDL R0, [R1] ;  /* 0x0000000001007983 */ /* 0x000ea40000100800 */
[----:B--2---:R-:W-:-:S13]  /*1cab0*/  LOP3.LUT P0, RZ, R0, 0x2, RZ, 0xc0, !PT ;  /* 0x0000000200ff7812 */ /* 0x004fda000780c0ff */
[----:B------:R-:W-:Y:S05]  /*1cac0*/  @!P0 BRA `(.L_x_1649) ;  /* 0x0000000000248947 */ /* 0x000fea0003800000 */
[----:B------:R-:W-:Y:S05]  /*1cad0*/  WARPSYNC.ALL ;  /* 0x0000000000007948 */ /* 0x000fea0003800000 */
[----:B------:R-:W1:Y:S08]  /*1cae0*/  S2UR UR5, SR_CgaCtaId ;  /* 0x00000000000579c3 */ /* 0x000e700000008800 */
[----:B------:R-:W-:Y:S06]  /*1caf0*/  BAR.SYNC.DEFER_BLOCKING 0x5, 0x200 ;  /* 0x0148000000007b1d */ /* 0x000fec0000010000 */
[----:B------:R-:W-:-:S02]  /*1cb00*/  UMOV UR4, 0x400 ;  /* 0x0000040000047882 */ /* 0x000fc40000000000 */
[----:B-1----:R-:W-:-:S06]  /*1cb10*/  ULEA UR4, UR5, UR4, 0x18 ;  /* 0x0000000405047291 */ /* 0x002fcc000f8ec03f */
[----:B------:R-:W-:-:S05]  /*1cb20*/  IMAD.U32 R22, RZ, RZ, UR4 ;  /* 0x00000004ff167e24 */ /* 0x000fca000f8e00ff */
[----:B------:R2:W3:Y:S01]  /*1cb30*/  LDS.128 R16, [R22+0x168d0] ;  /* 0x0168d00016107984 */ /* 0x0004e20000000c00 */
[----:B------:R-:W-:Y:S06]  /*1cb40*/  BAR.ARV 0x4, 0x200 ;  /* 0x0108000000007b1d */ /* 0x000fec0000002000 */
[----:B------:R-:W-:Y:S05]  /*1cb50*/  BRA `(.L_x_1650) ;  /* 0x0000000800cc7947 */ /* 0x000fea0003800000 */
.L_x_1649:
        /* <DEDUP_REMOVED lines=36> */
.L_x_1772:
[----:B------:R-:W-:Y:S02]  /*1cda0*/  ULDC UR4, c[0x0][0xc38] ;  /* 0x00030e0000047ab9 */ /* 0x000fe40000000800 */
[----:B------:R-:W-:-:S04]  /*1cdb0*/  IMAD.U32 R4, RZ, RZ, UR4 ;  /* 0x00000004ff047e24 */ /* 0x000fc8000f8e00ff */
[----:B--2---:R-:W-:-:S04]  /*1cdc0*/  IMAD R14, R14, R4, RZ ;  /* 0x000000040e0e7224 */ /* 0x004fc800078e02ff */
[----:B------:R-:W-:-:S05]  /*1cdd0*/  IMAD.IADD R5, R5, 0x1, R14 ;  /* 0x0000000105057824 */ /* 0x000fca00078e020e */
[----:B------:R-:W-:-:S13]  /*1cde0*/  ISETP.GT.AND P6, PT, R5, R0, PT ;  /* 0x000000000500720c */ /* 0x000fda0003fc4270 */
[----:B------:R-:W-:Y:S05]  /*1cdf0*/  @P6 BRA `(.L_x_1652) ;  /* 0x00000000009c6947 */ /* 0x000fea0003800000 */
.L_x_1657:
[----:B------:R-:W2:Y:S01]  /*1ce00*/  LDC R2, c[0x0][0xc3c] ;  /* 0x00030f00ff027b82 */ /* 0x000ea20000000800 */
[----:B------:R-:W-:-:S05]  /*1ce10*/  VIADD R19, R19, 0x1f ;  /* 0x0000001f13137836 */ /* 0x000fca0000000000 */
[----:B--2---:R-:W-:-:S13]  /*1ce20*/  ISETP.GE.AND P6, PT, R19, R2, PT ;  /* 0x000000021300720c */ /* 0x004fda0003fc6270 */
[----:B------:R-:W-:Y:S05]  /*1ce30*/  @P6 BRA `(.L_x_1653) ;  /* 0x0000000400d06947 */ /* 0x000fea0003800000 */
[----:B-1----:R-:W1:Y:S01]  /*1ce40*/  S2R R3, SR_TID.X ;  /* 0x0000000000037919 */ /* 0x002e620000002100 */
        /* <DEDUP_REMOVED lines=9> */
.L_x_1655:
[----:B------:R-:W-:Y:S05]  /*1cee0*/  BSYNC B0 ;  /* 0x0000000000007941 */ /* 0x000fea0003800000 */
.L_x_1654:
        /* <DEDUP_REMOVED lines=18> */
.L_x_1780:
[----:B------:R-:W-:Y:S02]  /*1d010*/  ULDC UR4, c[0x0][0xc38] ;  /* 0x00030e0000047ab9 */ /* 0x000fe40000000800 */
[----:B------:R-:W-:-:S04]  /*1d020*/  IMAD.U32 R4, RZ, RZ, UR4 ;  /* 0x00000004ff047e24 */ /* 0x000fc8000f8e00ff */
[----:B--2---:R-:W-:-:S04]  /*1d030*/  IMAD R14, R14, R4, RZ ;  /* 0x000000040e0e7224 */ /* 0x004fc800078e02ff */
[----:B------:R-:W-:-:S05]  /*1d040*/  IMAD.IADD R5, R14, 0x1, R5 ;  /* 0x000000010e057824 */ /* 0x000fca00078e0205 */
[----:B------:R-:W-:-:S13]  /*1d050*/  ISETP.GT.AND P6, PT, R5, R0, PT ;  /* 0x000000000500720c */ /* 0x000fda0003fc4270 */
[----:B------:R-:W-:Y:S05]  /*1d060*/  @!P6 BRA `(.L_x_1657) ;  /* 0xfffffffc0064e947 */ /* 0x000fea000383ffff */
.L_x_1652:
        /* <DEDUP_REMOVED lines=8> */
.L_x_1784:
[----:B------:R-:W-:Y:S01]  /*1d0f0*/  ISETP.NE.AND P0, PT, R2, RZ, PT ;  /* 0x000000ff0200720c */ /* 0x000fe20003f05270 */
[----:B------:R-:W-:-:S12]  /*1d100*/  IMAD.MOV.U32 R14, RZ, RZ, RZ ;  /* 0x000000ffff0e7224 */ /* 0x000fd800078e00ff */
[----:B------:R-:W-:Y:S05]  /*1d110*/  @!P0 BRA `(.L_x_1659) ;  /* 0x0000000000108947 */ /* 0x000fea0003800000 */
[----:B------:R-:W-:Y:S01]  /*1d120*/  UMOV UR4, 0xffffffff ;  /* 0xffffffff00047882 */ /* 0x000fe20000000000 */
[----:B0-----:R-:W-:Y:S02]  /*1d130*/  VIADD R12, R6, 0xffffffff ;  /* 0xffffffff060c7836 */ /* 0x001fe40000000000 */
[----:B------:R-:W-:Y:S05]  /*1d140*/  BRA.DIV UR4, `(.L_x_1660) ;  /* 0x0000003a04947947 */ /* 0x000fea000b800000 */
[----:B------:R4:W0:Y:S02]  /*1d150*/  SHFL.IDX PT, R14, R3, R12, 0x1f ;  /* 0x00001f0c030e7589 */ /* 0x00082400000e0000 */
.L_x_1659:
[----:B-1--4-:R-:W1:Y:S01]  /*1d160*/  LDC.64 R2, c[0x0][0xc90] ;  /* 0x00032400ff027b82 */ /* 0x012e620000000a00 */
[----:B------:R-:W-:-:S04]  /*1d170*/  IMAD.IADD R19, R6, 0x1, R19 ;  /* 0x0000000106137824 */ /* 0x000fc800078e0213 */
[----:B-1----:R-:W-:-:S05]  /*1d180*/  IMAD.WIDE R2, R19, 0x4, R2 ;  /* 0x0000000413027825 */ /* 0x002fca00078e0202 */
[----:B--2---:R1:W3:Y:S01]  /*1d190*/  LDG.E R6, desc[UR38][R2.64] ;  /* 0x0000002602067981 */ /* 0x0042e2000c1e1900 */
[----:B0-----:R-:W-:-:S04]  /*1d1a0*/  IMAD R16, R14, R4, R16 ;  /* 0x000000040e107224 */ /* 0x001fc800078e0210 */
[----:B------:R-:W-:Y:S02]  /*1d1b0*/  IMAD.IADD R0, R0, 0x1, -R16 ;  /* 0x0000000100007824 */ /* 0x000fe400078e0a10 */
[----:B-1----:R-:W-:Y:S02]  /*1d1c0*/  IMAD.MOV.U32 R2, RZ, RZ, RZ ;  /* 0x000000ffff027224 */ /* 0x002fe400078e00ff */
[----:B---3--:R-:W-:-:S05]  /*1d1d0*/  IMAD R5, R17, R6, RZ ;  /* 0x0000000611057224 */ /* 0x008fca00078e02ff */
[----:B------:R-:W-:-:S04]  /*1d1e0*/  IABS R7, R5 ;  /* 0x0000000500077213 */ /* 0x000fc80000000000 */
[----:B------:R-:W0:Y:S08]  /*1d1f0*/  I2F.RP R8, R7 ;  /* 0x0000000700087306 */ /* 0x000e300000209400 */
[----:B0-----:R-:W0:Y:S02]  /*1d200*/  MUFU.RCP R8, R8 ;  /* 0x0000000800087308 */ /* 0x001e240000001000 */
[----:B0-----:R-:W-:Y:S01]  /*1d210*/  VIADD R9, R8, 0xffffffe ;  /* 0x0ffffffe08097836 */ /* 0x001fe20000000000 */
[----:B------:R-:W-:-:S05]  /*1d220*/  IABS R8, R5 ;  /* 0x0000000500087213 */ /* 0x000fca0000000000 */
[----:B------:R-:W0:Y:S01]  /*1d230*/  F2I.FTZ.U32.TRUNC.NTZ R3, R9 ;  /* 0x0000000900037305 */ /* 0x000e22000021f000 */
[----:B------:R-:W-:Y:S02]  /*1d240*/  IMAD.MOV R8, RZ, RZ, -R8 ;  /* 0x000000ffff087224 */ /* 0x000fe400078e0a08 */
[----:B0-----:R-:W-:-:S04]  /*1d250*/  IMAD.MOV R10, RZ, RZ, -R3 ;  /* 0x000000ffff0a7224 */ /* 0x001fc800078e0a03 */
[----:B------:R-:W-:-:S04]  /*1d260*/  IMAD R11, R10, R7, RZ ;  /* 0x000000070a0b7224 */ /* 0x000fc800078e02ff */
[----:B------:R-:W-:Y:S01]  /*1d270*/  IMAD.HI.U32 R2, R3, R11, R2 ;  /* 0x0000000b03027227 */ /* 0x000fe200078e0002 */
[----:B------:R-:W-:-:S05]  /*1d280*/  IABS R3, R0 ;  /* 0x0000000000037213 */ /* 0x000fca0000000000 */
        /* <DEDUP_REMOVED lines=15> */
[----:B------:R-:W-:-:S03]  /*1d380*/  IMAD R0, R5, R9, R0 ;  /* 0x0000000905007224 */ /* 0x000fc600078e0200 */
[----:B------:R-:W-:-:S04]  /*1d390*/  VIADDMNMX R4, R3, R4, R6, PT ;  /* 0x0000000403047246 */ /* 0x000fc80003800106 */
[----:B------:R-:W-:-:S04]  /*1d3a0*/  IABS R6, R4 ;  /* 0x0000000400067213 */ /* 0x000fc80000000000 */
[----:B------:R-:W0:Y:S08]  /*1d3b0*/  I2F.RP R8, R6 ;  /* 0x0000000600087306 */ /* 0x000e300000209400 */
[----:B0-----:R-:W0:Y:S02]  /*1d3c0*/  MUFU.RCP R8, R8 ;  /* 0x0000000800087308 */ /* 0x001e240000001000 */
[----:B0-----:R-:W-:Y:S01]  /*1d3d0*/  VIADD R2, R8, 0xffffffe ;  /* 0x0ffffffe08027836 */ /* 0x001fe20000000000 */
[----:B------:R-:W-:-:S05]  /*1d3e0*/  IABS R8, R0 ;  /* 0x0000000000087213 */ /* 0x000fca0000000000 */
[----:B------:R0:W1:Y:S02]  /*1d3f0*/  F2I.FTZ.U32.TRUNC.NTZ R3, R2 ;  /* 0x0000000200037305 */ /* 0x000064000021f000 */
[----:B0-----:R-:W-:Y:S02]  /*1d400*/  IMAD.MOV.U32 R2, RZ, RZ, RZ ;  /* 0x000000ffff027224 */ /* 0x001fe400078e00ff */
[----:B-1----:R-:W-:-:S04]  /*1d410*/  IMAD.MOV R5, RZ, RZ, -R3 ;  /* 0x000000ffff057224 */ /* 0x002fc800078e0a03 */
[----:B------:R-:W-:-:S04]  /*1d420*/  IMAD R5, R5, R6, RZ ;  /* 0x0000000605057224 */ /* 0x000fc800078e02ff */
[----:B------:R-:W-:Y:S01]  /*1d430*/  IMAD.HI.U32 R3, R3, R5, R2 ;  /* 0x0000000503037227 */ /* 0x000fe200078e0002 */
[-C--:B------:R-:W-:Y:S02]  /*1d440*/  IABS R5, R4.reuse ;  /* 0x0000000400057213 */ /* 0x080fe40000000000 */
[C---:B------:R-:W-:Y:S01]  /*1d450*/  LOP3.LUT R2, R0.reuse, R4, RZ, 0x3c, !PT ;  /* 0x0000000400027212 */ /* 0x040fe200078e3cff */
[----:B------:R-:W-:Y:S02]  /*1d460*/  IMAD.IADD R0, R0, 0x1, R7 ;  /* 0x0000000100007824 */ /* 0x000fe400078e0207 */
[----:B------:R-:W-:Y:S01]  /*1d470*/  IMAD.MOV R5, RZ, RZ, -R5 ;  /* 0x000000ffff057224 */ /* 0x000fe200078e0a05 */
[----:B------:R-:W-:Y:S01]  /*1d480*/  ISETP.GE.AND P2, PT, R2, RZ, PT ;  /* 0x000000ff0200720c */ /* 0x000fe20003f46270 */
[----:B------:R-:W-:-:S04]  /*1d490*/  IMAD.HI.U32 R3, R3, R8, RZ ;  /* 0x0000000803037227 */ /* 0x000fc800078e00ff */
        /* <DEDUP_REMOVED lines=14> */
.L_x_1653:
[----:B------:R-:W-:Y:S01]  /*1d580*/  UMOV UR4, URZ ;  /* 0x0000003f00047c82 */ /* 0x000fe20008000000 */
[----:B------:R-:W-:Y:S01]  /*1d590*/  UMOV UR5, URZ ;  /* 0x0000003f00057c82 */ /* 0x000fe20008000000 */
[----:B------:R-:W-:Y:S01]  /*1d5a0*/  ULDC UR6, c[0x0][0xc3c] ;  /* 0x00030f0000067ab9 */ /* 0x000fe20000000800 */
[----:B------:R-:W-:Y:S02]  /*1d5b0*/  IMAD.MOV.U32 R16, RZ, RZ, R0 ;  /* 0x000000ffff107224 */ /* 0x000fe400078e0000 */
[----:B------:R-:W-:Y:S02]  /*1d5c0*/  IMAD.U32 R17, RZ, RZ, UR4 ;  /* 0x00000004ff117e24 */ /* 0x000fe4000f8e00ff */
[----:B------:R-:W-:Y:S02]  /*1d5d0*/  IMAD.U32 R18, RZ, RZ, UR5 ;  /* 0x00000005ff127e24 */ /* 0x000fe4000f8e00ff */
[----:B------:R-:W-:-:S07]  /*1d5e0*/  IMAD.U32 R19, RZ, RZ, UR6 ;  /* 0x00000006ff137e24 */ /* 0x000fce000f8e00ff */
.L_x_1661:
[----:B------:R-:W2:Y:S01]  /*1d5f0*/  S2R R0, SR_TID.X ;  /* 0x0000000000007919 */ /* 0x000ea20000002100 */
[----:B------:R-:W-:Y:S05]  /*1d600*/  WARPSYNC.ALL ;  /* 0x0000000000007948 */ /* 0x000fea0003800000 */
[----:B------:R-:W-:Y:S01]  /*1d610*/  BAR.SYNC.DEFER_BLOCKING 0x4, 0x200 ;  /* 0x0108000000007b1d */ /* 0x000fe20000010000 */
[----:B--2---:R-:W-:-:S04]  /*1d620*/  LOP3.LUT R0, R0, 0x1f, RZ, 0xc0, !PT ;  /* 0x0000001f00007812 */ /* 0x004fc800078ec0ff */
[----:B------:R-:W-:-:S13]  /*1d630*/  ISETP.NE.AND P0, PT, R0, RZ, PT ;  /* 0x000000ff0000720c */ /* 0x000fda0003f05270 */
[----:B-1----:R-:W1:Y:S01]  /*1d640*/  @!P0 S2R R3, SR_CgaCtaId ;  /* 0x0000000000038919 */ /* 0x002e620000008800 */
[----:B------:R-:W-:-:S04]  /*1d650*/  @!P0 MOV R0, 0x400 ;  /* 0x0000040000008802 */ /* 0x000fc80000000f00 */
[----:B-1----:R-:W-:-:S05]  /*1d660*/  @!P0 LEA R22, R3, R0, 0x18 ;  /* 0x0000000003168211 */ /* 0x002fca00078ec0ff */
[----:B------:R1:W-:Y:S01]  /*1d670*/  @!P0 STS.128 [R22+0x168d0], R16 ;  /* 0x0168d01016008388 */ /* 0x0003e20000000c00 */
[----:B------:R-:W-:Y:S06]  /*1d680*/  BAR.ARV 0x5, 0x200 ;  /* 0x0148000000007b1d */ /* 0x000fec0000002000 */
.L_x_1650:
[----:B------:R-:W-:Y:S02]  /*1d690*/  ULDC UR4, c[0x0][0xc3c] ;  /* 0x00030f0000047ab9 */ /* 0x000fe40000000800 */
[----:B---3--:R-:W-:-:S13]  /*1d6a0*/  ISETP.GE.AND P0, PT, R19, UR4, PT ;  /* 0x0000000413007c0c */ /* 0x008fda000bf06270 */
[----:B------:R-:W-:Y:S05]  /*1d6b0*/  @!P0 BRA `(.L_x_1662) ;  /* 0xffffffa000ec8947 */ /* 0x000fea000383ffff */
[----:B------:R-:W-:Y:S05]  /*1d6c0*/  BSYNC B8 ;  /* 0x0000000000087941 */ /* 0x000fea0003800000 */
.L_x_1524:
[----:B--2---:R-:W2:Y:S01]  /*1d6d0*/  LDL.LU R0, [R1+0x24] ;  /* 0x0000240001007983 */ /* 0x004ea20000300800 */
[----:B------:R-:W-:Y:S01]  /*1d6e0*/  BSSY B0, `(.L_x_1663) ;  /* 0x000000b000007945 */ /* 0x000fe20003800000 */
[----:B------:R-:W3:Y:S01]  /*1d6f0*/  S2R R5, SR_CgaCtaId ;  /* 0x0000000000057919 */ /* 0x000ee20000008800 */
[----:B--2---:R-:W-:-:S05]  /*1d700*/  VIADD R0, R0, 0x1 ;  /* 0x0000000100007836 */ /* 0x004fca0000000000 */
[----:B0-----:R-:W-:-:S04]  /*1d710*/  LEA.HI R2, R0, R0, RZ, 0x1 ;  /* 0x0000000000027211 */ /* 0x001fc800078f08ff */
[----:B------:R-:W-:Y:S02]  /*1d720*/  LOP3.LUT R3, R2, 0xfffffffe, RZ, 0xc0, !PT ;  /* 0xfffffffe02037812 */ /* 0x000fe400078ec0ff */
[----:B------:R-:W-:-:S03]  /*1d730*/  MOV R2, 0x400 ;  /* 0x0000040000027802 */ /* 0x000fc60000000f00 */
[----:B------:R-:W-:Y:S01]  /*1d740*/  IMAD.IADD R0, R0, 0x1, -R3 ;  /* 0x0000000100007824 */ /* 0x000fe200078e0a03 */
[----:B---3--:R-:W-:-:S04]  /*1d750*/  LEA R9, R5, R2, 0x18 ;  /* 0x0000000205097211 */ /* 0x008fc800078ec0ff */
[----:B------:R-:W-:-:S04]  /*1d760*/  SHF.L.U32 R0, R0, 0x1f, RZ ;  /* 0x0000001f00007819 */ /* 0x000fc800000006ff */
[----:B------:R-:W0:Y:S02]  /*1d770*/  SYNCS.PHASECHK.TRANS64.TRYWAIT P0, [R9+URZ+0x16820], R0 ;  /* 0x01682000090075a7 */ /* 0x000e24000800017f */
[----:B0-----:R-:W-:Y:S05]  /*1d780*/  @!P0 BRA `(.L_x_1664) ;  /* 0x0000003400288947 */ /* 0x001fea0003800000 */
.L_x_1787:
[----:B------:R-:W-:Y:S05]  /*1d790*/  BSYNC B0 ;  /* 0x0000000000007941 */ /* 0x000fea0003800000 */
.L_x_1663:
[----:B------:R-:W-:-:S03]  /*1d7a0*/  UMOV UR4, 0xffffffff ;  /* 0xffffffff00047882 */ /* 0x000fc60000000000 */
[----:B------:R-:W-:Y:S05]  /*1d7b0*/  BRA.DIV UR4, `(.L_x_1665) ;  /* 0x0000003604307947 */ /* 0x000fea000b800000 */
[----:B0-----:R-:W0:Y:S02]  /*1d7c0*/  S2R R0, SR_TID.X ;  /* 0x0000000000007919 */ /* 0x001e240000002100 */
[----:B0-----:R-:W-:-:S04]  /*1d7d0*/  SHF.R.U32.HI R0, RZ, 0x5, R0 ;  /* 0x00000005ff007819 */ /* 0x001fc80000011600 */
[----:B------:R-:W-:-:S05]  /*1d7e0*/  LOP3.LUT R0, R0, 0x3, RZ, 0xc0, !PT ;  /* 0x0000000300007812 */ /* 0x000fca00078ec0ff */
[----:B------:R0:W2:Y:S02]  /*1d7f0*/  SHFL.IDX PT, R14, R0, RZ, 0x1f ;  /* 0x00001fff000e7589 */ /* 0x0000a400000e0000 */
.L_x_1790:
[----:B--2---:R-:W-:-:S13]  /*1d800*/  ISETP.NE.AND P0, PT, R14, RZ, PT ;  /* 0x000000ff0e00720c */ /* 0x004fda0003f05270 */
[----:B------:R-:W-:Y:S05]  /*1d810*/  @P0 BRA `(.L_x_1322) ;  /* 0x0000000000880947 */ /* 0x000fea0003800000 */
[----:B------:R-:W-:-:S03]  /*1d820*/  UMOV UR4, 0xffffffff ;  /* 0xffffffff00047882 */ /* 0x000fc60000000000 */
[----:B------:R-:W-:Y:S05]  /*1d830*/  BRA.DIV UR4, `(.L_x_1666) ;  /* 0x0000003604447947 */ /* 0x000fea000b800000 */
[----:B------:R-:W-:-:S13]  /*1d840*/  ELECT P6, URZ, PT ;  /* 0x00000000003f782f */ /* 0x000fda00038c0000 */
.L_x_1793:
[----:B------:R-:W-:Y:S05]  /*1d850*/  @!P6 BRA `(.L_x_1322) ;  /* 0x000000000078e947 */ /* 0x000fea0003800000 */
[----:B------:R-:W-:-:S06]  /*1d860*/  ULOP3.LUT UR4, UR36, 0x2, URZ, 0xfc, !UPT ;  /* 0x0000000224047892 */ /* 0x000fcc000f8efc3f */
[----:B0-----:R-:W-:-:S05]  /*1d870*/  IMAD.U32 R0, RZ, RZ, UR4 ;  /* 0x00000004ff007e24 */ /* 0x001fca000f8e00ff */
[----:B------:R-:W-:-:S13]  /*1d880*/  ISETP.NE.AND P2, PT, R0, 0x3, PT ;  /* 0x000000030000780c */ /* 0x000fda0003f45270 */
[----:B------:R-:W-:Y:S05]  /*1d890*/  @!P2 BRA `(.L_x_1667) ;  /* 0x000000000004a947 */ /* 0x000fea0003800000 */
[----:B------:R-:W-:Y:S01]  /*1d8a0*/  BPT.TRAP 0x1 ;  /* 0x000000040000795c */ /* 0x000fe20000300000 */
.L_x_1667:
        /* <DEDUP_REMOVED lines=12> */
.L_x_1794:
[----:B------:R-:W2:Y:S02]  /*1d970*/  SYNCS.PHASECHK.TRANS64.TRYWAIT P0, [R3+URZ], R2 ;  /* 0x00000002030075a7 */ /* 0x000ea4000800017f */
[----:B--2---:R-:W-:Y:S05]  /*1d980*/  @!P0 BRA `(.L_x_1669) ;  /* 0x0000003400248947 */ /* 0x004fea0003800000 */
.L_x_1795:
[----:B------:R-:W-:Y:S05]  /*1d990*/  @!P2 BRA `(.L_x_1670) ;  /* 0x000000000004a947 */ /* 0x000fea0003800000 */
[----:B------:R-:W-:Y:S01]  /*1d9a0*/  BPT.TRAP 0x1 ;  /* 0x000000040000795c */ /* 0x000fe20000300000 */
.L_x_1670:
[----:B------:R-:W-:-:S04]  /*1d9b0*/  VIADD R0, R9, 0x16860 ;  /* 0x0001686009007836 */ /* 0x000fc80000000000 */
[----:B------:R-:W-:-:S04]  /*1d9c0*/  IMAD R23, R23, 0x8, R0 ;  /* 0x0000000817177824 */ /* 0x000fc800078e0200 */
[----:B------:R-:W3:Y:S02]  /*1d9d0*/  SYNCS.PHASECHK.TRANS64.TRYWAIT P0, [R23+URZ], R4 ;  /* 0x00000004170075a7 */ /* 0x000ee4000800017f */
[----:B---3--:R-:W-:Y:S05]  /*1d9e0*/  @!P0 BRA `(.L_x_1671) ;  /* 0x0000003400208947 */ /* 0x008fea0003800000 */
.L_x_1796:
[----:B------:R-:W-:-:S07]  /*1d9f0*/  IMAD R7, R7, 0x8, R0 ;  /* 0x0000000807077824 */ /* 0x000fce00078e0200 */
.L_x_1672:
[----:B----4-:R4:W0:Y:S02]  /*1da00*/  SYNCS.PHASECHK.TRANS64.TRYWAIT P0, [R7+URZ], R2 ;  /* 0x00000002070075a7 */ /* 0x010824000800017f */
[----:B0-----:R-:W-:Y:S05]  /*1da10*/  @!P0 NANOSLEEP.SYNCS 0x989680 ;  /* 0x009896800000895d */ /* 0x001fea0003900000 */
[----:B------:R-:W0:Y:S02]  /*1da20*/  @!P0 SYNCS.PHASECHK.TRANS64 P0, [R7+URZ], R2 ;  /* 0x00000002070085a7 */ /* 0x000e24000800007f */
[----:B0-----:R-:W-:Y:S05]  /*1da30*/  @!P0 BRA `(.L_x_1672) ;  /* 0xfffffffc00f08947 */ /* 0x001fea000383ffff */
.L_x_1322:
[----:B------:R-:W-:Y:S05]  /*1da40*/  BSYNC B9 ;  /* 0x0000000000097941 */ /* 0x000fea0003800000 */
.L_x_1319:
[----:B------:R-:W-:Y:S05]  /*1da50*/  EXIT ;  /* 0x000000000000794d */ /* 0x000fea0003800000 */
.L_x_1348:
[----:B0-----:R0:W1:Y:S02]  /*1da60*/  SYNCS.PHASECHK.TRANS64.TRYWAIT P6, [R79+URZ+0x16890], R91 ;  /* 0x0168905b4f0075a7 */ /* 0x00106400080c017f */
[----:B-1----:R-:W-:Y:S05]  /*1da70*/  @!P6 NANOSLEEP.SYNCS 0x989680 ;  /* 0x009896800000e95d */ /* 0x002fea0003900000 */
[----:B------:R-:W1:Y:S02]  /*1da80*/  @!P6 SYNCS.PHASECHK.TRANS64 P6, [R79+URZ+0x16890], R91 ;  /* 0x0168905b4f00e5a7 */ /* 0x000e6400080c007f */
[----:B-1----:R-:W-:Y:S05]  /*1da90*/  @!P6 BRA `(.L_x_1348) ;  /* 0xfffffffc00f0e947 */ /* 0x002fea000383ffff */
[----:B------:R-:W-:Y:S05]  /*1daa0*/  BRA `(.L_x_1673) ;  /* 0xfffffe5400287947 */ /* 0x000fea000383ffff */
.L_x_1368:
[----:B0-----:R0:W1:Y:S02]  /*1dab0*/  SYNCS.PHASECHK.TRANS64.TRYWAIT P5, [R79+URZ+0x16890], R91 ;  /* 0x0168905b4f0075a7 */ /* 0x00106400080a017f */
[----:B-1----:R-:W-:Y:S05]  /*1dac0*/  @!P5 NANOSLEEP.SYNCS 0x989680 ;  /* 0x009896800000d95d */ /* 0x002fea0003900000 */
[----:B------:R-:W1:Y:S02]  /*1dad0*/  @!P5 SYNCS.PHASECHK.TRANS64 P5, [R79+URZ+0x16890], R91 ;  /* 0x0168905b4f00d5a7 */ /* 0x000e6400080a007f */
[----:B-1----:R-:W-:Y:S05]  /*1dae0*/  @!P5 BRA `(.L_x_1368) ;  /* 0xfffffffc00f0d947 */ /* 0x002fea000383ffff */
[----:B------:R-:W-:Y:S05]  /*1daf0*/  BRA `(.L_x_1674) ;  /* 0xfffffe6800047947 */ /* 0x000fea000383ffff */
.L_x_1377:
[----:B-1----:R1:W2:Y:S02]  /*1db00*/  SYNCS.PHASECHK.TRANS64.TRYWAIT P4, [R79+URZ+0x16890], R91 ;  /* 0x0168905b4f0075a7 */ /* 0x0022a4000808017f */
[----:B--2---:R-:W-:Y:S05]  /*1db10*/  @!P4 NANOSLEEP.SYNCS 0x989680 ;  /* 0x009896800000c95d */ /* 0x004fea0003900000 */
[----:B------:R-:W2:Y:S02]  /*1db20*/  @!P4 SYNCS.PHASECHK.TRANS64 P4, [R79+URZ+0x16890], R91 ;  /* 0x0168905b4f00c5a7 */ /* 0x000ea4000808007f */
[----:B--2---:R-:W-:Y:S05]  /*1db30*/  @!P4 BRA `(.L_x_1377) ;  /* 0xfffffffc00f0c947 */ /* 0x004fea000383ffff */
[----:B------:R-:W-:Y:S05]  /*1db40*/  BRA `(.L_x_1675) ;  /* 0xfffffe78006c7947 */ /* 0x000fea000383ffff */
.L_x_1383:
[----:B--2---:R2:W3:Y:S02]  /*1db50*/  SYNCS.PHASECHK.TRANS64.TRYWAIT P3, [R79+URZ+0x168b0], R91 ;  /* 0x0168b05b4f0075a7 */ /* 0x0044e4000806017f */
[----:B---3--:R-:W-:Y:S05]  /*1db60*/  @!P3 NANOSLEEP.SYNCS 0x989680 ;  /* 0x009896800000b95d */ /* 0x008fea0003900000 */
[----:B------:R-:W3:Y:S02]  /*1db70*/  @!P3 SYNCS.PHASECHK.TRANS64 P3, [R79+URZ+0x168b0], R91 ;  /* 0x0168b05b4f00b5a7 */ /* 0x000ee4000806007f */
[----:B---3--:R-:W-:Y:S05]  /*1db80*/  @!P3 BRA `(.L_x_1383) ;  /* 0xfffffffc00f0b947 */ /* 0x008fea000383ffff */
[----:B------:R-:W-:Y:S05]  /*1db90*/  BRA `(.L_x_1676) ;  /* 0xfffffe7c00007947 */ /* 0x000fea000383ffff */
.L_x_1399:
        /* <DEDUP_REMOVED lines=13> */
.L_x_1678:
[----:B------:R-:W-:Y:S05]  /*1dc70*/  BSYNC B0 ;  /* 0x0000000000007941 */ /* 0x000fea0003800000 */
.L_x_1677:
[----:B------:R0:W-:Y:S01]  /*1dc80*/  STL [R1+0x1c], R14 ;  /* 0x00001c0e01007387 */ /* 0x0001e20000100800 */
[----:B------:R-:W-:Y:S05]  /*1dc90*/  BRA `(.L_x_1679) ;  /* 0xfffffe84005c7947 */ /* 0x000fea000383ffff */
.L_x_1411:
[----:B------:R-:W-:Y:S01]  /*1dca0*/  BSSY B1, `(.L_x_1680) ;  /* 0x0000008000017945 */ /* 0x000fe20003800000 */
[----:B------:R-:W-:Y:S02]  /*1dcb0*/  IMAD.MOV.U32 R13, RZ, RZ, R6 ;  /* 0x000000ffff0d7224 */ /* 0x000fe400078e0006 */
[----:B------:R-:W-:Y:S02]  /*1dcc0*/  IMAD.MOV.U32 R12, RZ, RZ, RZ ;  /* 0x000000ffff0c7224 */ /* 0x000fe400078e00ff */
[----:B------:R-:W-:Y:S02]  /*1dcd0*/  IMAD.MOV.U32 R11, RZ, RZ, 0x1c1f ;  /* 0x00001c1fff0b7424 */ /* 0x000fe400078e00ff */
[----:B------:R-:W-:-:S07]  /*1dce0*/  IMAD.MOV.U32 R15, RZ, RZ, -0x1 ;  /* 0xffffffffff0f7424 */ /* 0x000fce00078e00ff */
[----:B0-----:R-:W-:Y:S05]  /*1dcf0*/  WARPSYNC.COLLECTIVE R15, `(.L_x_1681) ;  /* 0x000000000f087348 */ /* 0x001fea0003c00000 */
[----:B0-----:R0:W1:Y:S02]  /*1dd00*/  SHFL.IDX P6, R14, R13, R12, R11 ;  /* 0x0000000c0d0e7389 */ /* 0x00106400000c000b */
[----:B01----:R-:W-:Y:S01]  /*1dd10*/  ENDCOLLECTIVE ;  /* 0x000000000000791b */ /* 0x003fe20003800000 */
.L_x_1681:
[----:B------:R-:W-:Y:S05]  /*1dd20*/  BSYNC B1 ;  /* 0x0000000000017941 */ /* 0x000fea0003800000 */
.L_x_1680:
        /* <DEDUP_REMOVED lines=8> */
.L_x_1682:
[----:B------:R-:W-:Y:S02]  /*1ddb0*/  IMAD.MOV.U32 R13, RZ, RZ, R8 ;  /* 0x000000ffff0d7224 */ /* 0x000fe400078e0008 */
[----:B------:R-:W-:-:S07]  /*1ddc0*/  IMAD.MOV.U32 R0, RZ, RZ, R14 ;  /* 0x000000ffff007224 */ /* 0x000fce00078e000e */
[----:B------:R-:W-:Y:S05]  /*1ddd0*/  WARPSYNC.COLLECTIVE R15, `(.L_x_1683) ;  /* 0x000000000f087348 */ /* 0x000fea0003c00000 */
[----:B------:R0:W1:Y:S02]  /*1dde0*/  SHFL.IDX P6, R14, R13, R12, R11 ;  /* 0x0000000c0d0e7389 */ /* 0x00006400000c000b */
[----:B01----:R-:W-:Y:S01]  /*1ddf0*/  ENDCOLLECTIVE ;  /* 0x000000000000791b */ /* 0x003fe20003800000 */
.L_x_1683:
[----:B------:R-:W-:Y:S02]  /*1de00*/  IMAD.MOV.U32 R13, RZ, RZ, R7 ;  /* 0x000000ffff0d7224 */ /* 0x000fe400078e0007 */
[----:B------:R-:W-:-:S07]  /*1de10*/  IMAD.MOV.U32 R5, RZ, RZ, R14 ;  /* 0x000000ffff057224 */ /* 0x000fce00078e000e */
[----:B------:R-:W-:Y:S05]  /*1de20*/  WARPSYNC.COLLECTIVE R15, `(.L_x_1684) ;  /* 0x000000000f087348 */ /* 0x000fea0003c00000 */
[----:B------:R0:W1:Y:S02]  /*1de30*/  SHFL.IDX P6, R14, R13, R12, R11 ;  /* 0x0000000c0d0e7389 */ /* 0x00006400000c000b */
[----:B01----:R-:W-:Y:S01]  /*1de40*/  ENDCOLLECTIVE ;  /* 0x000000000000791b */ /* 0x003fe20003800000 */
.L_x_1684:
[----:B------:R-:W-:Y:S05]  /*1de50*/  BRA `(.L_x_1685) ;  /* 0xfffffe8800e87947 */ /* 0x000fea000383ffff */
.L_x_1414:
[----:B------:R-:W-:Y:S01]  /*1de60*/  BSSY B1, `(.L_x_1686) ;  /* 0x0000008000017945 */ /* 0x000fe20003800000 */
[----:B------:R-:W-:Y:S02]  /*1de70*/  IMAD.MOV.U32 R13, RZ, RZ, R6 ;  /* 0x000000ffff0d7224 */ /* 0x000fe400078e0006 */
[----:B------:R-:W-:Y:S02]  /*1de80*/  IMAD.MOV.U32 R12, RZ, RZ, 0x1 ;  /* 0x00000001ff0c7424 */ /* 0x000fe400078e00ff */
[----:B------:R-:W-:Y:S02]  /*1de90*/  IMAD.MOV.U32 R11, RZ, RZ, 0x1c1f ;  /* 0x00001c1fff0b7424 */ /* 0x000fe400078e00ff */
[----:B------:R-:W-:-:S07]  /*1dea0*/  IMAD.MOV.U32 R15, RZ, RZ, -0x1 ;  /* 0xffffffffff0f7424 */ /* 0x000fce00078e00ff */
[----:B-1----:R-:W-:Y:S05]  /*1deb0*/  WARPSYNC.COLLECTIVE R15, `(.L_x_1687) ;  /* 0x000000000f087348 */ /* 0x002fea0003c00000 */
[----:B------:R0:W2:Y:S02]  /*1dec0*/  SHFL.IDX P6, R14, R13, R12, R11 ;  /* 0x0000000c0d0e7389 */ /* 0x0000a400000c000b */
[----:B012---:R-:W-:Y:S01]  /*1ded0*/  ENDCOLLECTIVE ;  /* 0x000000000000791b */ /* 0x007fe20003800000 */
.L_x_1687:
[----:B------:R-:W-:Y:S05]  /*1dee0*/  BSYNC B1 ;  /* 0x0000000000017941 */ /* 0x000fea0003800000 */
.L_x_1686:
[----:B------:R-:W-:Y:S02]  /*1def0*/  IMAD.MOV.U32 R13, RZ, RZ, R4 ;  /* 0x000000ffff0d7224 */ /* 0x000fe400078e0004 */
[----:B------:R-:W-:Y:S02]  /*1df00*/  IMAD.MOV.U32 R12, RZ, RZ, 0x1 ;  /* 0x00000001ff0c7424 */ /* 0x000fe400078e00ff */
[----:B------:R-:W-:Y:S02]  /*1df10*/  IMAD.MOV.U32 R11, RZ, RZ, 0x1c1f ;  /* 0x00001c1fff0b7424 */ /* 0x000fe400078e00ff */
[----:B------:R-:W-:Y:S02]  /*1df20*/  IMAD.MOV.U32 R15, RZ, RZ, -0x1 ;  /* 0xffffffffff0f7424 */ /* 0x000fe400078e00ff */
[----:B------:R-:W-:-:S07]  /*1df30*/  IMAD.MOV.U32 R3, RZ, RZ, R14 ;  /* 0x000000ffff037224 */ /* 0x000fce00078e000e */
[----:B------:R-:W-:Y:S05]  /*1df40*/  WARPSYNC.COLLECTIVE R15, `(.L_x_1688) ;  /* 0x000000000f087348 */ /* 0x000fea0003c00000 */
[----:B------:R0:W1:Y:S02]  /*1df50*/  SHFL.IDX P6, R14, R13, R12, R11 ;  /* 0x0000000c0d0e7389 */ /* 0x00006400000c000b */
[----:B01----:R-:W-:Y:S01]  /*1df60*/  ENDCOLLECTIVE ;  /* 0x000000000000791b */ /* 0x003fe20003800000 */
.L_x_1688:
[----:B------:R-:W-:Y:S02]  /*1df70*/  IMAD.MOV.U32 R13, RZ, RZ, R8 ;  /* 0x000000ffff0d7224 */ /* 0x000fe400078e0008 */
[----:B------:R-:W-:-:S07]  /*1df80*/  IMAD.MOV.U32 R0, RZ, RZ, R14 ;  /* 0x000000ffff007224 */ /* 0x000fce00078e000e */
[----:B------:R-:W-:Y:S05]  /*1df90*/  WARPSYNC.COLLECTIVE R15, `(.L_x_1689) ;  /* 0x000000000f087348 */ /* 0x000fea0003c00000 */
[----:B------:R0:W1:Y:S02]  /*1dfa0*/  SHFL.IDX P6, R14, R13, R12, R11 ;  /* 0x0000000c0d0e7389 */ /* 0x00006400000c000b */
[----:B01----:R-:W-:Y:S01]  /*1dfb0*/  ENDCOLLECTIVE ;  /* 0x000000000000791b */ /* 0x003fe20003800000 */
.L_x_1689:
[----:B------:R-:W-:Y:S02]  /*1dfc0*/  IMAD.MOV.U32 R13, RZ, RZ, R7 ;  /* 0x000000ffff0d7224 */ /* 0x000fe400078e0007 */
[----:B------:R-:W-:-:S07]  /*1dfd0*/  IMAD.MOV.U32 R5, RZ, RZ, R14 ;  /* 0x000000ffff057224 */ /* 0x000fce00078e000e */
[----:B------:R-:W-:Y:S05]  /*1dfe0*/  WARPSYNC.COLLECTIVE R15, `(.L_x_1690) ;  /* 0x000000000f087348 */ /* 0x000fea0003c00000 */
[----:B------:R0:W1:Y:S02]  /*1dff0*/  SHFL.IDX P6, R14, R13, R12, R11 ;  /* 0x0000000c0d0e7389 */ /* 0x00006400000c000b */
[----:B01----:R-:W-:Y:S01]  /*1e000*/  ENDCOLLECTIVE ;  /* 0x000000000000791b */ /* 0x003fe20003800000 */
.L_x_1690:
[----:B------:R-:W-:Y:S05]  /*1e010*/  BRA `(.L_x_1691) ;  /* 0xfffffe8c00507947 */ /* 0x000fea000383ffff */
.L_x_1418:
[----:B0-----:R0:W1:Y:S02]  /*1e020*/  SYNCS.PHASECHK.TRANS64.TRYWAIT P0, [R2+URZ+0x16800], R45 ;  /* 0x0168002d020075a7 */ /* 0x001064000800017f */
[----:B-1----:R-:W-:Y:S05]  /*1e030*/  @!P0 NANOSLEEP.SYNCS 0x989680 ;  /* 0x009896800000895d */ /* 0x002fea0003900000 */
[----:B------:R-:W1:Y:S02]  /*1e040*/  @!P0 SYNCS.PHASECHK.TRANS64 P0, [R2+URZ+0x16800], R45 ;  /* 0x0168002d020085a7 */ /* 0x000e64000800007f */
[----:B-1----:R-:W-:Y:S05]  /*1e050*/  @!P0 BRA `(.L_x_1418) ;  /* 0xfffffffc00f08947 */ /* 0x002fea000383ffff */
[----:B------:R-:W-:Y:S05]  /*1e060*/  BRA `(.L_x_1692) ;  /* 0xfffffe90005c7947 */ /* 0x000fea000383ffff */
.L_x_1426:
[----:B------:R-:W1:Y:S01]  /*1e070*/  LDC R35, c[0x0][0x3f4] ;  /* 0x0000fd00ff237b82 */ /* 0x000e620000000800 */
[----:B------:R-:W-:Y:S01]  /*1e080*/  BSSY B1, `(.L_x_1693) ;  /* 0x0000008000017945 */ /* 0x000fe20003800000 */
[----:B------:R-:W-:Y:S02]  /*1e090*/  IMAD.MOV.U32 R13, RZ, RZ, R26 ;  /* 0x000000ffff0d7224 */ /* 0x000fe400078e001a */
[----:B------:R-:W-:Y:S02]  /*1e0a0*/  IMAD.MOV.U32 R12, RZ, RZ, RZ ;  /* 0x000000ffff0c7224 */ /* 0x000fe400078e00ff */
[----:B------:R-:W-:Y:S02]  /*1e0b0*/  IMAD.MOV.U32 R11, RZ, RZ, 0x1c1f ;  /* 0x00001c1fff0b7424 */ /* 0x000fe400078e00ff */
[----:B------:R-:W-:-:S07]  /*1e0c0*/  IMAD.MOV.U32 R15, RZ, RZ, -0x1 ;  /* 0xffffffffff0f7424 */ /* 0x000fce00078e00ff */
[----:B01----:R-:W-:Y:S05]  /*1e0d0*/  WARPSYNC.COLLECTIVE R15, `(.L_x_1694) ;  /* 0x000000000f087348 */ /* 0x003fea0003c00000 */
[----:B0-----:R0:W2:Y:S02]  /*1e0e0*/  SHFL.IDX P6, R14, R13, R12, R11 ;  /* 0x0000000c0d0e7389 */ /* 0x0010a400000c000b */
[----:B012---:R-:W-:Y:S01]  /*1e0f0*/  ENDCOLLECTIVE ;  /* 0x000000000000791b */ /* 0x007fe20003800000 */
.L_x_1694:
[----:B------:R-:W-:Y:S05]  /*1e100*/  BSYNC B1 ;  /* 0x0000000000017941 */ /* 0x000fea0003800000 */
.L_x_1693:
[----:B------:R0:W5:Y:S01]  /*1e110*/  LDL R8, [R1+0x4] ;  /* 0x0000040001087983 */ /* 0x0001620000100800 */
[----:B------:R-:W-:Y:S01]  /*1e120*/  IMAD.MOV.U32 R13, RZ, RZ, R25 ;  /* 0x000000ffff0d7224 */ /* 0x000fe200078e0019 */
[----:B------:R-:W-:Y:S01]  /*1e130*/  ISETP.GE.AND P0, PT, R18, R35, PT ;  /* 0x000000231200720c */ /* 0x000fe20003f06270 */
[----:B------:R-:W-:Y:S02]  /*1e140*/  IMAD.MOV.U32 R12, RZ, RZ, RZ ;  /* 0x000000ffff0c7224 */ /* 0x000fe400078e00ff */
[----:B------:R-:W-:Y:S02]  /*1e150*/  IMAD.MOV.U32 R11, RZ, RZ, 0x1c1f ;  /* 0x00001c1fff0b7424 */ /* 0x000fe400078e00ff */
[----:B------:R-:W-:Y:S02]  /*1e160*/  IMAD.MOV.U32 R15, RZ, RZ, -0x1 ;  /* 0xffffffffff0f7424 */ /* 0x000fe400078e00ff */
[----:B0-----:R-:W-:-:S07]  /*1e170*/  IMAD.MOV.U32 R0, RZ, RZ, R14 ;  /* 0x000000ffff007224 */ /* 0x001fce00078e000e */
[----:B-----5:R-:W-:Y:S05]  /*1e180*/  WARPSYNC.COLLECTIVE R15, `(.L_x_1695) ;  /* 0x000000000f087348 */ /* 0x020fea0003c00000 */
[----:B------:R0:W1:Y:S02]  /*1e190*/  SHFL.IDX P6, R14, R13, R12, R11 ;  /* 0x0000000c0d0e7389 */ /* 0x00006400000c000b */
[----:B01---5:R-:W-:Y:S01]  /*1e1a0*/  ENDCOLLECTIVE ;  /* 0x000000000000791b */ /* 0x023fe20003800000 */
.L_x_1695:
[----:B------:R-:W-:Y:S02]  /*1e1b0*/  IMAD.MOV.U32 R13, RZ, RZ, R24 ;  /* 0x000000ffff0d7224 */ /* 0x000fe400078e0018 */
[----:B------:R-:W-:-:S07]  /*1e1c0*/  IMAD.MOV.U32 R3, RZ, RZ, R14 ;  /* 0x000000ffff037224 */ /* 0x000fce00078e000e */
[----:B------:R-:W-:Y:S05]  /*1e1d0*/  WARPSYNC.COLLECTIVE R15, `(.L_x_1696) ;  /* 0x000000000f087348 */ /* 0x000fea0003c00000 */
[----:B------:R0:W1:Y:S02]  /*1e1e0*/  SHFL.IDX P6, R14, R13, R12, R11 ;  /* 0x0000000c0d0e7389 */ /* 0x00006400000c000b */
[----:B01----:R-:W-:Y:S01]  /*1e1f0*/  ENDCOLLECTIVE ;  /* 0x000000000000791b */ /* 0x003fe20003800000 */
.L_x_1696:
[----:B------:R-:W-:Y:S02]  /*1e200*/  IMAD.MOV.U32 R13, RZ, RZ, R27 ;  /* 0x000000ffff0d7224 */ /* 0x000fe400078e001b */
[----:B------:R-:W-:-:S07]  /*1e210*/  IMAD.MOV.U32 R4, RZ, RZ, R14 ;  /* 0x000000ffff047224 */ /* 0x000fce00078e000e */
[----:B------:R-:W-:Y:S05]  /*1e220*/  WARPSYNC.COLLECTIVE R15, `(.L_x_1697) ;  /* 0x000000000f087348 */ /* 0x000fea0003c00000 */
[----:B------:R0:W1:Y:S02]  /*1e230*/  SHFL.IDX P6, R14, R13, R12, R11 ;  /* 0x0000000c0d0e7389 */ /* 0x00006400000c000b */
[----:B01----:R-:W-:Y:S01]  /*1e240*/  ENDCOLLECTIVE ;  /* 0x000000000000791b */ /* 0x003fe20003800000 */
.L_x_1697:
[----:B------:R-:W-:-:S05]  /*1e250*/  IMAD R32, R8, R32, RZ ;  /* 0x0000002008207224 */ /* 0x000fca00078e02ff */
[----:B------:R-:W-:-:S13]  /*1e260*/  ISETP.GE.OR P1, PT, R41, R32, P0 ;  /* 0x000000202900720c */ /* 0x000fda0000726670 */
[C---:B------:R-:W-:Y:S01]  /*1e270*/  @!P1 IMAD.SHL.U32 R5, R18.reuse, 0x2, RZ ;  /* 0x0000000212059824 */ /* 0x040fe200078e00ff */
[----:B------:R-:W-:-:S04]  /*1e280*/  @!P1 SHF.L.U64.HI R21, R18, 0x1, R43 ;  /* 0x0000000112159819 */ /* 0x000fc8000001022b */
[----:B------:R-:W-:-:S05]  /*1e290*/  @!P1 IADD3 R6, P2, R3, R5, RZ ;  /* 0x0000000503069210 */ /* 0x000fca0007f5e0ff */
[----:B------:R-:W-:-:S05]  /*1e2a0*/  @!P1 IMAD.X R7, R0, 0x1, R21, P2 ;  /* 0x0000000100079824 */ /* 0x000fca00010e0615 */
[----:B------:R-:W2:Y:S01]  /*1e2b0*/  @!P1 LD.E.128 R8, desc[UR38][R6.64] ;  /* 0x0000002606089980 */ /* 0x000ea2000c101d00 */
[----:B------:R-:W-:-:S05]  /*1e2c0*/  @!P1 IADD3 R14, P2, R14, R5, RZ ;  /* 0x000000050e0e9210 */ /* 0x000fca0007f5e0ff */
[----:B------:R-:W-:-:S04]  /*1e2d0*/  @!P1 IMAD.X R3, R4, 0x1, R21, P2 ;  /* 0x0000000104039824 */ /* 0x000fc800010e0615 */
[----:B------:R-:W-:-:S05]  /*1e2e0*/  @!P1 IMAD.MOV.U32 R15, RZ, RZ, R3 ;  /* 0x000000ffff0f9224 */ /* 0x000fca00078e0003 */
[----:B------:R0:W5:Y:S01]  /*1e2f0*/  @!P1 LD.E.128 R4, desc[UR38][R14.64] ;  /* 0x000000260e049980 */ /* 0x000162000c101d00 */
[----:B------:R-:W-:Y:S01]  /*1e300*/  CS2R R38, SRZ ;  /* 0x0000000000267805 */ /* 0x000fe2000001ff00 */
[----:B------:R-:W-:Y:S01]  /*1e310*/  IMAD.MOV.U32 R13, RZ, RZ, R26 ;  /* 0x000000ffff0d7224 */ /* 0x000fe200078e001a */
[----:B------:R-:W-:Y:S01]  /*1e320*/  CS2R R36, SRZ ;  /* 0x0000000000247805 */ /* 0x000fe2000001ff00 */
[----:B------:R-:W-:Y:S01]  /*1e330*/  IMAD.MOV.U32 R12, RZ, RZ, 0x1 ;  /* 0x00000001ff0c7424 */ /* 0x000fe200078e00ff */
[----:B------:R-:W-:Y:S02]  /*1e340*/  CS2R R20, SRZ ;  /* 0x0000000000147805 */ /* 0x000fe4000001ff00 */
[----:B------:R-:W-:Y:S01]  /*1e350*/  CS2R R28, SRZ ;  /* 0x00000000001c7805 */ /* 0x000fe2000001ff00 */
[----:B0-----:R-:W-:Y:S02]  /*1e360*/  IMAD.MOV.U32 R15, RZ, RZ, -0x1 ;  /* 0xffffffffff0f7424 */ /* 0x001fe400078e00ff */
[----:B--2---:R-:W-:-:S02]  /*1e370*/  @!P1 IMAD.MOV.U32 R39, RZ, RZ, R11 ;  /* 0x000000ffff279224 */ /* 0x004fc400078e000b */
[----:B------:R-:W-:Y:S02]  /*1e380*/  IMAD.MOV.U32 R11, RZ, RZ, 0x1c1f ;  /* 0x00001c1fff0b7424 */ /* 0x000fe400078e00ff */
[----:B------:R-:W-:Y:S02]  /*1e390*/  @!P1 IMAD.MOV.U32 R36, RZ, RZ, R8 ;  /* 0x000000ffff249224 */ /* 0x000fe400078e0008 */
[----:B------:R-:W-:-:S07]  /*1e3a0*/  @!P1 IMAD.MOV.U32 R37, RZ, RZ, R9 ;  /* 0x000000ffff259224 */ /* 0x000fce00078e0009 */
[----:B-----5:R-:W-:Y:S05]  /*1e3b0*/  WARPSYNC.COLLECTIVE R15, `(.L_x_1698) ;  /* 0x000000000f087348 */ /* 0x020fea0003c00000 */
[----:B------:R0:W1:Y:S02]  /*1e3c0*/  SHFL.IDX P6, R14, R13, R12, R11 ;  /* 0x0000000c0d0e7389 */ /* 0x00006400000c000b */
[----:B01---5:R-:W-:Y:S01]  /*1e3d0*/  ENDCOLLECTIVE ;  /* 0x000000000000791b */ /* 0x023fe20003800000 */
.L_x_1698:
[----:B------:R-:W-:Y:S02]  /*1e3e0*/  IMAD.MOV.U32 R0, RZ, RZ, R36 ;  /* 0x000000ffff007224 */ /* 0x000fe400078e0024 */
[----:B------:R-:W-:Y:S02]  /*1e3f0*/  IMAD.MOV.U32 R3, RZ, RZ, R37 ;  /* 0x000000ffff037224 */ /* 0x000fe400078e0025 */
[----:B------:R-:W-:Y:S01]  /*1e400*/  @!P1 IMAD.MOV.U32 R38, RZ, RZ, R10 ;  /* 0x000000ffff269224 */ /* 0x000fe200078e000a */
[----:B------:R-:W-:Y:S01]  /*1e410*/  PRMT R48, R0, 0x7610, R48 ;  /* 0x0000761000307816 */ /* 0x000fe20000000030 */
[----:B------:R-:W-:Y:S01]  /*1e420*/  IMAD.MOV.U32 R9, RZ, RZ, R39 ;  /* 0x000000ffff097224 */ /* 0x000fe200078e0027 */
[----:B------:R-:W-:Y:S01]  /*1e430*/  PRMT R34, R34, 0x5410, R3 ;  /* 0x0000541022227816 */ /* 0x000fe20000000003 */
[----:B------:R-:W-:Y:S02]  /*1e440*/  @!P1 IMAD.MOV.U32 R20, RZ, RZ, R4 ;  /* 0x000000ffff149224 */ /* 0x000fe400078e0004 */
[----:B------:R-:W-:Y:S01]  /*1e450*/  @!P1 IMAD.MOV.U32 R21, RZ, RZ, R5 ;  /* 0x000000ffff159224 */ /* 0x000fe200078e0005 */
[----:B------:R-:W-:Y:S01]  /*1e460*/  PRMT R34, R9, 0x7610, R34 ;  /* 0x0000761009227816 */ /* 0x000fe20000000022 */
[----:B------:R-:W-:-:S02]  /*1e470*/  IMAD.MOV.U32 R8, RZ, RZ, R38 ;  /* 0x000000ffff087224 */ /* 0x000fc400078e0026 */
[----:B------:R-:W-:Y:S02]  /*1e480*/  IMAD.MOV.U32 R13, RZ, RZ, R25 ;  /* 0x000000ffff0d7224 */ /* 0x000fe400078e0019 */
[----:B------:R-:W-:Y:S01]  /*1e490*/  @!P1 IMAD.MOV.U32 R28, RZ, RZ, R6 ;  /* 0x000000ffff1c9224 */ /* 0x000fe200078e0006 */
[----:B------:R-:W-:Y:S01]  /*1e4a0*/  PRMT R31, R8, 0x7610, R31 ;  /* 0x00007610081f7816 */ /* 0x000fe2000000001f */
[----:B------:R-:W-:Y:S02]  /*1e4b0*/  @!P1 IMAD.MOV.U32 R29, RZ, RZ, R7 ;  /* 0x000000ffff1d9224 */ /* 0x000fe400078e0007 */
[----:B------:R-:W-:Y:S02]  /*1e4c0*/  IMAD.MOV.U32 R4, RZ, RZ, R20 ;  /* 0x000000ffff047224 */ /* 0x000fe400078e0014 */
[----:B------:R-:W-:Y:S02]  /*1e4d0*/  IMAD.MOV.U32 R5, RZ, RZ, R21 ;  /* 0x000000ffff057224 */ /* 0x000fe400078e0015 */
[----:B------:R-:W-:Y:S01]  /*1e4e0*/  IMAD.MOV.U32 R0, RZ, RZ, R14 ;  /* 0x000000ffff007224 */ /* 0x000fe200078e000e */
[----:B------:R-:W-:-:S07]  /*1e4f0*/  PRMT R50, R4, 0x7610, R50 ;  /* 0x0000761004327816 */ /* 0x000fce0000000032 */
[----:B------:R-:W-:Y:S05]  /*1e500*/  WARPSYNC.COLLECTIVE R15, `(.L_x_1699) ;  /* 0x000000000f087348 */ /* 0x000fea0003c00000 */
[----:B------:R0:W1:Y:S02]  /*1e510*/  SHFL.IDX P6, R14, R13, R12, R11 ;  /* 0x0000000c0d0e7389 */ /* 0x00006400000c000b */
[----:B01----:R-:W-:Y:S01]  /*1e520*/  ENDCOLLECTIVE ;  /* 0x000000000000791b */ /* 0x003fe20003800000 */
.L_x_1699:
[----:B------:R-:W-:Y:S01]  /*1e530*/  IMAD.MOV.U32 R6, RZ, RZ, R28 ;  /* 0x000000ffff067224 */ /* 0x000fe200078e001c */
[----:B------:R-:W-:Y:S01]  /*1e540*/  PRMT R54, R5, 0x7610, R54 ;  /* 0x0000761005367816 */ /* 0x000fe20000000036 */
[----:B------:R-:W-:Y:S01]  /*1e550*/  IMAD.MOV.U32 R7, RZ, RZ, R29 ;  /* 0x000000ffff077224 */ /* 0x000fe200078e001d */
[----:B------:R-:W-:Y:S02]  /*1e560*/  CS2R R4, SRZ ;  /* 0x0000000000047805 */ /* 0x000fe4000001ff00 */
[----:B------:R-:W-:Y:S02]  /*1e570*/  PRMT R31, R31, 0x5410, R6 ;  /* 0x000054101f1f7816 */ /* 0x000fe40000000006 */
[----:B------:R-:W-:Y:S01]  /*1e580*/  PRMT R55, R7, 0x7610, R55 ;  /* 0x0000761007377816 */ /* 0x000fe20000000037 */
[----:B------:R-:W-:Y:S02]  /*1e590*/  IMAD.MOV.U32 R13, RZ, RZ, R24 ;  /* 0x000000ffff0d7224 */ /* 0x000fe400078e0018 */
[----:B------:R-:W-:-:S07]  /*1e5a0*/  IMAD.MOV.U32 R3, RZ, RZ, R14 ;  /* 0x000000ffff037224 */ /* 0x000fce00078e000e */
[----:B------:R-:W-:Y:S05]  /*1e5b0*/  WARPSYNC.COLLECTIVE R15, `(.L_x_1700) ;  /* 0x000000000f087348 */ /* 0x000fea0003c00000 */
[----:B------:R0:W1:Y:S02]  /*1e5c0*/  SHFL.IDX P6, R14, R13, R12, R11 ;  /* 0x0000000c0d0e7389 */ /* 0x00006400000c000b */
[----:B01----:R-:W-:Y:S01]  /*1e5d0*/  ENDCOLLECTIVE ;  /* 0x000000000000791b */ /* 0x003fe20003800000 */
.L_x_1700:
[----:B------:R-:W-:Y:S02]  /*1e5e0*/  IMAD.MOV.U32 R13, RZ, RZ, R27 ;  /* 0x000000ffff0d7224 */ /* 0x000fe400078e001b */
[----:B------:R-:W-:-:S07]  /*1e5f0*/  IMAD.MOV.U32 R24, RZ, RZ, R14 ;  /* 0x000000ffff187224 */ /* 0x000fce00078e000e */
[----:B------:R-:W-:Y:S05]  /*1e600*/  WARPSYNC.COLLECTIVE R15, `(.L_x_1701) ;  /* 0x000000000f087348 */ /* 0x000fea0003c00000 */
[----:B------:R0:W1:Y:S02]  /*1e610*/  SHFL.IDX P6, R14, R13, R12, R11 ;  /* 0x0000000c0d0e7389 */ /* 0x00006400000c000b */
[----:B01----:R-:W-:Y:S01]  /*1e620*/  ENDCOLLECTIVE ;  /* 0x000000000000791b */ /* 0x003fe20003800000 */
.L_x_1701:
[----:B------:R-:W-:Y:S05]  /*1e630*/  BRA `(.L_x_1702) ;  /* 0xfffffe9c008c7947 */ /* 0x000fea000383ffff */
.L_x_1430:
[----:B0-----:R0:W1:Y:S02]  /*1e640*/  SYNCS.PHASECHK.TRANS64.TRYWAIT P1, [R2+URZ+0x16800], R13 ;  /* 0x0168000d020075a7 */ /* 0x001064000802017f */
[----:B-1----:R-:W-:Y:S05]  /*1e650*/  @!P1 NANOSLEEP.SYNCS 0x989680 ;  /* 0x009896800000995d */ /* 0x002fea0003900000 */
[----:B------:R-:W1:Y:S02]  /*1e660*/  @!P1 SYNCS.PHASECHK.TRANS64 P1, [R2+URZ+0x16800], R13 ;  /* 0x0168000d020095a7 */ /* 0x000e64000802007f */
[----:B-1----:R-:W-:Y:S05]  /*1e670*/  @!P1 BRA `(.L_x_1430) ;  /* 0xfffffffc00f09947 */ /* 0x002fea000383ffff */
[----:B------:R-:W-:Y:S05]  /*1e680*/  BRA `(.L_x_1703) ;  /* 0xfffffea000347947 */ /* 0x000fea000383ffff */
.L_x_1436:
[----:B--2---:R2:W3:Y:S02]  /*1e690*/  SYNCS.PHASECHK.TRANS64.TRYWAIT P2, [R7+URZ+0x16830], R0 ;  /* 0x01683000070075a7 */ /* 0x0044e4000804017f */
[----:B---3--:R-:W-:Y:S05]  /*1e6a0*/  @!P2 NANOSLEEP.SYNCS 0x989680 ;  /* 0x009896800000a95d */ /* 0x008fea0003900000 */
[----:B------:R-:W3:Y:S02]  /*1e6b0*/  @!P2 SYNCS.PHASECHK.TRANS64 P2, [R7+URZ+0x16830], R0 ;  /* 0x016830000700a5a7 */ /* 0x000ee4000804007f */
[----:B---3--:R-:W-:Y:S05]  /*1e6c0*/  @!P2 BRA `(.L_x_1436) ;  /* 0xfffffffc00f0a947 */ /* 0x008fea000383ffff */
[----:B------:R-:W-:Y:S05]  /*1e6d0*/  BRA `(.L_x_1435) ;  /* 0xfffffeac00fc7947 */ /* 0x000fea000383ffff */
.L_x_1454:
[----:B-1----:R1:W2:Y:S02]  /*1e6e0*/  SYNCS.PHASECHK.TRANS64.TRYWAIT P4, [R11+URZ+0x16830], R10 ;  /* 0x0168300a0b0075a7 */ /* 0x0022a4000808017f */
[----:B--2---:R-:W-:Y:S05]  /*1e6f0*/  @!P4 NANOSLEEP.SYNCS 0x989680 ;  /* 0x009896800000c95d */ /* 0x004fea0003900000 */
[----:B------:R-:W2:Y:S02]  /*1e700*/  @!P4 SYNCS.PHASECHK.TRANS64 P4, [R11+URZ+0x16830], R10 ;  /* 0x0168300a0b00c5a7 */ /* 0x000ea4000808007f */
[----:B--2---:R-:W-:Y:S05]  /*1e710*/  @!P4 BRA `(.L_x_1454) ;  /* 0xfffffffc00f0c947 */ /* 0x004fea000383ffff */
[----:B------:R-:W-:Y:S05]  /*1e720*/  BRA `(.L_x_1453) ;  /* 0xfffffee000e87947 */ /* 0x000fea000383ffff */
.L_x_1458:
[----:B-1----:R1:W2:Y:S02]  /*1e730*/  SYNCS.PHASECHK.TRANS64.TRYWAIT P3, [R11+URZ+0x16850], R10 ;  /* 0x0168500a0b0075a7 */ /* 0x0022a4000806017f */
[----:B--2---:R-:W-:Y:S05]  /*1e740*/  @!P3 NANOSLEEP.SYNCS 0x989680 ;  /* 0x009896800000b95d */ /* 0x004fea0003900000 */
[----:B------:R-:W2:Y:S02]  /*1e750*/  @!P3 SYNCS.PHASECHK.TRANS64 P3, [R11+URZ+0x16850], R10 ;  /* 0x0168500a0b00b5a7 */ /* 0x000ea4000806007f */
[----:B--2---:R-:W-:Y:S05]  /*1e760*/  @!P3 BRA `(.L_x_1458) ;  /* 0xfffffffc00f0b947 */ /* 0x004fea000383ffff */
[----:B------:R-:W-:Y:S05]  /*1e770*/  BRA `(.L_x_1455) ;  /* 0xfffffee400a87947 */ /* 0x000fea000383ffff */
.L_x_1477:
[----:B-1----:R1:W2:Y:S02]  /*1e780*/  SYNCS.PHASECHK.TRANS64.TRYWAIT P3, [R0+URZ+0x16830], R3 ;  /* 0x01683003000075a7 */ /* 0x0022a4000806017f */
[----:B--2---:R-:W-:Y:S05]  /*1e790*/  @!P3 NANOSLEEP.SYNCS 0x989680 ;  /* 0x009896800000b95d */ /* 0x004fea0003900000 */
[----:B------:R-:W2:Y:S02]  /*1e7a0*/  @!P3 SYNCS.PHASECHK.TRANS64 P3, [R0+URZ+0x16830], R3 ;  /* 0x016830030000b5a7 */ /* 0x000ea4000806007f */
[----:B--2---:R-:W-:Y:S05]  /*1e7b0*/  @!P3 BRA `(.L_x_1477) ;  /* 0xfffffffc00f0b947 */ /* 0x004fea000383ffff */
[----:B------:R-:W-:Y:S05]  /*1e7c0*/  BRA `(.L_x_1476) ;  /* 0xffffff1400707947 */ /* 0x000fea000383ffff */
.L_x_1481:
[----:B-1----:R1:W2:Y:S02]  /*1e7d0*/  SYNCS.PHASECHK.TRANS64.TRYWAIT P2, [R3+URZ+0x16850], R0 ;  /* 0x01685000030075a7 */ /* 0x0022a4000804017f */
[----:B--2---:R-:W-:Y:S05]  /*1e7e0*/  @!P2 NANOSLEEP.SYNCS 0x989680 ;  /* 0x009896800000a95d */ /* 0x004fea0003900000 */
[----:B------:R-:W2:Y:S02]  /*1e7f0*/  @!P2 SYNCS.PHASECHK.TRANS64 P2, [R3+URZ+0x16850], R0 ;  /* 0x016850000300a5a7 */ /* 0x000ea4000804007f */
[----:B--2---:R-:W-:Y:S05]  /*1e800*/  @!P2 BRA `(.L_x_1481) ;  /* 0xfffffffc00f0a947 */ /* 0x004fea000383ffff */
[----:B------:R-:W-:Y:S05]  /*1e810*/  BRA `(.L_x_1478) ;  /* 0xffffff1800307947 */ /* 0x000fea000383ffff */
.L_x_1488:
[----:B-1----:R1:W2:Y:S02]  /*1e820*/  SYNCS.PHASECHK.TRANS64.TRYWAIT P3, [R0+URZ+0x16830], R3 ;  /* 0x01683003000075a7 */ /* 0x0022a4000806017f */
[----:B--2---:R-:W-:Y:S05]  /*1e830*/  @!P3 NANOSLEEP.SYNCS 0x989680 ;  /* 0x009896800000b95d */ /* 0x004fea0003900000 */
[----:B------:R-:W2:Y:S02]  /*1e840*/  @!P3 SYNCS.PHASECHK.TRANS64 P3, [R0+URZ+0x16830], R3 ;  /* 0x016830030000b5a7 */ /* 0x000ea4000806007f */
[----:B--2---:R-:W-:Y:S05]  /*1e850*/  @!P3 BRA `(.L_x_1488) ;  /* 0xfffffffc00f0b947 */ /* 0x004fea000383ffff */
[----:B------:R-:W-:Y:S05]  /*1e860*/  BRA `(.L_x_1487) ;  /* 0xffffff3400147947 */ /* 0x000fea000383ffff */
.L_x_1492:
[----:B-1----:R1:W2:Y:S02]  /*1e870*/  SYNCS.PHASECHK.TRANS64.TRYWAIT P2, [R3+URZ+0x16850], R0 ;  /* 0x01685000030075a7 */ /* 0x0022a4000804017f */
[----:B--2---:R-:W-:Y:S05]  /*1e880*/  @!P2 NANOSLEEP.SYNCS 0x989680 ;  /* 0x009896800000a95d */ /* 0x004fea0003900000 */
[----:B------:R-:W2:Y:S02]  /*1e890*/  @!P2 SYNCS.PHASECHK.TRANS64 P2, [R3+URZ+0x16850], R0 ;  /* 0x016850000300a5a7 */ /* 0x000ea4000804007f */
[----:B--2---:R-:W-:Y:S05]  /*1e8a0*/  @!P2 BRA `(.L_x_1492) ;  /* 0xfffffffc00f0a947 */ /* 0x004fea000383ffff */
[----:B------:R-:W-:Y:S05]  /*1e8b0*/  BRA `(.L_x_1489) ;  /* 0xffffff3400d47947 */ /* 0x000fea000383ffff */
.L_x_1505:
[----:B-1----:R1:W2:Y:S02]  /*1e8c0*/  SYNCS.PHASECHK.TRANS64.TRYWAIT P0, [R11+URZ+0x16850], R4 ;  /* 0x016850040b0075a7 */ /* 0x0022a4000800017f */
[----:B--2---:R-:W-:Y:S05]  /*1e8d0*/  @!P0 NANOSLEEP.SYNCS 0x989680 ;  /* 0x009896800000895d */ /* 0x004fea0003900000 */
[----:B------:R-:W2:Y:S02]  /*1e8e0*/  @!P0 SYNCS.PHASECHK.TRANS64 P0, [R11+URZ+0x16850], R4 ;  /* 0x016850040b0085a7 */ /* 0x000ea4000800007f */
[----:B--2---:R-:W-:Y:S05]  /*1e8f0*/  @!P0 BRA `(.L_x_1505) ;  /* 0xfffffffc00f08947 */ /* 0x004fea000383ffff */
[----:B------:R-:W-:Y:S05]  /*1e900*/  BRA `(.L_x_1504) ;  /* 0xffffff6000b87947 */ /* 0x000fea000383ffff */
.L_x_1513:
[----:B------:R-:W-:Y:S02]  /*1e910*/  IMAD.MOV.U32 R13, RZ, RZ, R20 ;  /* 0x000000ffff0d7224 */ /* 0x000fe400078e0014 */
[----:B------:R-:W-:Y:S02]  /*1e920*/  IMAD.MOV.U32 R12, RZ, RZ, RZ ;  /* 0x000000ffff0c7224 */ /* 0x000fe400078e00ff */
[----:B------:R-:W-:Y:S02]  /*1e930*/  IMAD.MOV.U32 R11, RZ, RZ, 0x181f ;  /* 0x0000181fff0b7424 */ /* 0x000fe400078e00ff */
[----:B------:R-:W-:Y:S02]  /*1e940*/  IMAD.MOV.U32 R15, RZ, RZ, -0x1 ;  /* 0xffffffffff0f7424 */ /* 0x000fe400078e00ff */
[----:B------:R-:W-:Y:S02]  /*1e950*/  IMAD R21, R8, R27, RZ ;  /* 0x0000001b08157224 */ /* 0x000fe400078e02ff */
[----:B------:R-:W-:-:S07]  /*1e960*/  IMAD.IADD R24, R30, 0x1, R26 ;  /* 0x000000011e187824 */ /* 0x000fce00078e021a */
[----:B-1----:R-:W-:Y:S05]  /*1e970*/  WARPSYNC.COLLECTIVE R15, `(.L_x_1704) ;  /* 0x000000000f087348 */ /* 0x002fea0003c00000 */
[----:B------:R0:W2:Y:S02]  /*1e980*/  SHFL.IDX P6, R14, R13, R12, R11 ;  /* 0x0000000c0d0e7389 */ /* 0x0000a400000c000b */
[----:B012---:R-:W-:Y:S01]  /*1e990*/  ENDCOLLECTIVE ;  /* 0x000000000000791b */ /* 0x007fe20003800000 */
.L_x_1704:
[C---:B------:R-:W-:Y:S01]  /*1e9a0*/  VIADD R8, R24.reuse, 0x30 ;  /* 0x0000003018087836 */ /* 0x040fe20000000000 */
[----:B------:R-:W-:-:S04]  /*1e9b0*/  ISETP.GE.OR P3, PT, R24, R21, P0 ;  /* 0x000000151800720c */ /* 0x000fc80000766670 */
[----:B------:R-:W-:Y:S01]  /*1e9c0*/  ISETP.GE.OR P4, PT, R8, R21, P0 ;  /* 0x000000150800720c */ /* 0x000fe20000786670 */
[----:B------:R-:W-:Y:S02]  /*1e9d0*/  VIADD R8, R24, 0x60 ;  /* 0x0000006018087836 */ /* 0x000fe40000000000 */
[----:B------:R-:W-:-:S03]  /*1e9e0*/  IMAD.MOV.U32 R13, RZ, RZ, R7 ;  /* 0x000000ffff0d7224 */ /* 0x000fc600078e0007 */
[----:B------:R-:W-:Y:S01]  /*1e9f0*/  ISETP.GE.OR P2, PT, R8, R21, P0 ;  /* 0x000000150800720c */ /* 0x000fe20000746670 */
[----:B------:R-:W-:-:S12]  /*1ea00*/  IMAD.MOV.U32 R0, RZ, RZ, R14 ;  /* 0x000000ffff007224 */ /* 0x000fd800078e000e */
[----:B------:R-:W-:Y:S05]  /*1ea10*/  WARPSYNC.COLLECTIVE R15, `(.L_x_1705) ;  /* 0x000000000f087348 */ /* 0x000fea0003c00000 */
[----:B------:R0:W1:Y:S02]  /*1ea20*/  SHFL.IDX P6, R14, R13, R12, R11 ;  /* 0x0000000c0d0e7389 */ /* 0x00006400000c000b */
[----:B01----:R-:W-:Y:S01]  /*1ea30*/  ENDCOLLECTIVE ;  /* 0x000000000000791b */ /* 0x003fe20003800000 */
.L_x_1705:
[----:B------:R-:W-:Y:S02]  /*1ea40*/  IMAD.MOV.U32 R13, RZ, RZ, R20 ;  /* 0x000000ffff0d7224 */ /* 0x000fe400078e0014 */
[----:B------:R-:W-:Y:S02]  /*1ea50*/  IMAD.MOV.U32 R12, RZ, RZ, 0x1 ;  /* 0x00000001ff0c7424 */ /* 0x000fe400078e00ff */
[----:B------:R-:W-:-:S07]  /*1ea60*/  IMAD.MOV.U32 R3, RZ, RZ, R14 ;  /* 0x000000ffff037224 */ /* 0x000fce00078e000e */
[----:B------:R-:W-:Y:S05]  /*1ea70*/  WARPSYNC.COLLECTIVE R15, `(.L_x_1706) ;  /* 0x000000000f087348 */ /* 0x000fea0003c00000 */
[----:B------:R0:W1:Y:S02]  /*1ea80*/  SHFL.IDX P6, R14, R13, R12, R11 ;  /* 0x0000000c0d0e7389 */ /* 0x00006400000c000b */
[----:B01----:R-:W-:Y:S01]  /*1ea90*/  ENDCOLLECTIVE ;  /* 0x000000000000791b */ /* 0x003fe20003800000 */
.L_x_1706:
[----:B------:R-:W-:-:S04]  /*1eaa0*/  @!P3 LEA R10, P5, R29, R3, 0x1 ;  /* 0x000000031d0ab211 */ /* 0x000fc800078a08ff */
[----:B------:R-:W-:Y:S01]  /*1eab0*/  @!P3 LEA.HI.X R3, R29, R0, R28, 0x1, P5 ;  /* 0x000000001d03b211 */ /* 0x000fe200028f0c1c */
[----:B------:R-:W-:Y:S02]  /*1eac0*/  IMAD.MOV.U32 R13, RZ, RZ, R7 ;  /* 0x000000ffff0d7224 */ /* 0x000fe400078e0007 */
[----:B------:R-:W-:-:S07]  /*1ead0*/  IMAD.MOV.U32 R4, RZ, RZ, R14 ;  /* 0x000000ffff047224 */ /* 0x000fce00078e000e */
[----:B------:R-:W-:Y:S05]  /*1eae0*/  WARPSYNC.COLLECTIVE R15, `(.L_x_1707) ;  /* 0x000000000f087348 */ /* 0x000fea0003c00000 */
[----:B------:R0:W1:Y:S02]  /*1eaf0*/  SHFL.IDX P6, R14, R13, R12, R11 ;  /* 0x0000000c0d0e7389 */ /* 0x00006400000c000b */
[----:B01----:R-:W-:Y:S01]  /*1eb00*/  ENDCOLLECTIVE ;  /* 0x000000000000791b */ /* 0x003fe20003800000 */
.L_x_1707:
[----:B------:R-:W-:Y:S02]  /*1eb10*/  IMAD.MOV.U32 R13, RZ, RZ, R20 ;  /* 0x000000ffff0d7224 */ /* 0x000fe400078e0014 */
[----:B------:R-:W-:Y:S02]  /*1eb20*/  IMAD.MOV.U32 R12, RZ, RZ, 0x2 ;  /* 0x00000002ff0c7424 */ /* 0x000fe400078e00ff */
[----:B------:R-:W-:-:S07]  /*1eb30*/  IMAD.MOV.U32 R5, RZ, RZ, R14 ;  /* 0x000000ffff057224 */ /* 0x000fce00078e000e */
[----:B------:R-:W-:Y:S05]  /*1eb40*/  WARPSYNC.COLLECTIVE R15, `(.L_x_1708) ;  /* 0x000000000f087348 */ /* 0x000fea0003c00000 */
[----:B------:R0:W1:Y:S02]  /*1eb50*/  SHFL.IDX P6, R14, R13, R12, R11 ;  /* 0x0000000c0d0e7389 */ /* 0x00006400000c000b */
[----:B01----:R-:W-:Y:S01]  /*1eb60*/  ENDCOLLECTIVE ;  /* 0x000000000000791b */ /* 0x003fe20003800000 */
.L_x_1708:
[----:B------:R-:W-:-:S04]  /*1eb70*/  @!P4 LEA R8, P1, R29, R5, 0x1 ;  /* 0x000000051d08c211 */ /* 0x000fc800078208ff */
[----:B------:R-:W-:Y:S01]  /*1eb80*/  @!P4 LEA.HI.X R9, R29, R4, R28, 0x1, P1 ;  /* 0x000000041d09c211 */ /* 0x000fe200008f0c1c */
[----:B------:R-:W-:Y:S02]  /*1eb90*/  IMAD.MOV.U32 R13, RZ, RZ, R7 ;  /* 0x000000ffff0d7224 */ /* 0x000fe400078e0007 */
[----:B------:R-:W-:-:S07]  /*1eba0*/  IMAD.MOV.U32 R6, RZ, RZ, R14 ;  /* 0x000000ffff067224 */ /* 0x000fce00078e000e */
[----:B------:R-:W-:Y:S05]  /*1ebb0*/  WARPSYNC.COLLECTIVE R15, `(.L_x_1709) ;  /* 0x000000000f087348 */ /* 0x000fea0003c00000 */
[----:B------:R0:W1:Y:S02]  /*1ebc0*/  SHFL.IDX P6, R14, R13, R12, R11 ;  /* 0x0000000c0d0e7389 */ /* 0x00006400000c000b */
[----:B01----:R-:W-:Y:S01]  /*1ebd0*/  ENDCOLLECTIVE ;  /* 0x000000000000791b */ /* 0x003fe20003800000 */
.L_x_1709:
        /* <DEDUP_REMOVED lines=12> */
.L_x_1710:
[----:B------:R0:W-:Y:S01]  /*1eca0*/  @!P2 ST.E.128 desc[UR38][R4.64], RZ ;  /* 0x000000ff0400a985 */ /* 0x0001e2000c101d26 */
[----:B------:R-:W-:Y:S02]  /*1ecb0*/  IMAD.MOV.U32 R13, RZ, RZ, R7 ;  /* 0x000000ffff0d7224 */ /* 0x000fe400078e0007 */
[----:B------:R-:W-:-:S07]  /*1ecc0*/  IMAD.MOV.U32 R0, RZ, RZ, R14 ;  /* 0x000000ffff007224 */ /* 0x000fce00078e000e */
[----:B0-----:R-:W-:Y:S05]  /*1ecd0*/  WARPSYNC.COLLECTIVE R15, `(.L_x_1711) ;  /* 0x000000000f087348 */ /* 0x001fea0003c00000 */
[----:B------:R1:W2:Y:S02]  /*1ece0*/  SHFL.IDX P6, R14, R13, R12, R11 ;  /* 0x0000000c0d0e7389 */ /* 0x0002a400000c000b */
[----:B012---:R-:W-:Y:S01]  /*1ecf0*/  ENDCOLLECTIVE ;  /* 0x000000000000791b */ /* 0x007fe20003800000 */
.L_x_1711:
[----:B------:R-:W-:Y:S05]  /*1ed00*/  BRA `(.L_x_1712) ;  /* 0xffffff7c00e07947 */ /* 0x000fea000383ffff */
.L_x_1538:
[----:B------:R-:W1:Y:S01]  /*1ed10*/  S2R R5, SR_TID.X ;  /* 0x0000000000057919 */ /* 0x000e620000002100 */
[----:B------:R-:W-:Y:S01]  /*1ed20*/  BSSY B1, `(.L_x_1713) ;  /* 0x000000a000017945 */ /* 0x000fe20003800000 */
[----:B0-----:R-:W-:Y:S02]  /*1ed30*/  IMAD.MOV.U32 R12, RZ, RZ, RZ ;  /* 0x000000ffff0c7224 */ /* 0x001fe400078e00ff */
[----:B------:R-:W-:Y:S02]  /*1ed40*/  IMAD.MOV.U32 R11, RZ, RZ, 0x1f ;  /* 0x0000001fff0b7424 */ /* 0x000fe400078e00ff */
[----:B------:R-:W-:Y:S01]  /*1ed50*/  IMAD.MOV.U32 R15, RZ, RZ, -0x1 ;  /* 0xffffffffff0f7424 */ /* 0x000fe200078e00ff */
[----:B-1----:R-:W-:-:S04]  /*1ed60*/  SHF.R.U32.HI R5, RZ, 0x5, R5 ;  /* 0x00000005ff057819 */ /* 0x002fc80000011605 */
[----:B------:R-:W-:-:S05]  /*1ed70*/  LOP3.LUT R5, R5, 0x3, RZ, 0xc0, !PT ;  /* 0x0000000305057812 */ /* 0x000fca00078ec0ff */
[----:B------:R-:W-:-:S07]  /*1ed80*/  IMAD.MOV.U32 R13, RZ, RZ, R5 ;  /* 0x000000ffff0d7224 */ /* 0x000fce00078e0005 */
[----:B------:R-:W-:Y:S05]  /*1ed90*/  WARPSYNC.COLLECTIVE R15, `(.L_x_1714) ;  /* 0x000000000f087348 */ /* 0x000fea0003c00000 */
[----:B------:R0:W1:Y:S02]  /*1eda0*/  SHFL.IDX P6, R14, R13, R12, R11 ;  /* 0x0000000c0d0e7389 */ /* 0x00006400000c000b */
[----:B01----:R-:W-:Y:S01]  /*1edb0*/  ENDCOLLECTIVE ;  /* 0x000000000000791b */ /* 0x003fe20003800000 */
.L_x_1714:
[----:B------:R-:W-:Y:S05]  /*1edc0*/  BSYNC B1 ;  /* 0x0000000000017941 */ /* 0x000fea0003800000 */
.L_x_1713:
[----:B------:R-:W-:Y:S05]  /*1edd0*/  BRA `(.L_x_1715) ;  /* 0xffffff9400c47947 */ /* 0x000fea000383ffff */
.L_x_1540:
[----:B------:R-:W-:Y:S01]  /*1ede0*/  BSSY B1, `(.L_x_1716) ;  /* 0x0000006000017945 */ /* 0x000fe20003800000 */
[----:B------:R-:W-:-:S07]  /*1edf0*/  IMAD.MOV.U32 R15, RZ, RZ, -0x1 ;  /* 0xffffffffff0f7424 */ /* 0x000fce00078e00ff */
[----:B01----:R-:W-:Y:S05]  /*1ee00*/  WARPSYNC.COLLECTIVE R15, `(.L_x_1717) ;  /* 0x000000000f0c7348 */ /* 0x003fea0003c00000 */
[----:B------:R-:W-:Y:S02]  /*1ee10*/  ELECT P6, UR62, PT ;  /* 0x00000000003e782f */ /* 0x000fe400038c0000 */
[----:B------:R-:W-:Y:S01]  /*1ee20*/  MOV R14, UR62 ;  /* 0x0000003e000e7c02 */ /* 0x000fe20008000f00 */
[----:B01----:R-:W-:Y:S10]  /*1ee30*/  ENDCOLLECTIVE ;  /* 0x000000000000791b */ /* 0x003ff40003800000 */
.L_x_1717:
[----:B------:R-:W-:Y:S05]  /*1ee40*/  BSYNC B1 ;  /* 0x0000000000017941 */ /* 0x000fea0003800000 */
.L_x_1716:
[----:B------:R-:W-:Y:S05]  /*1ee50*/  BRA `(.L_x_1539) ;  /* 0xffffff9400bc7947 */ /* 0x000fea000383ffff */
.L_x_1542:
[----:B-1----:R1:W2:Y:S02]  /*1ee60*/  SYNCS.PHASECHK.TRANS64.TRYWAIT P0, [R22+URZ+0x16820], R5 ;  /* 0x01682005160075a7 */ /* 0x0022a4000800017f */
[----:B--2---:R-:W-:Y:S05]  /*1ee70*/  @!P0 NANOSLEEP.SYNCS 0x989680 ;  /* 0x009896800000895d */ /* 0x004fea0003900000 */
[----:B------:R-:W2:Y:S02]  /*1ee80*/  @!P0 SYNCS.PHASECHK.TRANS64 P0, [R22+URZ+0x16820], R5 ;  /* 0x01682005160085a7 */ /* 0x000ea4000800007f */
[----:B--2---:R-:W-:Y:S05]  /*1ee90*/  @!P0 BRA `(.L_x_1542) ;  /* 0xfffffffc00f08947 */ /* 0x004fea000383ffff */
[----:B------:R-:W-:Y:S05]  /*1eea0*/  BRA `(.L_x_1718) ;  /* 0xffffff9400cc7947 */ /* 0x000fea000383ffff */
.L_x_1546:
[----:B-1----:R1:W2:Y:S02]  /*1eeb0*/  SYNCS.PHASECHK.TRANS64.TRYWAIT P0, [R5+URZ+0x168a0], R6 ;  /* 0x0168a006050075a7 */ /* 0x0022a4000800017f */
[----:B--2---:R-:W-:Y:S05]  /*1eec0*/  @!P0 NANOSLEEP.SYNCS 0x989680 ;  /* 0x009896800000895d */ /* 0x004fea0003900000 */
[----:B------:R-:W2:Y:S02]  /*1eed0*/  @!P0 SYNCS.PHASECHK.TRANS64 P0, [R5+URZ+0x168a0], R6 ;  /* 0x0168a006050085a7 */ /* 0x000ea4000800007f */
[----:B--2---:R-:W-:Y:S05]  /*1eee0*/  @!P0 BRA `(.L_x_1546) ;  /* 0xfffffffc00f08947 */ /* 0x004fea000383ffff */
[----:B------:R-:W-:Y:S05]  /*1eef0*/  BRA `(.L_x_1719) ;  /* 0xffffff9400e47947 */ /* 0x000fea000383ffff */
.L_x_1551:
[----:B0-----:R0:W2:Y:S02]  /*1ef00*/  SYNCS.PHASECHK.TRANS64.TRYWAIT P0, [R5+URZ+0x168c0], R6 ;  /* 0x0168c006050075a7 */ /* 0x0010a4000800017f */
[----:B--2---:R-:W-:Y:S05]  /*1ef10*/  @!P0 NANOSLEEP.SYNCS 0x989680 ;  /* 0x009896800000895d */ /* 0x004fea0003900000 */
[----:B------:R-:W2:Y:S02]  /*1ef20*/  @!P0 SYNCS.PHASECHK.TRANS64 P0, [R5+URZ+0x168c0], R6 ;  /* 0x0168c006050085a7 */ /* 0x000ea4000800007f */
[----:B--2---:R-:W-:Y:S05]  /*1ef30*/  @!P0 BRA `(.L_x_1551) ;  /* 0xfffffffc00f08947 */ /* 0x004fea000383ffff */
[----:B------:R-:W-:Y:S05]  /*1ef40*/  BRA `(.L_x_1720) ;  /* 0xffffff9800647947 */ /* 0x000fea000383ffff */
.L_x_1558:
[----:B-1----:R1:W2:Y:S02]  /*1ef50*/  SYNCS.PHASECHK.TRANS64.TRYWAIT P1, [R5+URZ+0x168a0], R6 ;  /* 0x0168a006050075a7 */ /* 0x0022a4000802017f */
[----:B--2---:R-:W-:Y:S05]  /*1ef60*/  @!P1 NANOSLEEP.SYNCS 0x989680 ;  /* 0x009896800000995d */ /* 0x004fea0003900000 */
[----:B------:R-:W2:Y:S02]  /*1ef70*/  @!P1 SYNCS.PHASECHK.TRANS64 P1, [R5+URZ+0x168a0], R6 ;  /* 0x0168a006050095a7 */ /* 0x000ea4000802007f */
[----:B--2---:R-:W-:Y:S05]  /*1ef80*/  @!P1 BRA `(.L_x_1558) ;  /* 0xfffffffc00f09947 */ /* 0x004fea000383ffff */
[----:B------:R-:W-:Y:S05]  /*1ef90*/  BRA `(.L_x_1721) ;  /* 0xffffff9c00247947 */ /* 0x000fea000383ffff */
.L_x_1563:
[----:B0-----:R0:W2:Y:S02]  /*1efa0*/  SYNCS.PHASECHK.TRANS64.TRYWAIT P1, [R5+URZ+0x168c0], R6 ;  /* 0x0168c006050075a7 */ /* 0x0010a4000802017f */
[----:B--2---:R-:W-:Y:S05]  /*1efb0*/  @!P1 NANOSLEEP.SYNCS 0x989680 ;  /* 0x009896800000995d */ /* 0x004fea0003900000 */
[----:B------:R-:W2:Y:S02]  /*1efc0*/  @!P1 SYNCS.PHASECHK.TRANS64 P1, [R5+URZ+0x168c0], R6 ;  /* 0x0168c006050095a7 */ /* 0x000ea4000802007f */
[----:B--2---:R-:W-:Y:S05]  /*1efd0*/  @!P1 BRA `(.L_x_1563) ;  /* 0xfffffffc00f09947 */ /* 0x004fea000383ffff */
[----:B------:R-:W-:Y:S05]  /*1efe0*/  BRA `(.L_x_1722) ;  /* 0xffffff9c009c7947 */ /* 0x000fea000383ffff */
.L_x_1584:
[----:B------:R-:W2:Y:S01]  /*1eff0*/  S2R R20, SR_TID.X ;  /* 0x0000000000147919 */ /* 0x000ea20000002100 */
[----:B------:R-:W-:Y:S01]  /*1f000*/  BSSY B0, `(.L_x_1723) ;  /* 0x000000a000007945 */ /* 0x000fe20003800000 */
[----:B0-----:R-:W-:Y:S02]  /*1f010*/  IMAD.MOV.U32 R12, RZ, RZ, RZ ;  /* 0x000000ffff0c7224 */ /* 0x001fe400078e00ff */
[----:B------:R-:W-:Y:S02]  /*1f020*/  IMAD.MOV.U32 R11, RZ, RZ, 0x1f ;  /* 0x0000001fff0b7424 */ /* 0x000fe400078e00ff */
[----:B------:R-:W-:Y:S01]  /*1f030*/  IMAD.MOV.U32 R15, RZ, RZ, -0x1 ;  /* 0xffffffffff0f7424 */ /* 0x000fe200078e00ff */
[----:B--2---:R-:W-:-:S04]  /*1f040*/  SHF.R.U32.HI R20, RZ, 0x5, R20 ;  /* 0x00000005ff147819 */ /* 0x004fc80000011614 */
[----:B------:R-:W-:-:S05]  /*1f050*/  LOP3.LUT R20, R20, 0x3, RZ, 0xc0, !PT ;  /* 0x0000000314147812 */ /* 0x000fca00078ec0ff */
[----:B------:R-:W-:-:S07]  /*1f060*/  IMAD.MOV.U32 R13, RZ, RZ, R20 ;  /* 0x000000ffff0d7224 */ /* 0x000fce00078e0014 */
[----:B-1----:R-:W-:Y:S05]  /*1f070*/  WARPSYNC.COLLECTIVE R15, `(.L_x_1724) ;  /* 0x000000000f087348 */ /* 0x002fea0003c00000 */
[----:B------:R0:W2:Y:S02]  /*1f080*/  SHFL.IDX P6, R14, R13, R12, R11 ;  /* 0x0000000c0d0e7389 */ /* 0x0000a400000c000b */
[----:B012---:R-:W-:Y:S01]  /*1f090*/  ENDCOLLECTIVE ;  /* 0x000000000000791b */ /* 0x007fe20003800000 */
.L_x_1724:
[----:B------:R-:W-:Y:S05]  /*1f0a0*/  BSYNC B0 ;  /* 0x0000000000007941 */ /* 0x000fea0003800000 */
.L_x_1723:
[----:B------:R-:W-:Y:S05]  /*1f0b0*/  BRA `(.L_x_1725) ;  /* 0xffffffa800ac7947 */ /* 0x000fea000383ffff */
.L_x_1586:
[----:B------:R-:W-:Y:S01]  /*1f0c0*/  BSSY B0, `(.L_x_1726) ;  /* 0x0000006000007945 */ /* 0x000fe20003800000 */
[----:B------:R-:W-:-:S07]  /*1f0d0*/  IMAD.MOV.U32 R15, RZ, RZ, -0x1 ;  /* 0xffffffffff0f7424 */ /* 0x000fce00078e00ff */
[----:B012---:R-:W-:Y:S05]  /*1f0e0*/  WARPSYNC.COLLECTIVE R15, `(.L_x_1727) ;  /* 0x000000000f0c7348 */ /* 0x007fea0003c00000 */
[----:B------:R-:W-:Y:S02]  /*1f0f0*/  ELECT P6, UR62, PT ;  /* 0x00000000003e782f */ /* 0x000fe400038c0000 */
[----:B------:R-:W-:Y:S01]  /*1f100*/  MOV R14, UR62 ;  /* 0x0000003e000e7c02 */ /* 0x000fe20008000f00 */
[----:B012---:R-:W-:Y:S10]  /*1f110*/  ENDCOLLECTIVE ;  /* 0x000000000000791b */ /* 0x007ff40003800000 */
.L_x_1727:
[----:B------:R-:W-:Y:S05]  /*1f120*/  BSYNC B0 ;  /* 0x0000000000007941 */ /* 0x000fea0003800000 */
.L_x_1726:
[----:B------:R-:W-:Y:S05]  /*1f130*/  BRA `(.L_x_1728) ;  /* 0xffffffa800b47947 */ /* 0x000fea000383ffff */
.L_x_1588:
[----:B--2---:R2:W3:Y:S02]  /*1f140*/  SYNCS.PHASECHK.TRANS64.TRYWAIT P0, [R0+URZ+0x16840], R3 ;  /* 0x01684003000075a7 */ /* 0x0044e4000800017f */
[----:B---3--:R-:W-:Y:S05]  /*1f150*/  @!P0 NANOSLEEP.SYNCS 0x989680 ;  /* 0x009896800000895d */ /* 0x008fea0003900000 */
[----:B------:R-:W3:Y:S02]  /*1f160*/  @!P0 SYNCS.PHASECHK.TRANS64 P0, [R0+URZ+0x16840], R3 ;  /* 0x01684003000085a7 */ /* 0x000ee4000800007f */
[----:B---3--:R-:W-:Y:S05]  /*1f170*/  @!P0 BRA `(.L_x_1588) ;  /* 0xfffffffc00f08947 */ /* 0x008fea000383ffff */
[----:B------:R-:W-:Y:S05]  /*1f180*/  BRA `(.L_x_1729) ;  /* 0xffffffac00047947 */ /* 0x000fea000383ffff */
.L_x_1592:
[----:B------:R-:W2:Y:S01]  /*1f190*/  LDL.LU R11, [R1+0x1c] ;  /* 0x00001c00010b7983 */ /* 0x000ea20000300800 */
[----:B------:R-:W-:Y:S01]  /*1f1a0*/  IMAD.MOV.U32 R5, RZ, RZ, R12 ;  /* 0x000000ffff057224 */ /* 0x000fe200078e000c */
[----:B------:R-:W-:Y:S01]  /*1f1b0*/  LOP3.LUT R10, R10, 0x7f, RZ, 0xc0, !PT ;  /* 0x0000007f0a0a7812 */ /* 0x000fe200078ec0ff */
[----:B------:R-:W-:Y:S02]  /*1f1c0*/  IMAD.MOV.U32 R13, RZ, RZ, R4 ;  /* 0x000000ffff0d7224 */ /* 0x000fe400078e0004 */
[----:B------:R-:W-:Y:S01]  /*1f1d0*/  IMAD.MOV.U32 R12, RZ, RZ, RZ ;  /* 0x000000ffff0c7224 */ /* 0x000fe200078e00ff */
[----:B------:R-:W-:Y:S01]  /*1f1e0*/  SHF.R.U32.HI R10, RZ, 0x3, R10 ;  /* 0x00000003ff0a7819 */ /* 0x000fe2000001160a */
[----:B------:R-:W-:-:S04]  /*1f1f0*/  IMAD.MOV.U32 R15, RZ, RZ, -0x1 ;  /* 0xffffffffff0f7424 */ /* 0x000fc800078e00ff */
[----:B------:R-:W-:-:S04]  /*1f200*/  IMAD.IADD R5, R10, 0x1, R5 ;  /* 0x000000010a057824 */ /* 0x000fc800078e0205 */
[----:B------:R-:W-:Y:S02]  /*1f210*/  VIADD R10, R5, 0x10 ;  /* 0x00000010050a7836 */ /* 0x000fe40000000000 */
[----:B--2---:R-:W-:Y:S02]  /*1f220*/  IMAD R3, R11, R9, RZ ;  /* 0x000000090b037224 */ /* 0x004fe400078e02ff */
[----:B------:R-:W-:-:S03]  /*1f230*/  IMAD.MOV.U32 R11, RZ, RZ, 0x181f ;  /* 0x0000181fff0b7424 */ /* 0x000fc600078e00ff */
[----:B------:R-:W-:-:S13]  /*1f240*/  ISETP.GE.AND P1, PT, R5, R3, PT ;  /* 0x000000030500720c */ /* 0x000fda0003f26270 */
[----:B-----5:R-:W-:Y:S05]  /*1f250*/  WARPSYNC.COLLECTIVE R15, `(.L_x_1730) ;  /* 0x000000000f087348 */ /* 0x020fea0003c00000 */
[----:B------:R0:W1:Y:S02]  /*1f260*/  SHFL.IDX P6, R14, R13, R12, R11 ;  /* 0x0000000c0d0e7389 */ /* 0x00006400000c000b */
[----:B01---5:R-:W-:Y:S01]  /*1f270*/  ENDCOLLECTIVE ;  /* 0x000000000000791b */ /* 0x023fe20003800000 */
.L_x_1730:
[----:B------:R-:W-:Y:S02]  /*1f280*/  IMAD.MOV.U32 R13, RZ, RZ, R0 ;  /* 0x000000ffff0d7224 */ /* 0x000fe400078e0000 */
[----:B------:R-:W-:-:S07]  /*1f290*/  IMAD.MOV.U32 R7, RZ, RZ, R14 ;  /* 0x000000ffff077224 */ /* 0x000fce00078e000e */
[----:B------:R-:W-:Y:S05]  /*1f2a0*/  WARPSYNC.COLLECTIVE R15, `(.L_x_1731) ;  /* 0x000000000f087348 */ /* 0x000fea0003c00000 */
[----:B------:R0:W1:Y:S02]  /*1f2b0*/  SHFL.IDX P6, R14, R13, R12, R11 ;  /* 0x0000000c0d0e7389 */ /* 0x00006400000c000b */
[----:B01----:R-:W-:Y:S01]  /*1f2c0*/  ENDCOLLECTIVE ;  /* 0x000000000000791b */ /* 0x003fe20003800000 */
.L_x_1731:
[----:B------:R-:W-:Y:S02]  /*1f2d0*/  IMAD.MOV.U32 R13, RZ, RZ, R4 ;  /* 0x000000ffff0d7224 */ /* 0x000fe400078e0004 */
[----:B------:R-:W-:Y:S02]  /*1f2e0*/  IMAD.MOV.U32 R12, RZ, RZ, 0x1 ;  /* 0x00000001ff0c7424 */ /* 0x000fe400078e00ff */
[----:B------:R-:W-:-:S07]  /*1f2f0*/  IMAD.MOV.U32 R8, RZ, RZ, R14 ;  /* 0x000000ffff087224 */ /* 0x000fce00078e000e */
[----:B------:R-:W-:Y:S05]  /*1f300*/  WARPSYNC.COLLECTIVE R15, `(.L_x_1732) ;  /* 0x000000000f087348 */ /* 0x000fea0003c00000 */
[----:B------:R0:W1:Y:S02]  /*1f310*/  SHFL.IDX P6, R14, R13, R12, R11 ;  /* 0x0000000c0d0e7389 */ /* 0x00006400000c000b */
[----:B01----:R-:W-:Y:S01]  /*1f320*/  ENDCOLLECTIVE ;  /* 0x000000000000791b */ /* 0x003fe20003800000 */
.L_x_1732:
        /* <DEDUP_REMOVED lines=13> */
.L_x_1733:
[----:B------:R-:W-:Y:S02]  /*1f400*/  IMAD.MOV.U32 R13, RZ, RZ, R4 ;  /* 0x000000ffff0d7224 */ /* 0x000fe400078e0004 */
[----:B------:R-:W-:Y:S02]  /*1f410*/  IMAD.MOV.U32 R12, RZ, RZ, 0x2 ;  /* 0x00000002ff0c7424 */ /* 0x000fe400078e00ff */
[----:B------:R-:W-:-:S07]  /*1f420*/  IMAD.MOV.U32 R8, RZ, RZ, R14 ;  /* 0x000000ffff087224 */ /* 0x000fce00078e000e */
[----:B------:R-:W-:Y:S05]  /*1f430*/  WARPSYNC.COLLECTIVE R15, `(.L_x_1734) ;  /* 0x000000000f087348 */ /* 0x000fea0003c00000 */
[----:B------:R0:W1:Y:S02]  /*1f440*/  SHFL.IDX P6, R14, R13, R12, R11 ;  /* 0x0000000c0d0e7389 */ /* 0x00006400000c000b */
[----:B01----:R-:W-:Y:S01]  /*1f450*/  ENDCOLLECTIVE ;  /* 0x000000000000791b */ /* 0x003fe20003800000 */
.L_x_1734:
        /* <DEDUP_REMOVED lines=14> */
.L_x_1735:
[----:B------:R-:W-:Y:S02]  /*1f540*/  IMAD.MOV.U32 R13, RZ, RZ, R4 ;  /* 0x000000ffff0d7224 */ /* 0x000fe400078e0004 */
[----:B------:R-:W-:Y:S02]  /*1f550*/  IMAD.MOV.U32 R12, RZ, RZ, 0x3 ;  /* 0x00000003ff0c7424 */ /* 0x000fe400078e00ff */
[----:B------:R-:W-:-:S07]  /*1f560*/  IMAD.MOV.U32 R8, RZ, RZ, R14 ;  /* 0x000000ffff087224 */ /* 0x000fce00078e000e */
[----:B------:R-:W-:Y:S05]  /*1f570*/  WARPSYNC.COLLECTIVE R15, `(.L_x_1736) ;  /* 0x000000000f087348 */ /* 0x000fea0003c00000 */
[----:B------:R0:W1:Y:S02]  /*1f580*/  SHFL.IDX P6, R14, R13, R12, R11 ;  /* 0x0000000c0d0e7389 */ /* 0x00006400000c000b */
[----:B01----:R-:W-:Y:S01]  /*1f590*/  ENDCOLLECTIVE ;  /* 0x000000000000791b */ /* 0x003fe20003800000 */
.L_x_1736:
        /* <DEDUP_REMOVED lines=14> */
.L_x_1737:
[----:B------:R-:W-:Y:S02]  /*1f680*/  IMAD.MOV.U32 R13, RZ, RZ, R4 ;  /* 0x000000ffff0d7224 */ /* 0x000fe400078e0004 */
[----:B------:R-:W-:Y:S02]  /*1f690*/  IMAD.MOV.U32 R12, RZ, RZ, 0x4 ;  /* 0x00000004ff0c7424 */ /* 0x000fe400078e00ff */
[----:B------:R-:W-:-:S07]  /*1f6a0*/  IMAD.MOV.U32 R8, RZ, RZ, R14 ;  /* 0x000000ffff087224 */ /* 0x000fce00078e000e */
[----:B------:R-:W-:Y:S05]  /*1f6b0*/  WARPSYNC.COLLECTIVE R15, `(.L_x_1738) ;  /* 0x000000000f087348 */ /* 0x000fea0003c00000 */
[----:B------:R0:W1:Y:S02]  /*1f6c0*/  SHFL.IDX P6, R14, R13, R12, R11 ;  /* 0x0000000c0d0e7389 */ /* 0x00006400000c000b */
[----:B01----:R-:W-:Y:S01]  /*1f6d0*/  ENDCOLLECTIVE ;  /* 0x000000000000791b */ /* 0x003fe20003800000 */
.L_x_1738:
        /* <DEDUP_REMOVED lines=14> */
.L_x_1739:
[----:B------:R-:W-:Y:S02]  /*1f7c0*/  IMAD.MOV.U32 R13, RZ, RZ, R4 ;  /* 0x000000ffff0d7224 */ /* 0x000fe400078e0004 */
[----:B------:R-:W-:Y:S02]  /*1f7d0*/  IMAD.MOV.U32 R12, RZ, RZ, 0x5 ;  /* 0x00000005ff0c7424 */ /* 0x000fe400078e00ff */
[----:B------:R-:W-:-:S07]  /*1f7e0*/  IMAD.MOV.U32 R8, RZ, RZ, R14 ;  /* 0x000000ffff087224 */ /* 0x000fce00078e000e */
[----:B------:R-:W-:Y:S05]  /*1f7f0*/  WARPSYNC.COLLECTIVE R15, `(.L_x_1740) ;  /* 0x000000000f087348 */ /* 0x000fea0003c00000 */
[----:B------:R0:W1:Y:S02]  /*1f800*/  SHFL.IDX P6, R14, R13, R12, R11 ;  /* 0x0000000c0d0e7389 */ /* 0x00006400000c000b */
[----:B01----:R-:W-:Y:S01]  /*1f810*/  ENDCOLLECTIVE ;  /* 0x000000000000791b */ /* 0x003fe20003800000 */
.L_x_1740:
        /* <DEDUP_REMOVED lines=14> */
.L_x_1741:
[----:B------:R-:W-:Y:S02]  /*1f900*/  IMAD.MOV.U32 R13, RZ, RZ, R4 ;  /* 0x000000ffff0d7224 */ /* 0x000fe400078e0004 */
[----:B------:R-:W-:Y:S02]  /*1f910*/  IMAD.MOV.U32 R12, RZ, RZ, 0x6 ;  /* 0x00000006ff0c7424 */ /* 0x000fe400078e00ff */
[----:B------:R-:W-:-:S07]  /*1f920*/  IMAD.MOV.U32 R8, RZ, RZ, R14 ;  /* 0x000000ffff087224 */ /* 0x000fce00078e000e */
[----:B------:R-:W-:Y:S05]  /*1f930*/  WARPSYNC.COLLECTIVE R15, `(.L_x_1742) ;  /* 0x000000000f087348 */ /* 0x000fea0003c00000 */
[----:B------:R0:W1:Y:S02]  /*1f940*/  SHFL.IDX P6, R14, R13, R12, R11 ;  /* 0x0000000c0d0e7389 */ /* 0x00006400000c000b */
[----:B01----:R-:W-:Y:S01]  /*1f950*/  ENDCOLLECTIVE ;  /* 0x000000000000791b */ /* 0x003fe20003800000 */
.L_x_1742:
        /* <DEDUP_REMOVED lines=14> */
.L_x_1743:
[----:B------:R-:W-:Y:S02]  /*1fa40*/  IMAD.MOV.U32 R13, RZ, RZ, R4 ;  /* 0x000000ffff0d7224 */ /* 0x000fe400078e0004 */
[----:B------:R-:W-:Y:S02]  /*1fa50*/  IMAD.MOV.U32 R12, RZ, RZ, 0x7 ;  /* 0x00000007ff0c7424 */ /* 0x000fe400078e00ff */
[----:B------:R-:W-:-:S07]  /*1fa60*/  IMAD.MOV.U32 R8, RZ, RZ, R14 ;  /* 0x000000ffff087224 */ /* 0x000fce00078e000e */
[----:B------:R-:W-:Y:S05]  /*1fa70*/  WARPSYNC.COLLECTIVE R15, `(.L_x_1744) ;  /* 0x000000000f087348 */ /* 0x000fea0003c00000 */
[----:B------:R0:W1:Y:S02]  /*1fa80*/  SHFL.IDX P6, R14, R13, R12, R11 ;  /* 0x0000000c0d0e7389 */ /* 0x00006400000c000b */
[----:B01----:R-:W-:Y:S01]  /*1fa90*/  ENDCOLLECTIVE ;  /* 0x000000000000791b */ /* 0x003fe20003800000 */
.L_x_1744:
[----:B------:R-:W-:-:S05]  /*1faa0*/  @!P1 LEA R8, P2, R21, R8, 0x1 ;  /* 0x0000000815089211 */ /* 0x000fca00078408ff */
[----:B------:R-:W-:-:S04]  /*1fab0*/  @!P1 IMAD.X R7, RZ, RZ, R7, P2 ;  /* 0x000000ffff079224 */ /* 0x000fc800010e0607 */
[----:B------:R-:W-:Y:S02]  /*1fac0*/  @!P1 IMAD.MOV.U32 R9, RZ, RZ, R7 ;  /* 0x000000ffff099224 */ /* 0x000fe400078e0007 */
[----:B------:R-:W-:Y:S02]  /*1fad0*/  IMAD.MOV.U32 R13, RZ, RZ, R0 ;  /* 0x000000ffff0d7224 */ /* 0x000fe400078e0000 */
[C---:B------:R-:W-:Y:S01]  /*1fae0*/  VIADD R0, R5.reuse, 0x70 ;  /* 0x0000007005007836 */ /* 0x040fe20000000000 */
        /* <DEDUP_REMOVED lines=10> */
.L_x_1745:
[----:B------:R-:W-:Y:S01]  /*1fb90*/  ISETP.GE.AND P2, PT, R0, R3, PT ;  /* 0x000000030000720c */ /* 0x000fe20003f46270 */
[----:B------:R-:W-:Y:S02]  /*1fba0*/  IMAD.MOV.U32 R13, RZ, RZ, R6 ;  /* 0x000000ffff0d7224 */ /* 0x000fe400078e0006 */
[----:B------:R-:W-:Y:S02]  /*1fbb0*/  IMAD.MOV.U32 R12, RZ, RZ, RZ ;  /* 0x000000ffff0c7224 */ /* 0x000fe400078e00ff */
[----:B------:R-:W-:-:S08]  /*1fbc0*/  IMAD.MOV.U32 R8, RZ, RZ, R14 ;  /* 0x000000ffff087224 */ /* 0x000fd000078e000e */
[----:B------:R-:W-:Y:S05]  /*1fbd0*/  WARPSYNC.COLLECTIVE R15, `(.L_x_1746) ;  /* 0x000000000f087348 */ /* 0x000fea0003c00000 */
[----:B------:R0:W1:Y:S02]  /*1fbe0*/  SHFL.IDX P6, R14, R13, R12, R11 ;  /* 0x0000000c0d0e7389 */ /* 0x00006400000c000b */
[----:B01----:R-:W-:Y:S01]  /*1fbf0*/  ENDCOLLECTIVE ;  /* 0x000000000000791b */ /* 0x003fe20003800000 */
.L_x_1746:
        /* <DEDUP_REMOVED lines=13> */
.L_x_1747:
[----:B------:R-:W-:Y:S02]  /*1fcd0*/  IMAD.MOV.U32 R13, RZ, RZ, R6 ;  /* 0x000000ffff0d7224 */ /* 0x000fe400078e0006 */
[----:B------:R-:W-:Y:S02]  /*1fce0*/  IMAD.MOV.U32 R12, RZ, RZ, 0x1 ;  /* 0x00000001ff0c7424 */ /* 0x000fe400078e00ff */
[----:B------:R-:W-:-:S07]  /*1fcf0*/  IMAD.MOV.U32 R7, RZ, RZ, R14 ;  /* 0x000000ffff077224 */ /* 0x000fce00078e000e */
[----:B------:R-:W-:Y:S05]  /*1fd00*/  WARPSYNC.COLLECTIVE R15, `(.L_x_1748) ;  /* 0x000000000f087348 */ /* 0x000fea0003c00000 */
[----:B------:R0:W1:Y:S02]  /*1fd10*/  SHFL.IDX P6, R14, R13, R12, R11 ;  /* 0x0000000c0d0e7389 */ /* 0x00006400000c000b */
[----:B01----:R-:W-:Y:S01]  /*1fd20*/  ENDCOLLECTIVE ;  /* 0x000000000000791b */ /* 0x003fe20003800000 */
.L_x_1748:
[----:B------:R-:W-:-:S05]  /*1fd30*/  @!P2 LEA R7, P1, R21, R7, 0x1 ;  /* 0x000000071507a211 */ /* 0x000fca00078208ff */
[----:B------:R-:W-:Y:S02]  /*1fd40*/  @!P2 IMAD.X R0, RZ, RZ, R0, P1 ;  /* 0x000000ffff00a224 */ /* 0x000fe400008e0600 */
[----:B------:R-:W-:Y:S02]  /*1fd50*/  @!P2 IMAD.MOV.U32 R8, RZ, RZ, R7 ;  /* 0x000000ffff08a224 */ /* 0x000fe400078e0007 */
        /* <DEDUP_REMOVED lines=12> */
.L_x_1749:
[----:B------:R-:W-:Y:S02]  /*1fe20*/  IMAD.MOV.U32 R13, RZ, RZ, R6 ;  /* 0x000000ffff0d7224 */ /* 0x000fe400078e0006 */
[----:B------:R-:W-:Y:S02]  /*1fe30*/  IMAD.MOV.U32 R12, RZ, RZ, 0x2 ;  /* 0x00000002ff0c7424 */ /* 0x000fe400078e00ff */
[----:B------:R-:W-:-:S07]  /*1fe40*/  IMAD.MOV.U32 R8, RZ, RZ, R14 ;  /* 0x000000ffff087224 */ /* 0x000fce00078e000e */
[----:B------:R-:W-:Y:S05]  /*1fe50*/  WARPSYNC.COLLECTIVE R15, `(.L_x_1750) ;  /* 0x000000000f087348 */ /* 0x000fea0003c00000 */
[----:B------:R0:W1:Y:S02]  /*1fe60*/  SHFL.IDX P6, R14, R13, R12, R11 ;  /* 0x0000000c0d0e7389 */ /* 0x00006400000c000b */
[----:B01----:R-:W-:Y:S01]  /*1fe70*/  ENDCOLLECTIVE ;  /* 0x000000000000791b */ /* 0x003fe20003800000 */
.L_x_1750:
        /* <DEDUP_REMOVED lines=13> */
.L_x_1751:
[----:B------:R-:W-:Y:S02]  /*1ff50*/  IMAD.MOV.U32 R13, RZ, RZ, R6 ;  /* 0x000000ffff0d7224 */ /* 0x000fe400078e0006 */
[----:B------:R-:W-:Y:S02]  /*1ff60*/  IMAD.MOV.U32 R12, RZ, RZ, 0x3 ;  /* 0x00000003ff0c7424 */ /* 0x000fe400078e00ff */
[----:B------:R-:W-:-:S07]  /*1ff70*/  IMAD.MOV.U32 R8, RZ, RZ, R14 ;  /* 0x000000ffff087224 */ /* 0x000fce00078e000e */
[----:B------:R-:W-:Y:S05]  /*1ff80*/  WARPSYNC.COLLECTIVE R15, `(.L_x_1752) ;  /* 0x000000000f087348 */ /* 0x000fea0003c00000 */
[----:B------:R0:W1:Y:S02]  /*1ff90*/  SHFL.IDX P6, R14, R13, R12, R11 ;  /* 0x0000000c0d0e7389 */ /* 0x00006400000c000b */
[----:B01----:R-:W-:Y:S01]  /*1ffa0*/  ENDCOLLECTIVE ;  /* 0x000000000000791b */ /* 0x003fe20003800000 */
.L_x_1752:
        /* <DEDUP_REMOVED lines=12> */
.L_x_1753:
[----:B------:R-:W-:Y:S05]  /*20070*/  BRA `(.L_x_1754) ;  /* 0xffffffac00287947 */ /* 0x000fea000383ffff */
.L_x_1595:
[----:B0-----:R0:W1:Y:S02]  /*20080*/  SYNCS.PHASECHK.TRANS64.TRYWAIT P0, [R22+URZ+0x16820], R3 ;  /* 0x01682003160075a7 */ /* 0x001064000800017f */
[----:B-1----:R-:W-:Y:S05]  /*20090*/  @!P0 NANOSLEEP.SYNCS 0x989680 ;  /* 0x009896800000895d */ /* 0x002fea0003900000 */
[----:B------:R-:W1:Y:S02]  /*200a0*/  @!P0 SYNCS.PHASECHK.TRANS64 P0, [R22+URZ+0x16820], R3 ;  /* 0x01682003160085a7 */ /* 0x000e64000800007f */
[----:B-1----:R-:W-:Y:S05]  /*200b0*/  @!P0 BRA `(.L_x_1595) ;  /* 0xfffffffc00f08947 */ /* 0x002fea000383ffff */
[----:B------:R-:W-:Y:S05]  /*200c0*/  BRA `(.L_x_1755) ;  /* 0xffffffac00987947 */ /* 0x000fea000383ffff */
.L_x_1604:
[----:B0-----:R0:W2:Y:S02]  /*200d0*/  SYNCS.PHASECHK.TRANS64.TRYWAIT P0, [R2+URZ+0x16840], R3 ;  /* 0x01684003020075a7 */ /* 0x0010a4000800017f */
[----:B--2---:R-:W-:Y:S05]  /*200e0*/  @!P0 NANOSLEEP.SYNCS 0x989680 ;  /* 0x009896800000895d */ /* 0x004fea0003900000 */
[----:B------:R-:W2:Y:S02]  /*200f0*/  @!P0 SYNCS.PHASECHK.TRANS64 P0, [R2+URZ+0x16840], R3 ;  /* 0x01684003020085a7 */ /* 0x000ea4000800007f */
[----:B--2---:R-:W-:Y:S05]  /*20100*/  @!P0 BRA `(.L_x_1604) ;  /* 0xfffffffc00f08947 */ /* 0x004fea000383ffff */
[----:B------:R-:W-:Y:S05]  /*20110*/  BRA `(.L_x_1756) ;  /* 0xffffffb0004c7947 */ /* 0x000fea000383ffff */
.L_x_1609:
[----:B0-----:R0:W1:Y:S02]  /*20120*/  SYNCS.PHASECHK.TRANS64.TRYWAIT P0, [R3+URZ+0x60], R2 ;  /* 0x00006002030075a7 */ /* 0x001064000800017f */
[----:B-1----:R-:W-:Y:S05]  /*20130*/  @!P0 NANOSLEEP.SYNCS 0x989680 ;  /* 0x009896800000895d */ /* 0x002fea0003900000 */
[----:B------:R-:W1:Y:S02]  /*20140*/  @!P0 SYNCS.PHASECHK.TRANS64 P0, [R3+URZ+0x60], R2 ;  /* 0x00006002030085a7 */ /* 0x000e64000800007f */
[----:B-1----:R-:W-:Y:S05]  /*20150*/  @!P0 BRA `(.L_x_1609) ;  /* 0xfffffffc00f08947 */ /* 0x002fea000383ffff */
[----:B------:R-:W-:Y:S05]  /*20160*/  BRA `(.L_x_1757) ;  /* 0xffffffb000d87947 */ /* 0x000fea000383ffff */
.L_x_1617:
[----:B0-----:R0:W2:Y:S02]  /*20170*/  SYNCS.PHASECHK.TRANS64.TRYWAIT P0, [R2+URZ+0x16840], R3 ;  /* 0x01684003020075a7 */ /* 0x0010a4000800017f */
[----:B--2---:R-:W-:Y:S05]  /*20180*/  @!P0 NANOSLEEP.SYNCS 0x989680 ;  /* 0x009896800000895d */ /* 0x004fea0003900000 */
[----:B------:R-:W2:Y:S02]  /*20190*/  @!P0 SYNCS.PHASECHK.TRANS64 P0, [R2+URZ+0x16840], R3 ;  /* 0x01684003020085a7 */ /* 0x000ea4000800007f */
[----:B--2---:R-:W-:Y:S05]  /*201a0*/  @!P0 BRA `(.L_x_1617) ;  /* 0xfffffffc00f08947 */ /* 0x004fea000383ffff */
[----:B------:R-:W-:Y:S05]  /*201b0*/  BRA `(.L_x_1758) ;  /* 0xffffffb800207947 */ /* 0x000fea000383ffff */
.L_x_1622:
[----:B0-----:R0:W1:Y:S02]  /*201c0*/  SYNCS.PHASECHK.TRANS64.TRYWAIT P0, [R10+URZ+0x60], R26 ;  /* 0x0000601a0a0075a7 */ /* 0x001064000800017f */
[----:B-1----:R-:W-:Y:S05]  /*201d0*/  @!P0 NANOSLEEP.SYNCS 0x989680 ;  /* 0x009896800000895d */ /* 0x002fea0003900000 */
[----:B------:R-:W1:Y:S02]  /*201e0*/  @!P0 SYNCS.PHASECHK.TRANS64 P0, [R10+URZ+0x60], R26 ;  /* 0x0000601a0a0085a7 */ /* 0x000e64000800007f */
[----:B-1----:R-:W-:Y:S05]  /*201f0*/  @!P0 BRA `(.L_x_1622) ;  /* 0xfffffffc00f08947 */ /* 0x002fea000383ffff */
[----:B------:R-:W-:Y:S05]  /*20200*/  BRA `(.L_x_1759) ;  /* 0xffffffb800ac7947 */ /* 0x000fea000383ffff */
.L_x_1630:
[----:B0-----:R0:W2:Y:S02]  /*20210*/  SYNCS.PHASECHK.TRANS64.TRYWAIT P0, [R2+URZ+0x16840], R3 ;  /* 0x01684003020075a7 */ /* 0x0010a4000800017f */
[----:B--2---:R-:W-:Y:S05]  /*20220*/  @!P0 NANOSLEEP.SYNCS 0x989680 ;  /* 0x009896800000895d */ /* 0x004fea0003900000 */
[----:B------:R-:W2:Y:S02]  /*20230*/  @!P0 SYNCS.PHASECHK.TRANS64 P0, [R2+URZ+0x16840], R3 ;  /* 0x01684003020085a7 */ /* 0x000ea4000800007f */
[----:B--2---:R-:W-:Y:S05]  /*20240*/  @!P0 BRA `(.L_x_1630) ;  /* 0xfffffffc00f08947 */ /* 0x004fea000383ffff */
[----:B------:R-:W-:Y:S05]  /*20250*/  BRA `(.L_x_1760) ;  /* 0xffffffbc00c07947 */ /* 0x000fea000383ffff */
.L_x_1635:
[----:B0-----:R0:W1:Y:S02]  /*20260*/  SYNCS.PHASECHK.TRANS64.TRYWAIT P0, [R5+URZ+0x60], R7 ;  /* 0x00006007050075a7 */ /* 0x001064000800017f */
[----:B-1----:R-:W-:Y:S05]  /*20270*/  @!P0 NANOSLEEP.SYNCS 0x989680 ;  /* 0x009896800000895d */ /* 0x002fea0003900000 */
[----:B------:R-:W1:Y:S02]  /*20280*/  @!P0 SYNCS.PHASECHK.TRANS64 P0, [R5+URZ+0x60], R7 ;  /* 0x00006007050085a7 */ /* 0x000e64000800007f */
[----:B-1----:R-:W-:Y:S05]  /*20290*/  @!P0 BRA `(.L_x_1635) ;  /* 0xfffffffc00f08947 */ /* 0x002fea000383ffff */
[----:B------:R-:W-:Y:S05]  /*202a0*/  BRA `(.L_x_1761) ;  /* 0xffffffc000507947 */ /* 0x000fea000383ffff */
.L_x_1645:
[----:B0-----:R0:W1:Y:S02]  /*202b0*/  SYNCS.PHASECHK.TRANS64.TRYWAIT P0, [R3+URZ+0x16860], R0 ;  /* 0x01686000030075a7 */ /* 0x001064000800017f */
[----:B-1----:R-:W-:Y:S05]  /*202c0*/  @!P0 NANOSLEEP.SYNCS 0x989680 ;  /* 0x009896800000895d */ /* 0x002fea0003900000 */
[----:B------:R-:W1:Y:S02]  /*202d0*/  @!P0 SYNCS.PHASECHK.TRANS64 P0, [R3+URZ+0x16860], R0 ;  /* 0x01686000030085a7 */ /* 0x000e64000800007f */
[----:B-1----:R-:W-:Y:S05]  /*202e0*/  @!P0 BRA `(.L_x_1645) ;  /* 0xfffffffc00f08947 */ /* 0x002fea000383ffff */
[----:B------:R-:W-:Y:S05]  /*202f0*/  BRA `(.L_x_1762) ;  /* 0xffffffc400507947 */ /* 0x000fea000383ffff */
.L_x_1651:
[----:B------:R-:W-:Y:S01]  /*20300*/  BSSY B0, `(.L_x_1763) ;  /* 0x0000008000007945 */ /* 0x000fe20003800000 */
[----:B------:R-:W-:Y:S02]  /*20310*/  IMAD.MOV.U32 R13, RZ, RZ, R16 ;  /* 0x000000ffff0d7224 */ /* 0x000fe400078e0010 */
[----:B0-----:R-:W-:Y:S02]  /*20320*/  IMAD.MOV.U32 R12, RZ, RZ, RZ ;  /* 0x000000ffff0c7224 */ /* 0x001fe400078e00ff */
[----:B------:R-:W-:Y:S02]  /*20330*/  IMAD.MOV.U32 R11, RZ, RZ, 0x1f ;  /* 0x0000001fff0b7424 */ /* 0x000fe400078e00ff */
[----:B------:R-:W-:-:S07]  /*20340*/  IMAD.MOV.U32 R15, RZ, RZ, -0x1 ;  /* 0xffffffffff0f7424 */ /* 0x000fce00078e00ff */
[----:B------:R-:W-:Y:S05]  /*20350*/  WARPSYNC.COLLECTIVE R15, `(.L_x_1764) ;  /* 0x000000000f087348 */ /* 0x000fea0003c00000 */
[----:B------:R0:W1:Y:S02]  /*20360*/  SHFL.IDX P6, R14, R13, R12, R11 ;  /* 0x0000000c0d0e7389 */ /* 0x00006400000c000b */
[----:B01----:R-:W-:Y:S01]  /*20370*/  ENDCOLLECTIVE ;  /* 0x000000000000791b */ /* 0x003fe20003800000 */
.L_x_1764:
[----:B------:R-:W-:Y:S05]  /*20380*/  BSYNC B0 ;  /* 0x0000000000007941 */ /* 0x000fea0003800000 */
.L_x_1763:
        /* <DEDUP_REMOVED lines=9> */
.L_x_1765:
        /* <DEDUP_REMOVED lines=18> */
.L_x_1766:
[----:B------:R-:W-:Y:S01]  /*20540*/  IMAD.MOV.U32 R12, RZ, RZ, 0x2 ;  /* 0x00000002ff0c7424 */ /* 0x000fe200078e00ff */
[----:B------:R-:W-:-:S05]  /*20550*/  SEL R4, R14, RZ, P1 ;  /* 0x000000ff0e047207 */ /* 0x000fca0000800000 */
[----:B------:R-:W-:-:S04]  /*20560*/  IMAD.IADD R4, R17, 0x1, R4 ;  /* 0x0000000111047824 */ /* 0x000fc800078e0204 */
[----:B------:R-:W-:-:S07]  /*20570*/  IMAD.MOV.U32 R13, RZ, RZ, R4 ;  /* 0x000000ffff0d7224 */ /* 0x000fce00078e0004 */
[----:B------:R-:W-:Y:S05]  /*20580*/  WARPSYNC.COLLECTIVE R15, `(.L_x_1767) ;  /* 0x000000000f087348 */ /* 0x000fea0003c00000 */
[----:B------:R0:W1:Y:S02]  /*20590*/  SHFL.UP P6, R14, R13, R12, R11 ;  /* 0x0400000c0d0e7389 */ /* 0x00006400000c000b */
[----:B01----:R-:W-:Y:S01]  /*205a0*/  ENDCOLLECTIVE ;  /* 0x000000000000791b */ /* 0x003fe20003800000 */
.L_x_1767:
[----:B------:R-:W-:Y:S01]  /*205b0*/  IMAD.MOV.U32 R12, RZ, RZ, 0x4 ;  /* 0x00000004ff0c7424 */ /* 0x000fe200078e00ff */
[----:B------:R-:W-:-:S05]  /*205c0*/  SEL R3, R14, RZ, P2 ;  /* 0x000000ff0e037207 */ /* 0x000fca0001000000 */
[----:B------:R-:W-:-:S04]  /*205d0*/  IMAD.IADD R6, R4, 0x1, R3 ;  /* 0x0000000104067824 */ /* 0x000fc800078e0203 */
[----:B------:R-:W-:-:S07]  /*205e0*/  IMAD.MOV.U32 R13, RZ, RZ, R6 ;  /* 0x000000ffff0d7224 */ /* 0x000fce00078e0006 */
[----:B------:R-:W-:Y:S05]  /*205f0*/  WARPSYNC.COLLECTIVE R15, `(.L_x_1768) ;  /* 0x000000000f087348 */ /* 0x000fea0003c00000 */
[----:B------:R0:W1:Y:S02]  /*20600*/  SHFL.UP P6, R14, R13, R12, R11 ;  /* 0x0400000c0d0e7389 */ /* 0x00006400000c000b */
[----:B01----:R-:W-:Y:S01]  /*20610*/  ENDCOLLECTIVE ;  /* 0x000000000000791b */ /* 0x003fe20003800000 */
.L_x_1768:
[----:B------:R-:W-:Y:S01]  /*20620*/  IMAD.MOV.U32 R12, RZ, RZ, 0x8 ;  /* 0x00000008ff0c7424 */ /* 0x000fe200078e00ff */
[----:B------:R-:W-:-:S05]  /*20630*/  SEL R3, R14, RZ, P3 ;  /* 0x000000ff0e037207 */ /* 0x000fca0001800000 */
[----:B------:R-:W-:-:S04]  /*20640*/  IMAD.IADD R2, R6, 0x1, R3 ;  /* 0x0000000106027824 */ /* 0x000fc800078e0203 */
[----:B------:R-:W-:-:S07]  /*20650*/  IMAD.MOV.U32 R13, RZ, RZ, R2 ;  /* 0x000000ffff0d7224 */ /* 0x000fce00078e0002 */
[----:B------:R-:W-:Y:S05]  /*20660*/  WARPSYNC.COLLECTIVE R15, `(.L_x_1769) ;  /* 0x000000000f087348 */ /* 0x000fea0003c00000 */
[----:B------:R0:W1:Y:S02]  /*20670*/  SHFL.UP P6, R14, R13, R12, R11 ;  /* 0x0400000c0d0e7389 */ /* 0x00006400000c000b */
[----:B01----:R-:W-:Y:S01]  /*20680*/  ENDCOLLECTIVE ;  /* 0x000000000000791b */ /* 0x003fe20003800000 */
.L_x_1769:
[----:B------:R-:W-:Y:S01]  /*20690*/  IMAD.MOV.U32 R12, RZ, RZ, 0x10 ;  /* 0x00000010ff0c7424 */ /* 0x000fe200078e00ff */
[----:B------:R-:W-:-:S05]  /*206a0*/  SEL R3, R14, RZ, P4 ;  /* 0x000000ff0e037207 */ /* 0x000fca0002000000 */
[----:B------:R-:W-:-:S04]  /*206b0*/  IMAD.IADD R3, R2, 0x1, R3 ;  /* 0x0000000102037824 */ /* 0x000fc800078e0203 */
[----:B------:R-:W-:-:S07]  /*206c0*/  IMAD.MOV.U32 R13, RZ, RZ, R3 ;  /* 0x000000ffff0d7224 */ /* 0x000fce00078e0003 */
[----:B------:R-:W-:Y:S05]  /*206d0*/  WARPSYNC.COLLECTIVE R15, `(.L_x_1770) ;  /* 0x000000000f087348 */ /* 0x000fea0003c00000 */
[----:B------:R0:W1:Y:S02]  /*206e0*/  SHFL.UP P6, R14, R13, R12, R11 ;  /* 0x0400000c0d0e7389 */ /* 0x00006400000c000b */
[----:B01----:R-:W-:Y:S01]  /*206f0*/  ENDCOLLECTIVE ;  /* 0x000000000000791b */ /* 0x003fe20003800000 */
.L_x_1770:
        /* <DEDUP_REMOVED lines=8> */
.L_x_1771:
[----:B------:R-:W-:Y:S05]  /*20780*/  BRA `(.L_x_1772) ;  /* 0xffffffc400847947 */ /* 0x000fea000383ffff */
.L_x_1656:
[----:B------:R-:W-:Y:S01]  /*20790*/  BSSY B0, `(.L_x_1773) ;  /* 0x0000008000007945 */ /* 0x000fe20003800000 */
[----:B-----5:R-:W-:Y:S02]  /*207a0*/  IMAD.MOV.U32 R13, RZ, RZ, R17 ;  /* 0x000000ffff0d7224 */ /* 0x020fe400078e0011 */
[----:B0-----:R-:W-:Y:S02]  /*207b0*/  IMAD.MOV.U32 R12, RZ, RZ, 0x1 ;  /* 0x00000001ff0c7424 */ /* 0x001fe400078e00ff */
[----:B------:R-:W-:Y:S02]  /*207c0*/  IMAD.MOV.U32 R11, RZ, RZ, RZ ;  /* 0x000000ffff0b7224 */ /* 0x000fe400078e00ff */
[----:B------:R-:W-:-:S07]  /*207d0*/  IMAD.MOV.U32 R15, RZ, RZ, -0x1 ;  /* 0xffffffffff0f7424 */ /* 0x000fce00078e00ff */
[----:B-1----:R-:W-:Y:S05]  /*207e0*/  WARPSYNC.COLLECTIVE R15, `(.L_x_1774) ;  /* 0x000000000f087348 */ /* 0x002fea0003c00000 */
[----:B------:R0:W2:Y:S02]  /*207f0*/  SHFL.UP P6, R14, R13, R12, R11 ;  /* 0x0400000c0d0e7389 */ /* 0x0000a400000c000b */
[----:B012---:R-:W-:Y:S01]  /*20800*/  ENDCOLLECTIVE ;  /* 0x000000000000791b */ /* 0x007fe20003800000 */
.L_x_1774:
[----:B------:R-:W-:Y:S05]  /*20810*/  BSYNC B0 ;  /* 0x0000000000007941 */ /* 0x000fea0003800000 */
.L_x_1773:
        /* <DEDUP_REMOVED lines=8> */
.L_x_1775:
[----:B------:R-:W-:Y:S01]  /*208a0*/  IMAD.MOV.U32 R12, RZ, RZ, 0x4 ;  /* 0x00000004ff0c7424 */ /* 0x000fe200078e00ff */
[----:B------:R-:W-:-:S05]  /*208b0*/  SEL R2, R14, RZ, P2 ;  /* 0x000000ff0e027207 */ /* 0x000fca0001000000 */
[----:B------:R-:W-:-:S04]  /*208c0*/  IMAD.IADD R2, R13, 0x1, R2 ;  /* 0x000000010d027824 */ /* 0x000fc800078e0202 */
[----:B------:R-:W-:-:S07]  /*208d0*/  IMAD.MOV.U32 R13, RZ, RZ, R2 ;  /* 0x000000ffff0d7224 */ /* 0x000fce00078e0002 */
[----:B------:R-:W-:Y:S05]  /*208e0*/  WARPSYNC.COLLECTIVE R15, `(.L_x_1776) ;  /* 0x000000000f087348 */ /* 0x000fea0003c00000 */
[----:B------:R0:W1:Y:S02]  /*208f0*/  SHFL.UP P6, R14, R13, R12, R11 ;  /* 0x0400000c0d0e7389 */ /* 0x00006400000c000b */
[----:B01----:R-:W-:Y:S01]  /*20900*/  ENDCOLLECTIVE ;  /* 0x000000000000791b */ /* 0x003fe20003800000 */
.L_x_1776:
[----:B------:R-:W-:Y:S01]  /*20910*/  IMAD.MOV.U32 R12, RZ, RZ, 0x8 ;  /* 0x00000008ff0c7424 */ /* 0x000fe200078e00ff */
[----:B------:R-:W-:-:S05]  /*20920*/  SEL R3, R14, RZ, P3 ;  /* 0x000000ff0e037207 */ /* 0x000fca0001800000 */
[----:B------:R-:W-:-:S04]  /*20930*/  IMAD.IADD R3, R2, 0x1, R3 ;  /* 0x0000000102037824 */ /* 0x000fc800078e0203 */
[----:B------:R-:W-:-:S07]  /*20940*/  IMAD.MOV.U32 R13, RZ, RZ, R3 ;  /* 0x000000ffff0d7224 */ /* 0x000fce00078e0003 */
[----:B------:R-:W-:Y:S05]  /*20950*/  WARPSYNC.COLLECTIVE R15, `(.L_x_1777) ;  /* 0x000000000f087348 */ /* 0x000fea0003c00000 */
[----:B------:R0:W1:Y:S02]  /*20960*/  SHFL.UP P6, R14, R13, R12, R11 ;  /* 0x0400000c0d0e7389 */ /* 0x00006400000c000b */
[----:B01----:R-:W-:Y:S01]  /*20970*/  ENDCOLLECTIVE ;  /* 0x000000000000791b */ /* 0x003fe20003800000 */
.L_x_1777:
[----:B------:R-:W-:Y:S01]  /*20980*/  IMAD.MOV.U32 R12, RZ, RZ, 0x10 ;  /* 0x00000010ff0c7424 */ /* 0x000fe200078e00ff */
[----:B------:R-:W-:-:S05]  /*20990*/  SEL R4, R14, RZ, P4 ;  /* 0x000000ff0e047207 */ /* 0x000fca0002000000 */
[----:B------:R-:W-:-:S04]  /*209a0*/  IMAD.IADD R4, R3, 0x1, R4 ;  /* 0x0000000103047824 */ /* 0x000fc800078e0204 */
[----:B------:R-:W-:-:S07]  /*209b0*/  IMAD.MOV.U32 R13, RZ, RZ, R4 ;  /* 0x000000ffff0d7224 */ /* 0x000fce00078e0004 */
[----:B------:R-:W-:Y:S05]  /*209c0*/  WARPSYNC.COLLECTIVE R15, `(.L_x_1778) ;  /* 0x000000000f087348 */ /* 0x000fea0003c00000 */
[----:B------:R0:W1:Y:S02]  /*209d0*/  SHFL.UP P6, R14, R13, R12, R11 ;  /* 0x0400000c0d0e7389 */ /* 0x00006400000c000b */
[----:B01----:R-:W-:Y:S01]  /*209e0*/  ENDCOLLECTIVE ;  /* 0x000000000000791b */ /* 0x003fe20003800000 */
.L_x_1778:
        /* <DEDUP_REMOVED lines=8> */
.L_x_1779:
[----:B------:R-:W-:Y:S05]  /*20a70*/  BRA `(.L_x_1780) ;  /* 0xffffffc400647947 */ /* 0x000fea000383ffff */
.L_x_1658:
[----:B------:R-:W-:Y:S01]  /*20a80*/  BSSY B0, `(.L_x_1781) ;  /* 0x0000006000007945 */ /* 0x000fe20003800000 */
[----:B------:R-:W-:Y:S01]  /*20a90*/  PLOP3.LUT P6, PT, P6, PT, PT, 0x8, 0x0 ;  /* 0x000000000000781c */ /* 0x000fe200037ce170 */
[----:B------:R-:W-:-:S12]  /*20aa0*/  IMAD.MOV.U32 R15, RZ, RZ, -0x1 ;  /* 0xffffffffff0f7424 */ /* 0x000fd800078e00ff */
[----:B01----:R-:W-:Y:S05]  /*20ab0*/  WARPSYNC.COLLECTIVE R15, `(.L_x_1782) ;  /* 0x000000000f087348 */ /* 0x003fea0003c00000 */
[----:B------:R-:W-:Y:S01]  /*20ac0*/  VOTE.ANY R14, PT, P6 ;  /* 0x00000000000e7806 */ /* 0x000fe200030e0100 */
[----:B01----:R-:W-:Y:S06]  /*20ad0*/  ENDCOLLECTIVE ;  /* 0x000000000000791b */ /* 0x003fec0003800000 */
.L_x_1782:
[----:B------:R-:W-:Y:S05]  /*20ae0*/  BSYNC B0 ;  /* 0x0000000000007941 */ /* 0x000fea0003800000 */
.L_x_1781:
        /* <DEDUP_REMOVED lines=9> */
.L_x_1783:
[----:B------:R-:W-:Y:S01]  /*20b80*/  IMAD.MOV.U32 R17, RZ, RZ, R14 ;  /* 0x000000ffff117224 */ /* 0x000fe200078e000e */
[----:B------:R-:W-:Y:S06]  /*20b90*/  BRA `(.L_x_1784) ;  /* 0xffffffc400547947 */ /* 0x000fec000383ffff */
.L_x_1660:
[----:B------:R-:W-:Y:S01]  /*20ba0*/  BSSY B0, `(.L_x_1785) ;  /* 0x0000007000007945 */ /* 0x000fe20003800000 */
[----:B------:R-:W-:Y:S02]  /*20bb0*/  IMAD.MOV.U32 R13, RZ, RZ, R3 ;  /* 0x000000ffff0d7224 */ /* 0x000fe400078e0003 */
[----:B------:R-:W-:Y:S02]  /*20bc0*/  IMAD.MOV.U32 R11, RZ, RZ, 0x1f ;  /* 0x0000001fff0b7424 */ /* 0x000fe400078e00ff */
[----:B------:R-:W-:-:S07]  /*20bd0*/  IMAD.MOV.U32 R15, RZ, RZ, -0x1 ;  /* 0xffffffffff0f7424 */ /* 0x000fce00078e00ff */
[----:B-123--:R-:W-:Y:S05]  /*20be0*/  WARPSYNC.COLLECTIVE R15, `(.L_x_1786) ;  /* 0x000000000f087348 */ /* 0x00efea0003c00000 */
[----:B------:R0:W4:Y:S02]  /*20bf0*/  SHFL.IDX P6, R14, R13, R12, R11 ;  /* 0x0000000c0d0e7389 */ /* 0x00012400000c000b */
[----:B01234-:R-:W-:Y:S01]  /*20c00*/  ENDCOLLECTIVE ;  /* 0x000000000000791b */ /* 0x01ffe20003800000 */
.L_x_1786:
[----:B------:R-:W-:Y:S05]  /*20c10*/  BSYNC B0 ;  /* 0x0000000000007941 */ /* 0x000fea0003800000 */
.L_x_1785:
[----:B------:R-:W-:Y:S05]  /*20c20*/  BRA `(.L_x_1659) ;  /* 0xffffffc4004c7947 */ /* 0x000fea000383ffff */
.L_x_1664:
[----:B0-----:R0:W2:Y:S02]  /*20c30*/  SYNCS.PHASECHK.TRANS64.TRYWAIT P0, [R9+URZ+0x16820], R0 ;  /* 0x01682000090075a7 */ /* 0x0010a4000800017f */
[----:B--2---:R-:W-:Y:S05]  /*20c40*/  @!P0 NANOSLEEP.SYNCS 0x989680 ;  /* 0x009896800000895d */ /* 0x004fea0003900000 */
[----:B------:R-:W2:Y:S02]  /*20c50*/  @!P0 SYNCS.PHASECHK.TRANS64 P0, [R9+URZ+0x16820], R0 ;  /* 0x01682000090085a7 */ /* 0x000ea4000800007f */
[----:B--2---:R-:W-:Y:S05]  /*20c60*/  @!P0 BRA `(.L_x_1664) ;  /* 0xfffffffc00f08947 */ /* 0x004fea000383ffff */
[----:B------:R-:W-:Y:S05]  /*20c70*/  BRA `(.L_x_1787) ;  /* 0xffffffc800c47947 */ /* 0x000fea000383ffff */
.L_x_1665:
        /* <DEDUP_REMOVED lines=11> */
.L_x_1789:
[----:B------:R-:W-:Y:S05]  /*20d30*/  BSYNC B0 ;  /* 0x0000000000007941 */ /* 0x000fea0003800000 */
.L_x_1788:
[----:B------:R-:W-:Y:S05]  /*20d40*/  BRA `(.L_x_1790) ;  /* 0xffffffc800ac7947 */ /* 0x000fea000383ffff */
.L_x_1666:
[----:B------:R-:W-:Y:S01]  /*20d50*/  BSSY B0, `(.L_x_1791) ;  /* 0x0000006000007945 */ /* 0x000fe20003800000 */
[----:B------:R-:W-:-:S07]  /*20d60*/  IMAD.MOV.U32 R15, RZ, RZ, -0x1 ;  /* 0xffffffffff0f7424 */ /* 0x000fce00078e00ff */
[----:B01----:R-:W-:Y:S05]  /*20d70*/  WARPSYNC.COLLECTIVE R15, `(.L_x_1792) ;  /* 0x000000000f0c7348 */ /* 0x003fea0003c00000 */
[----:B------:R-:W-:Y:S02]  /*20d80*/  ELECT P6, UR62, PT ;  /* 0x00000000003e782f */ /* 0x000fe400038c0000 */
[----:B------:R-:W-:Y:S01]  /*20d90*/  MOV R14, UR62 ;  /* 0x0000003e000e7c02 */ /* 0x000fe20008000f00 */
[----:B01----:R-:W-:Y:S10]  /*20da0*/  ENDCOLLECTIVE ;  /* 0x000000000000791b */ /* 0x003ff40003800000 */
.L_x_1792:
[----:B------:R-:W-:Y:S05]  /*20db0*/  BSYNC B0 ;  /* 0x0000000000007941 */ /* 0x000fea0003800000 */
.L_x_1791:
[----:B------:R-:W-:Y:S05]  /*20dc0*/  BRA `(.L_x_1793) ;  /* 0xffffffc800a07947 */ /* 0x000fea000383ffff */
.L_x_1668:
[----:B0-----:R0:W2:Y:S02]  /*20dd0*/  SYNCS.PHASECHK.TRANS64.TRYWAIT P0, [R5+URZ], R4 ;  /* 0x00000004050075a7 */ /* 0x0010a4000800017f */
[----:B--2---:R-:W-:Y:S05]  /*20de0*/  @!P0 NANOSLEEP.SYNCS 0x989680 ;  /* 0x009896800000895d */ /* 0x004fea0003900000 */
[----:B------:R-:W2:Y:S02]  /*20df0*/  @!P0 SYNCS.PHASECHK.TRANS64 P0, [R5+URZ], R4 ;  /* 0x00000004050085a7 */ /* 0x000ea4000800007f */
[----:B--2---:R-:W-:Y:S05]  /*20e00*/  @!P0 BRA `(.L_x_1668) ;  /* 0xfffffffc00f08947 */ /* 0x004fea000383ffff */
[----:B------:R-:W-:Y:S05]  /*20e10*/  BRA `(.L_x_1794) ;  /* 0xffffffc800d47947 */ /* 0x000fea000383ffff */
.L_x_1669:
[----:B--2---:R2:W3:Y:S02]  /*20e20*/  SYNCS.PHASECHK.TRANS64.TRYWAIT P0, [R3+URZ], R2 ;  /* 0x00000002030075a7 */ /* 0x0044e4000800017f */
[----:B---3--:R-:W-:Y:S05]  /*20e30*/  @!P0 NANOSLEEP.SYNCS 0x989680 ;  /* 0x009896800000895d */ /* 0x008fea0003900000 */
[----:B------:R-:W3:Y:S02]  /*20e40*/  @!P0 SYNCS.PHASECHK.TRANS64 P0, [R3+URZ], R2 ;  /* 0x00000002030085a7 */ /* 0x000ee4000800007f */
[----:B---3--:R-:W-:Y:S05]  /*20e50*/  @!P0 BRA `(.L_x_1669) ;  /* 0xfffffffc00f08947 */ /* 0x008fea000383ffff */
[----:B------:R-:W-:Y:S05]  /*20e60*/  BRA `(.L_x_1795) ;  /* 0xffffffc800c87947 */ /* 0x000fea000383ffff */
.L_x_1671:
[----:B---3--:R3:W4:Y:S02]  /*20e70*/  SYNCS.PHASECHK.TRANS64.TRYWAIT P0, [R23+URZ], R4 ;  /* 0x00000004170075a7 */ /* 0x008724000800017f */
[----:B----4-:R-:W-:Y:S05]  /*20e80*/  @!P0 NANOSLEEP.SYNCS 0x989680 ;  /* 0x009896800000895d */ /* 0x010fea0003900000 */
[----:B------:R-:W4:Y:S02]  /*20e90*/  @!P0 SYNCS.PHASECHK.TRANS64 P0, [R23+URZ], R4 ;  /* 0x00000004170085a7 */ /* 0x000f24000800007f */
[----:B----4-:R-:W-:Y:S05]  /*20ea0*/  @!P0 BRA `(.L_x_1671) ;  /* 0xfffffffc00f08947 */ /* 0x010fea000383ffff */
[----:B------:R-:W-:Y:S05]  /*20eb0*/  BRA `(.L_x_1796) ;  /* 0xffffffc800cc7947 */ /* 0x000fea000383ffff */
.L_x_1797:
        /* <DEDUP_REMOVED lines=12> */
.L_x_2646:


//--------------------- .text._ZN7cutlass13device_kernelIN5flash11enable_sm90INS1_16FlashAttnFwdSm90INS1_25CollectiveMainloopFwdSm90ILi2EN4cute5tupleIJNS5_1CILi1EEES8_S8_EEENS6_IJNS7_ILi192EEENS7_ILi128EEENS7_ILi64EEEEEELi64ENS_10bfloat16_tEfNS_4arch4Sm90ELb1ELb0ELb0ELb0ELb0ELb0ELb0ELb1ELb1ELb1ELb0ELb0EEENS1_21CollectiveEpilogueFwdINS6_IJSA_SC_SB_EEES9_SE_SG_Li384ELb0ELb1ELb0ELb0EEENS1_30DynamicPersistentTileSchedulerILi384ELi128ELb0ELb1ELb1EEEEEEEEEvNT_6ParamsE --------------------------
	.section	.text._ZN7cutlass13device_kernelIN5flash11enable_sm90INS1_16FlashAttnFwdSm90INS1_25CollectiveMainloopFwdSm90ILi2EN4cute5tupleIJNS5_1CILi1EEES8_S8_EEENS6_IJNS7_ILi192EEENS7_ILi128EEENS7_ILi64EEEEEELi64ENS_10bfloat16_tEfNS_4arch4Sm90ELb1ELb0ELb0ELb0ELb0ELb0ELb0ELb1ELb1ELb1ELb0ELb0EEENS1_21CollectiveEpilogueFwdINS6_IJSA_SC_SB_EEES9_SE_SG_Li384ELb0ELb1ELb0ELb0EEENS1_30DynamicPersistentTileSchedulerILi384ELi128ELb0ELb1ELb1EEEEEEEEEvNT_6ParamsE,"ax",@progbits
	.align	128
.text._ZN7cutlass13device_kernelIN5flash11enable_sm90INS1_16FlashAttnFwdSm90INS1_25CollectiveMainloopFwdSm90ILi2EN4cute5tupleIJNS5_1CILi1EEES8_S8_EEENS6_IJNS7_ILi192EEENS7_ILi128EEENS7_ILi64EEEEEELi64ENS_10bfloat16_tEfNS_4arch4Sm90ELb1ELb0ELb0ELb0ELb0ELb0ELb0ELb1ELb1ELb1ELb0ELb0EEENS1_21CollectiveEpilogueFwdINS6_IJSA_SC_SB_EEES9_SE_SG_Li384ELb0ELb1ELb0ELb0EEENS1_30DynamicPersistentTileSchedulerILi384ELi128ELb0ELb1ELb1EEEEEEEEEvNT_6ParamsE:
        .type           _ZN7cutlass13device_kernelIN5flash11enable_sm90INS1_16FlashAttnFwdSm90INS1_25CollectiveMainloopFwdSm90ILi2EN4cute5tupleIJNS5_1CILi1EEES8_S8_EEENS6_IJNS7_ILi192EEENS7_ILi128EEENS7_ILi64EEEEEELi64ENS_10bfloat16_tEfNS_4arch4Sm90ELb1ELb0ELb0ELb0ELb0ELb0ELb0ELb1ELb1ELb1ELb0ELb0EEENS1_21CollectiveEpilogueFwdINS6_IJSA_SC_SB_EEES9_SE_SG_Li384ELb0ELb1ELb0ELb0EEENS1_30DynamicPersistentTileSchedulerILi384ELi128ELb0ELb1ELb1EEEEEEEEEvNT_6ParamsE,@function
        .size           _ZN7cutlass13device_kernelIN5flash11enable_sm90INS1_16FlashAttnFwdSm90INS1_25CollectiveMainloopFwdSm90ILi2EN4cute5tupleIJNS5_1CILi1EEES8_S8_EEENS6_IJNS7_ILi192EEENS7_ILi128EEENS7_ILi64EEEEEELi64ENS_10bfloat16_tEfNS_4arch4Sm90ELb1ELb0ELb0ELb0ELb0ELb0ELb0ELb1ELb1ELb1ELb0ELb0EEENS1_21CollectiveEpilogueFwdINS6_IJSA_SC_SB_EEES9_SE_SG_Li384ELb0ELb1ELb0ELb0EEENS1_30DynamicPersistentTileSchedulerILi384ELi128ELb0ELb1ELb1EEEEEEEEEvNT_6ParamsE,(.L_x_2647 - _ZN7cutlass13device_kernelIN5flash11enable_sm90INS1_16FlashAttnFwdSm90INS1_25CollectiveMainloopFwdSm90ILi2EN4cute5tupleIJNS5_1CILi1EEES8_S8_EEENS6_IJNS7_ILi192EEENS7_ILi128EEENS7_ILi64EEEEEELi64ENS_10bfloat16_tEfNS_4arch4Sm90ELb1ELb0ELb0ELb0ELb0ELb0ELb0ELb1ELb1ELb1ELb0ELb0EEENS1_21CollectiveEpilogueFwdINS6_IJSA_SC_SB_EEES9_SE_SG_Li384ELb0ELb1ELb0ELb0EEENS1_30DynamicPersistentTileSchedulerILi384ELi128ELb0ELb1ELb1EEEEEEEEEvNT_6ParamsE)
        .other          _ZN7cutlass13device_kernelIN5flash11enable_sm90INS1_16FlashAttnFwdSm90INS1_25CollectiveMainloopFwdSm90ILi2EN4cute5tupleIJNS5_1CILi1EEES8_S8_EEENS6_IJNS7_ILi192EEENS7_ILi128EEENS7_ILi64EEEEEELi64ENS_10bfloat16_tEfNS_4arch4Sm90ELb1ELb0ELb0ELb0ELb0ELb0ELb0ELb1ELb1ELb1ELb0ELb0EEENS1_21CollectiveEpilogueFwdINS6_IJSA_SC_SB_EEES9_SE_SG_Li384ELb0ELb1ELb0ELb0EEENS1_30DynamicPersistentTileSchedulerILi384ELi128ELb0ELb1ELb1EEEEEEEEEvNT_6ParamsE,@"STO_CUDA_ENTRY STV_DEFAULT"
_ZN7cutlass13device_kernelIN5flash11enable_sm90INS1_16FlashAttnFwdSm90INS1_25CollectiveMainloopFwdSm90ILi2EN4cute5tupleIJNS5_1CILi1EEES8_S8_EEENS6_IJNS7_ILi192EEENS7_ILi128EEENS7_ILi64EEEEEELi64ENS_10bfloat16_tEfNS_4arch4Sm90ELb1ELb0ELb0ELb0ELb0ELb0ELb0ELb1ELb1ELb1ELb0ELb0EEENS1_21CollectiveEpilogueFwdINS6_IJSA_SC_SB_EEES9_SE_SG_Li384ELb0ELb1ELb0ELb0EEENS1_30DynamicPersistentTileSchedulerILi384ELi128ELb0ELb1ELb1EEEEEEEEEvNT_6ParamsE:
        /* <DEDUP_REMOVED lines=18> */
.L_x_1799:
[----:B------:R-:W-:Y:S05]  /*0120*/  BSYNC B0 ;  /* 0x0000000000007941 */ /* 0x000fea0003800000 */
.L_x_1798:
        /* <DEDUP_REMOVED lines=41> */
.L_x_1800:
        /* <DEDUP_REMOVED lines=22> */
.L_x_1801:
        /* <DEDUP_REMOVED lines=18> */
.L_x_1802:
        /* <DEDUP_REMOVED lines=22> */
.L_x_1803:
        /* <DEDUP_REMOVED lines=22> */
.L_x_1804:
[----:B------:R-:W-:Y:S01]  /*0900*/  PLOP3.LUT P0, PT, PT, PT, UP0, 0x80, 0x0 ;  /* 0x000000000000781c */ /* 0x000fe20003f0f008 */
[----:B------:R-:W-:Y:S01]  /*0910*/  UMOV UR38, 0x1 ;  /* 0x0000000100267882 */ /* 0x000fe20000000000 */
[----:B------:R-:W-:Y:S01]  /*0920*/  NOP ;  /* 0x0000000000007918 */ /* 0x000fe20000000000 */
[----:B------:R-:W-:Y:S01]  /*0930*/  USEL UR38, UR38, 0x2, !UP0 ;  /* 0x0000000226267887 */ /* 0x000fe2000c000000 */
[----:B------:R-:W-:Y:S01]  /*0940*/  ULDC.64 UR46, c[0x0][0x208] ;  /* 0x00008200002e7ab9 */ /* 0x000fe20000000a00 */
[----:B012-4-:R-:W-:Y:S08]  /*0950*/  BAR.SYNC.DEFER_BLOCKING 0x0 ;  /* 0x0000000000007b1d */ /* 0x017ff00000010000 */
[----:B------:R-:W-:Y:S05]  /*0960*/  @!P0 BRA `(.L_x_1805) ;  /* 0x0000008c00588947 */ /* 0x000fea0003800000 */
.L_x_1806:
        /* <DEDUP_REMOVED lines=26> */
[C---:B------:R-:W-:Y:S01]  /*0b10*/  LOP3.LUT R4, R2.reuse, 0x3fffff0, RZ, 0xc0, !PT ;  /* 0x03fffff002047812 */ /* 0x040fe200078ec0ff */
        /* <DEDUP_REMOVED lines=38> */
.L_x_1845:
        /* <DEDUP_REMOVED lines=21> */
.L_x_1807:
[----:B------:R-:W-:Y:S01]  /*0ed0*/  ULDC UR7, c[0x0][0xc54] ;  /* 0x0003150000077ab9 */ /* 0x000fe20000000800 */
[----:B------:R-:W-:Y:S01]  /*0ee0*/  UMOV UR6, UR9 ;  /* 0x0000000900067c82 */ /* 0x000fe20008000000 */
[----:B------:R-:W-:-:S11]  /*0ef0*/  UISETP.NE.AND UP0, UPT, UR7, 0x1, UPT ;  /* 0x000000010700788c */ /* 0x000fd6000bf05270 */
[----:B------:R-:W-:Y:S02]  /*0f00*/  @UP0 ULDC.64 UR10, c[0x0][0xc58] ;  /* 0x00031600000a0ab9 */ /* 0x000fe40000000a00 */
[----:B------:R-:W-:-:S04]  /*0f10*/  UIMAD.WIDE.U32 UR4, UR9, UR10, URZ ;  /* 0x0000000a090472a5 */ /* 0x000fc8000f8e003f */
[----:B------:R-:W-:-:S04]  /*0f20*/  @UP0 USHF.R.U32.HI UR6, URZ, UR11, UR5 ;  /* 0x0000000b3f060299 */ /* 0x000fc80008011605 */
[----:B------:R-:W-:-:S12]  /*0f30*/  UIMAD UR4, UR6, UR7, URZ ;  /* 0x00000007060472a4 */ /* 0x000fd8000f8e023f */
.L_x_1808:
[----:B------:R-:W-:Y:S01]  /*0f40*/  ULDC.64 UR10, c[0x0][0x418] ;  /* 0x00010600000a7ab9 */ /* 0x000fe20000000a00 */
[----:B------:R-:W-:Y:S01]  /*0f50*/  ULOP3.LUT UR6, URZ, UR6, URZ, 0x33, !UPT ;  /* 0x000000063f067292 */ /* 0x000fe2000f8e333f */
[----:B------:R-:W-:Y:S01]  /*0f60*/  PLOP3.LUT P0, PT, PT, PT, PT, 0x80, 0x0 ;  /* 0x000000000000781c */ /* 0x000fe20003f0f070 */
[----:B------:R-:W-:Y:S01]  /*0f70*/  UISETP.NE.U32.AND UP0, UPT, UR10, URZ, UPT ;  /* 0x0000003f0a00728c */ /* 0x000fe2000bf05070 */
[----:B------:R-:W-:Y:S01]  /*0f80*/  CS2R R26, SRZ ;  /* 0x00000000001a7805 */ /* 0x000fe2000001ff00 */
[----:B------:R-:W-:Y:S01]  /*0f90*/  ULDC UR5, c[0x0][0xc3c] ;  /* 0x00030f0000057ab9 */ /* 0x000fe20000000800 */
[----:B------:R-:W-:Y:S01]  /*0fa0*/  UIADD3 UR4, UR9, -UR4, URZ ;  /* 0x8000000409047290 */ /* 0x000fe2000fffe03f */
[----:B------:R-:W-:Y:S01]  /*0fb0*/  CS2R R118, SRZ ;  /* 0x0000000000767805 */ /* 0x000fe2000001ff00 */
[----:B------:R-:W-:Y:S01]  /*0fc0*/  UISETP.NE.AND.EX UP0, UPT, UR11, URZ, UPT, UP0 ;  /* 0x0000003f0b00728c */ /* 0x000fe2000bf05300 */
[----:B------:R-:W-:Y:S01]  /*0fd0*/  CS2R R116, SRZ ;  /* 0x0000000000747805 */ /* 0x000fe2000001ff00 */
[----:B------:R-:W-:Y:S01]  /*0fe0*/  UIADD3 UR6, UR6, UR5, URZ ;  /* 0x0000000506067290 */ /* 0x000fe2000fffe03f */
[----:B------:R-:W-:Y:S01]  /*0ff0*/  CS2R R114, SRZ ;  /* 0x0000000000727805 */ /* 0x000fe2000001ff00 */
[----:B------:R-:W-:Y:S01]  /*1000*/  ULDC UR11, c[0x0][0x448] ;  /* 0x00011200000b7ab9 */ /* 0x000fe20000000800 */
[----:B------:R-:W-:Y:S01]  /*1010*/  ULDC UR10, c[0x0][0xc54] ;  /* 0x00031500000a7ab9 */ /* 0x000fe20000000800 */
[----:B------:R-:W-:Y:S01]  /*1020*/  UISETP.NE.AND UP2, UPT, UR11, 0x1, UPT ;  /* 0x000000010b00788c */ /* 0x000fe2000bf45270 */
[----:B------:R-:W-:Y:S01]  /*1030*/  CS2R R112, SRZ ;  /* 0x0000000000707805 */ /* 0x000fe2000001ff00 */
[----:B------:R-:W-:Y:S01]  /*1040*/  UIMAD UR41, UR6, 0xc0, URZ ;  /* 0x000000c0062978a4 */ /* 0x000fe2000f8e023f */
[----:B------:R-:W-:Y:S01]  /*1050*/  CS2R R14, SRZ ;  /* 0x00000000000e7805 */ /* 0x000fe2000001ff00 */
[----:B------:R-:W-:Y:S01]  /*1060*/  UIMAD UR10, UR8, UR10, UR4 ;  /* 0x0000000a080a72a4 */ /* 0x000fe2000f8e0204 */
[----:B------:R-:W-:Y:S01]  /*1070*/  IMAD.MOV.U32 R110, RZ, RZ, RZ ;  /* 0x000000ffff6e7224 */ /* 0x000fe200078e00ff */
[----:B------:R-:W-:Y:S01]  /*1080*/  UIADD3 UR6, UR41, 0xbf, URZ ;  /* 0x000000bf29067890 */ /* 0x000fe2000fffe03f */
[----:B------:R-:W-:Y:S01]  /*1090*/  IMAD.MOV.U32 R21, RZ, RZ, RZ ;  /* 0x000000ffff157224 */ /* 0x000fe200078e00ff */
[----:B------:R-:W-:Y:S01]  /*10a0*/  ULDC UR48, c[0x0][0x424] ;  /* 0x0001090000307ab9 */ /* 0x000fe20000000800 */
[----:B------:R-:W-:Y:S01]  /*10b0*/  ULDC UR7, c[0x0][0x288] ;  /* 0x0000a20000077ab9 */ /* 0x000fe20000000800 */
[----:B------:R-:W-:Y:S01]  /*10c0*/  USEL UR48, UR48, 0x1, UP0 ;  /* 0x0000000130307887 */ /* 0x000fe20008000000 */
[----:B------:R-:W-:Y:S01]  /*10d0*/  CS2R R12, SRZ ;  /* 0x00000000000c7805 */ /* 0x000fe2000001ff00 */
[----:B------:R-:W-:Y:S01]  /*10e0*/  @UP2 ULDC UR4, c[0x0][0x44c] ;  /* 0x0001130000042ab9 */ /* 0x000fe20000000800 */
[----:B------:R-:W-:Y:S01]  /*10f0*/  UIADD3 UR7, -UR7, 0x80, URZ ;  /* 0x0000008007077890 */ /* 0x000fe2000fffe13f */
[----:B------:R-:W-:Y:S01]  /*1100*/  IMAD.MOV.U32 R106, RZ, RZ, RZ ;  /* 0x000000ffff6a7224 */ /* 0x000fe200078e00ff */
[----:B------:R-:W-:Y:S01]  /*1110*/  UIMAD.WIDE.U32 UR4, UR6, UR4, URZ ;  /* 0x00000004060472a5 */ /* 0x000fe2000f8e003f */
[----:B------:R-:W-:Y:S01]  /*1120*/  IMAD.MOV.U32 R25, RZ, RZ, RZ ;  /* 0x000000ffff197224 */ /* 0x000fe200078e00ff */
[----:B------:R-:W-:Y:S01]  /*1130*/  ULDC UR9, c[0x0][0x2f0] ;  /* 0x0000bc0000097ab9 */ /* 0x000fe20000000800 */
[----:B------:R-:W-:Y:S01]  /*1140*/  @UP2 ULDC UR11, c[0x0][0x450] ;  /* 0x00011400000b2ab9 */ /* 0x000fe20000000800 */
[----:B------:R-:W-:Y:S01]  /*1150*/  UIMAD UR7, UR48, UR9, UR7 ;  /* 0x00000009300772a4 */ /* 0x000fe2000f8e0207 */
[----:B------:R-:W-:Y:S01]  /*1160*/  CS2R R102, SRZ ;  /* 0x0000000000667805 */ /* 0x000fe2000001ff00 */
[----:B------:R-:W-:Y:S01]  /*1170*/  @UP2 USHF.R.U32.HI UR6, URZ, UR11, UR5 ;  /* 0x0000000b3f062299 */ /* 0x000fe20008011605 */
[----:B------:R-:W-:Y:S01]  /*1180*/  CS2R R100, SRZ ;  /* 0x0000000000647805 */ /* 0x000fe2000001ff00 */
[----:B------:R-:W-:Y:S01]  /*1190*/  UIMAD UR4, UR48, UR9, 0x7f ;  /* 0x0000007f300474a4 */ /* 0x000fe2000f8e0209 */
[----:B------:R-:W-:Y:S01]  /*11a0*/  CS2R R98, SRZ ;  /* 0x0000000000627805 */ /* 0x000fe2000001ff00 */
[----:B------:R-:W-:Y:S01]  /*11b0*/  UIADD3 UR6, UR7, UR6, URZ ;  /* 0x0000000607067290 */ /* 0x000fe2000fffe03f */
[----:B------:R-:W-:Y:S01]  /*11c0*/  CS2R R96, SRZ ;  /* 0x0000000000607805 */ /* 0x000fe2000001ff00 */
[----:B------:R-:W-:Y:S01]  /*11d0*/  USHF.R.S32.HI UR5, URZ, 0x1f, UR4 ;  /* 0x0000001f3f057899 */ /* 0x000fe20008011404 */
[----:B------:R-:W-:Y:S01]  /*11e0*/  CS2R R94, SRZ ;  /* 0x00000000005e7805 */ /* 0x000fe2000001ff00 */
[----:B------:R-:W-:Y:S01]  /*11f0*/  USHF.R.S32.HI UR7, URZ, 0x1f, UR6 ;  /* 0x0000001f3f077899 */ /* 0x000fe20008011406 */
[----:B------:R-:W-:Y:S01]  /*1200*/  CS2R R92, SRZ ;  /* 0x00000000005c7805 */ /* 0x000fe2000001ff00 */
[----:B------:R-:W-:Y:S01]  /*1210*/  ULEA.HI UR5, UR5, UR4, URZ, 0x7 ;  /* 0x0000000405057291 */ /* 0x000fe2000f8f383f */
[----:B------:R-:W-:Y:S01]  /*1220*/  CS2R R90, SRZ ;  /* 0x00000000005a7805 */ /* 0x000fe2000001ff00 */
[----:B------:R-:W-:Y:S01]  /*1230*/  ULEA.HI UR7, UR7, UR6, URZ, 0x7 ;  /* 0x0000000607077291 */ /* 0x000fe2000f8f383f */
[----:B------:R-:W-:Y:S01]  /*1240*/  CS2R R88, SRZ ;  /* 0x0000000000587805 */ /* 0x000fe2000001ff00 */
[----:B------:R-:W-:-:S02]  /*1250*/  USHF.R.S32.HI UR49, URZ, 0x7, UR5 ;  /* 0x000000073f317899 */ /* 0x000fc40008011405 */
[----:B------:R-:W-:Y:S01]  /*1260*/  USHF.R.S32.HI UR7, URZ, 0x7, UR7 ;  /* 0x000000073f077899 */ /* 0x000fe20008011407 */
[----:B------:R-:W-:Y:S01]  /*1270*/  ULDC UR43, c[0x0][0xc48] ;  /* 0x00031200002b7ab9 */ /* 0x000fe20000000800 */
[----:B------:R-:W-:Y:S02]  /*1280*/  UMOV UR42, UR10 ;  /* 0x0000000a002a7c82 */ /* 0x000fe40008000000 */
[----:B------:R-:W-:Y:S02]  /*1290*/  UISETP.LT.AND UP0, UPT, UR49, UR7, UPT ;  /* 0x000000073100728c */ /* 0x000fe4000bf01270 */
[----:B------:R-:W-:Y:S02]  /*12a0*/  UISETP.NE.AND UP1, UPT, UR43, 0x1, UPT ;  /* 0x000000012b00788c */ /* 0x000fe4000bf25270 */
[----:B------:R-:W-:-:S04]  /*12b0*/  USEL UR49, UR49, UR7, UP0 ;  /* 0x0000000731317287 */ /* 0x000fc80008000000 */
[----:B------:R-:W-:-:S05]  /*12c0*/  UISETP.GE.AND UP0, UPT, UR49, 0x1, UPT ;  /* 0x000000013100788c */ /* 0x000fca000bf06270 */
[----:B------:R-:W-:Y:S01]  /*12d0*/  @UP1 ULDC UR8, c[0x0][0xc4c] ;  /* 0x0003130000081ab9 */ /* 0x000fe20000000800 */
[----:B------:R-:W-:Y:S01]  /*12e0*/  PLOP3.LUT P1, PT, PT, PT, UP0, 0x80, 0x0 ;  /* 0x000000000000781c */ /* 0x000fe20003f2f008 */
[----:B------:R-:W-:Y:S01]  /*12f0*/  UIMAD.WIDE.U32 UR4, UR10, UR8, URZ ;  /* 0x000000080a0472a5 */ /* 0x000fe2000f8e003f */
[----:B------:R-:W-:-:S03]  /*1300*/  @UP1 ULDC UR6, c[0x0][0xc50] ;  /* 0x0003140000061ab9 */ /* 0x000fc60000000800 */
[----:B------:R-:W-:-:S04]  /*1310*/  @UP1 USHF.R.U32.HI UR42, URZ, UR6, UR5 ;  /* 0x000000063f2a1299 */ /* 0x000fc80008011605 */
[----:B------:R-:W-:-:S04]  /*1320*/  UIADD3 UR4, -UR42, URZ, URZ ;  /* 0x0000003f2a047290 */ /* 0x000fc8000fffe13f */
[----:B------:R-:W-:Y:S01]  /*1330*/  UIMAD UR43, UR43, UR4, UR10 ;  /* 0x000000042b2b72a4 */ /* 0x000fe2000f8e020a */
[----:B------:R-:W-:Y:S11]  /*1340*/  @!P1 BRA `(.L_x_1809) ;  /* 0x0000006c00b89947 */ /* 0x000ff60003800000 */
        /* <DEDUP_REMOVED lines=31> */
.L_x_1810:
        /* <DEDUP_REMOVED lines=9> */
.L_x_1937:
[----:B------:R-:W-:Y:S05]  /*15d0*/  @!P0 BRA `(.L_x_1812) ;  /* 0x0000000000048947 */ /* 0x000fea0003800000 */
[----:B------:R-:W-:Y:S01]  /*15e0*/  BPT.TRAP 0x1 ;  /* 0x000000040000795c */ /* 0x000fe20000300000 */
.L_x_1812:
[----:B------:R-:W-:Y:S02]  /*15f0*/  IMAD.U32 R2, RZ, RZ, UR39 ;  /* 0x00000027ff027e24 */ /* 0x000fe4000f8e00ff */
[----:B0-----:R-:W-:-:S03]  /*1600*/  IMAD.U32 R3, RZ, RZ, UR37 ;  /* 0x00000025ff037e24 */ /* 0x001fc6000f8e00ff */
[----:B------:R-:W-:Y:S02]  /*1610*/  LEA R2, R2, UR45, 0x3 ;  /* 0x0000002d02027c11 */ /* 0x000fe4000f8e18ff */
[----:B------:R-:W-:-:S04]  /*1620*/  SHF.L.U32 R3, R3, 0x1f, RZ ;  /* 0x0000001f03037819 */ /* 0x000fc800000006ff */
[----:B------:R0:W1:Y:S01]  /*1630*/  SYNCS.PHASECHK.TRANS64.TRYWAIT P2, [R2+URZ+0x16830], R3 ;  /* 0x01683003020075a7 */ /* 0x000062000804017f */
[----:B------:R-:W-:Y:S05]  /*1640*/  @!P0 BRA `(.L_x_1813) ;  /* 0x0000000000048947 */ /* 0x000fea0003800000 */
[----:B------:R-:W-:Y:S01]  /*1650*/  BPT.TRAP 0x1 ;  /* 0x000000040000795c */ /* 0x000fe20000300000 */
.L_x_1813:
[----:B------:R-:W2:Y:S02]  /*1660*/  S2R R0, SR_TID.X ;  /* 0x0000000000007919 */ /* 0x000ea40000002100 */
[----:B--2---:R-:W-:Y:S01]  /*1670*/  LOP3.LUT P1, RZ, R0, 0x7f, RZ, 0xc0, !PT ;  /* 0x0000007f00ff7812 */ /* 0x004fe2000782c0ff */
[----:B-1----:R-:W-:-:S12]  /*1680*/  @P2 BRA `(.L_x_1814) ;  /* 0x0000000000082947 */ /* 0x002fd80003800000 */
[----:B------:R-:W1:Y:S02]  /*1690*/  SYNCS.PHASECHK.TRANS64.TRYWAIT P2, [R2+URZ+0x16830], R3 ;  /* 0x01683003020075a7 */ /* 0x000e64000804017f */
[----:B-1----:R-:W-:Y:S05]  /*16a0*/  @!P2 BRA `(.L_x_1815) ;  /* 0x000000bc0068a947 */ /* 0x002fea0003800000 */
.L_x_1814:
[----:B------:R-:W-:Y:S05]  /*16b0*/  WARPSYNC.ALL ;  /* 0x0000000000007948 */ /* 0x000fea0003800000 */
[----:B------:R-:W-:Y:S01]  /*16c0*/  UIADD3 UR4, UR45, 0xe400, URZ ;  /* 0x0000e4002d047890 */ /* 0x000fe2000fffe03f */
[----:B------:R-:W-:Y:S01]  /*16d0*/  WARPGROUP.ARRIVE ;  /* 0x00000000000079c5 */ /* 0x000fe20000000000 */
[----:B------:R-:W-:Y:S01]  /*16e0*/  ULOP3.LUT UR16, UR50, 0x10000, URZ, 0xfc, !UPT ;  /* 0x0001000032107892 */ /* 0x000fe2000f8efc3f */
[----:B------:R-:W-:Y:S01]  /*16f0*/  VIADD R0, R17, UR41 ;  /* 0x0000002911007c36 */ /* 0x000fe20008000000 */
[----:B------:R-:W-:Y:S01]  /*1700*/  USHF.R.U32.HI UR4, URZ, 0x4, UR4 ;  /* 0x000000043f047899 */ /* 0x000fe20008011604 */
[----:B01----:R-:W-:Y:S01]  /*1710*/  @!P1 VIADD R2, R2, 0x16840 ;  /* 0x0001684002029836 */ /* 0x003fe20000000000 */
[----:B------:R-:W-:Y:S01]  /*1720*/  UMOV UR17, 0x40000040 ;  /* 0x4000004000117882 */ /* 0x000fe20000000000 */
[----:B------:R-:W-:Y:S01]  /*1730*/  UMOV UR19, 0x40000040 ;  /* 0x4000004000137882 */ /* 0x000fe20000000000 */
[----:B------:R-:W-:Y:S01]  /*1740*/  ULOP3.LUT UR4, UR4, 0x3fff, URZ, 0xc0, !UPT ;  /* 0x00003fff04047892 */ /* 0x000fe2000f8ec03f */
[----:B------:R-:W-:Y:S01]  /*1750*/  CS2R R118, SRZ ;  /* 0x0000000000767805 */ /* 0x000fe2000001ff00 */
[----:B------:R-:W-:Y:S01]  /*1760*/  UMOV UR5, 0x40000040 ;  /* 0x4000004000057882 */ /* 0x000fe20000000000 */
[----:B------:R-:W-:Y:S01]  /*1770*/  UMOV UR7, 0x40000040 ;  /* 0x4000004000077882 */ /* 0x000fe20000000000 */
[----:B------:R-:W-:Y:S01]  /*1780*/  ULOP3.LUT UR20, UR4, 0x10000, URZ, 0xfc, !UPT ;  /* 0x0001000004147892 */ /* 0x000fe2000f8efc3f */
[----:B------:R-:W-:Y:S01]  /*1790*/  @!P1 PRMT R2, RZ, 0x654, R2 ;  /* 0x00000654ff029816 */ /* 0x000fe20000000002 */
[----:B------:R-:W-:Y:S01]  /*17a0*/  UIADD3 UR4, UR16, 0x2, URZ ;  /* 0x0000000210047890 */ /* 0x000fe2000fffe03f */
[----:B------:R-:W-:Y:S01]  /*17b0*/  CS2R R116, SRZ ;  /* 0x0000000000747805 */ /* 0x000fe2000001ff00 */
[----:B------:R-:W-:Y:S01]  /*17c0*/  ULEA UR18, UR39, UR20, 0xa ;  /* 0x0000001427127291 */ /* 0x000fe2000f8e503f */
[----:B------:R-:W-:Y:S01]  /*17d0*/  CS2R R114, SRZ ;  /* 0x0000000000727805 */ /* 0x000fe2000001ff00 */
[----:B------:R-:W-:Y:S01]  /*17e0*/  UIADD3 UR8, UR16, 0x4, URZ ;  /* 0x0000000410087890 */ /* 0x000fe2000fffe03f */
[----:B------:R-:W-:Y:S01]  /*17f0*/  CS2R R112, SRZ ;  /* 0x0000000000707805 */ /* 0x000fe2000001ff00 */
[----:B------:R-:W-:Y:S01]  /*1800*/  UIADD3 UR6, UR18, 0x2, URZ ;  /* 0x0000000212067890 */ /* 0x000fe2000fffe03f */
[----:B------:R-:W-:Y:S01]  /*1810*/  CS2R R110, SRZ ;  /* 0x00000000006e7805 */ /* 0x000fe2000001ff00 */
[----:B------:R-:W-:Y:S01]  /*1820*/  UIADD3 UR10, UR18, 0x4, URZ ;  /* 0x00000004120a7890 */ /* 0x000fe2000fffe03f */
[----:B------:R-:W-:Y:S01]  /*1830*/  CS2R R108, SRZ ;  /* 0x00000000006c7805 */ /* 0x000fe2000001ff00 */
[----:B------:R-:W-:Y:S01]  /*1840*/  UMOV UR9, 0x40000040 ;  /* 0x4000004000097882 */ /* 0x000fe20000000000 */
[----:B------:R-:W-:Y:S01]  /*1850*/  HGMMA.64x128x16.F32.BF16 R24, gdesc[UR16], RZ, !UPT, gsb0 ;  /* 0x01e00000101879f0 */ /* 0x000fe2000c0018ff */
[----:B------:R-:W-:Y:S01]  /*1860*/  UMOV UR11, 0x40000040 ;  /* 0x40000040000b7882 */ /* 0x000fe20000000000 */
[----:B------:R-:W-:Y:S01]  /*1870*/  UIADD3 UR12, UR16, 0x6, URZ ;  /* 0x00000006100c7890 */ /* 0x000fe2000fffe03f */
[----:B------:R-:W-:Y:S01]  /*1880*/  CS2R R106, SRZ ;  /* 0x00000000006a7805 */ /* 0x000fe2000001ff00 */
[----:B------:R-:W-:Y:S01]  /*1890*/  UIADD3 UR14, UR18, 0x6, URZ ;  /* 0x00000006120e7890 */ /* 0x000fe2000fffe03f */
[----:B------:R-:W-:Y:S01]  /*18a0*/  CS2R R104, SRZ ;  /* 0x0000000000687805 */ /* 0x000fe2000001ff00 */
[----:B------:R-:W-:Y:S01]  /*18b0*/  UMOV UR13, 0x40000040 ;  /* 0x40000040000d7882 */ /* 0x000fe20000000000 */
[----:B------:R-:W-:Y:S01]  /*18c0*/  UMOV UR15, 0x40000040 ;  /* 0x40000040000f7882 */ /* 0x000fe20000000000 */
[----:B------:R-:W-:Y:S01]  /*18d0*/  ULDC UR23, c[0x0][0x988] ;  /* 0x0002620000177ab9 */ /* 0x000fe20000000800 */
[----:B------:R-:W-:Y:S01]  /*18e0*/  UIADD3 UR25, UR49, -0x2, URZ ;  /* 0xfffffffe31197890 */ /* 0x000fe2000fffe03f */
[----:B------:R-:W-:-:S02]  /*18f0*/  CS2R R102, SRZ ;  /* 0x0000000000667805 */ /* 0x000fc4000001ff00 */
[----:B------:R-:W-:Y:S02]  /*1900*/  CS2R R100, SRZ ;  /* 0x0000000000647805 */ /* 0x000fe4000001ff00 */
[----:B------:R-:W-:Y:S02]  /*1910*/  CS2R R98, SRZ ;  /* 0x0000000000627805 */ /* 0x000fe4000001ff00 */
[----:B------:R-:W-:Y:S02]  /*1920*/  CS2R R96, SRZ ;  /* 0x0000000000607805 */ /* 0x000fe4000001ff00 */
[----:B------:R-:W-:Y:S02]  /*1930*/  CS2R R94, SRZ ;  /* 0x00000000005e7805 */ /* 0x000fe4000001ff00 */
[----:B------:R-:W-:Y:S01]  /*1940*/  CS2R R92, SRZ ;  /* 0x00000000005c7805 */ /* 0x000fe2000001ff00 */
[----:B------:R-:W-:Y:S02]  /*1950*/  WARPGROUP.DEPBAR.LE gsb0, 0x0 ;  /* 0x00008000000079c5 */ /* 0x000fe40000010000 */
[----:B------:R-:W-:-:S06]  /*1960*/  WARPGROUP.ARRIVE ;  /* 0x00000000000079c5 */ /* 0x000fcc0000000000 */
[----:B------:R-:W-:Y:S01]  /*1970*/  HGMMA.64x128x16.F32.BF16 R24, gdesc[UR4], R24, gsb0 ;  /* 0x01e00000041879f0 */ /* 0x000fe20008001818 */
[----:B------:R-:W-:Y:S02]  /*1980*/  ULDC UR6, c[0x0][0x448] ;  /* 0x0001120000067ab9 */ /* 0x000fe40000000800 */
[----:B------:R-:W-:-:S06]  /*1990*/  UISETP.NE.AND UP0, UPT, UR6, 0x1, UPT ;  /* 0x000000010600788c */ /* 0x000fcc000bf05270 */
[----:B------:R-:W-:-:S05]  /*19a0*/  PLOP3.LUT P2, PT, PT, PT, UP0, 0x80, 0x0 ;  /* 0x000000000000781c */ /* 0x000fca0003f4f008 */
[----:B------:R-:W-:-:S08]  /*19b0*/  @UP0 ULDC UR6, c[0x0][0x44c] ;  /* 0x0001130000060ab9 */ /* 0x000fd00000000800 */
[----:B------:R-:W-:Y:S01]  /*19c0*/  @P2 IMAD.HI.U32 R3, R0, UR6, RZ ;  /* 0x0000000600032c27 */ /* 0x000fe2000f8e00ff */
[----:B------:R-:W-:-:S04]  /*19d0*/  @UP0 ULDC UR6, c[0x0][0x450] ;  /* 0x0001140000060ab9 */ /* 0x000fc80000000800 */
[----:B------:R-:W-:Y:S01]  /*19e0*/  @P2 SHF.R.U32.HI R0, RZ, UR6, R3 ;  /* 0x00000006ff002c19 */ /* 0x000fe20008011603 */
[----:B------:R-:W-:Y:S02]  /*19f0*/  UMOV UR6, 0xffffff80 ;  /* 0xffffff8000067882 */ /* 0x000fe40000000000 */
[----:B------:R-:W-:Y:S02]  /*1a00*/  UIMAD UR6, UR49, UR6, 0x80 ;  /* 0x00000080310674a4 */ /* 0x000fe4000f8e0206 */
[----:B------:R-:W0:Y:S02]  /*1a10*/  SHFL.IDX PT, R5, R0, 0x1, 0x1c1f ;  /* 0x003c1f0000057f89 */ /* 0x000e2400000e0000 */
[----:B------:R-:W-:-:S06]  /*1a20*/  UIADD3 UR7, UR6, 0x1, URZ ;  /* 0x0000000106077890 */ /* 0x000fcc000fffe03f */
[----:B------:R-:W-:-:S04]  /*1a30*/  IMAD.U32 R3, RZ, RZ, UR7 ;  /* 0x00000007ff037e24 */ /* 0x000fc8000f8e00ff */
[----:B------:R-:W-:Y:S01]  /*1a40*/  IMAD R3, R16, -0x2, R3 ;  /* 0xfffffffe10037824 */ /* 0x000fe200078e0203 */
[----:B------:R-:W-:Y:S02]  /*1a50*/  WARPGROUP.DEPBAR.LE gsb0, 0x0 ;  /* 0x00008000000079c5 */ /* 0x000fe40000010000 */
[----:B------:R-:W-:-:S06]  /*1a60*/  WARPGROUP.ARRIVE ;  /* 0x00000000000079c5 */ /* 0x000fcc0000000000 */
[----:B------:R-:W-:Y:S01]  /*1a70*/  HGMMA.64x128x16.F32.BF16 R24, gdesc[UR8], R24, gsb0 ;  /* 0x01e00000081879f0 */ /* 0x000fe20008001818 */
[----:B------:R-:W-:Y:S01]  /*1a80*/  ULDC UR11, c[0x0][0x2f0] ;  /* 0x0000bc00000b7ab9 */ /* 0x000fe20000000800 */
[----:B------:R-:W-:Y:S01]  /*1a90*/  UMOV UR10, UR41 ;  /* 0x00000029000a7c82 */ /* 0x000fe20008000000 */
[----:B------:R-:W-:Y:S02]  /*1aa0*/  UIMAD UR6, UR48, UR11, UR6 ;  /* 0x0000000b300672a4 */ /* 0x000fe4000f8e0206 */
[----:B------:R-:W-:-:S04]  /*1ab0*/  IMAD.U32 R6, RZ, RZ, UR11 ;  /* 0x0000000bff067e24 */ /* 0x000fc8000f8e00ff */
[----:B------:R-:W-:Y:S02]  /*1ac0*/  IMAD R6, R6, UR48, R3 ;  /* 0x0000003006067c24 */ /* 0x000fe4000f8e0203 */
[----:B------:R-:W-:Y:S01]  /*1ad0*/  IMAD.U32 R7, RZ, RZ, UR6 ;  /* 0x00000006ff077e24 */ /* 0x000fe2000f8e00ff */
[----:B------:R-:W-:Y:S02]  /*1ae0*/  @UP0 ULDC UR6, c[0x0][0x44c] ;  /* 0x0001130000060ab9 */ /* 0x000fe40000000800 */
[----:B------:R-:W-:Y:S01]  /*1af0*/  UIMAD.WIDE.U32 UR6, UR41, UR6, URZ ;  /* 0x00000006290672a5 */ /* 0x000fe2000f8e003f */
[----:B------:R-:W-:Y:S01]  /*1b00*/  IMAD R4, R16, -0x2, R7 ;  /* 0xfffffffe10047824 */ /* 0x000fe200078e0207 */
[----:B------:R-:W-:Y:S02]  /*1b10*/  WARPGROUP.DEPBAR.LE gsb0, 0x0 ;  /* 0x00008000000079c5 */ /* 0x000fe40000010000 */
[----:B------:R-:W-:-:S06]  /*1b20*/  WARPGROUP.ARRIVE ;  /* 0x00000000000079c5 */ /* 0x000fcc0000000000 */
[----:B------:R-:W-:Y:S01]  /*1b30*/  HGMMA.64x128x16.F32.BF16 R24, gdesc[UR12], R24, gsb0 ;  /* 0x01e000000c1879f0 */ /* 0x000fe20008001818 */
[----:B------:R-:W-:Y:S02]  /*1b40*/  ULDC UR14, c[0x0][0x288] ;  /* 0x0000a200000e7ab9 */ /* 0x000fe40000000800 */
[----:B0-----:R-:W-:Y:S01]  /*1b50*/  IADD3 R5, R5, -UR14, R6 ;  /* 0x8000000e05057c10 */ /* 0x001fe2000fffe006 */
[----:B------:R-:W-:-:S03]  /*1b60*/  UIMAD UR11, UR48, UR11, -UR14 ;  /* 0x0000000b300b72a4 */ /* 0x000fc6000f8e0a0e */
[----:B------:R-:W-:-:S04]  /*1b70*/  VIMNMX R8, R4, R5, PT ;  /* 0x0000000504087248 */ /* 0x000fc80003fe0100 */
[C---:B------:R-:W-:Y:S02]  /*1b80*/  ISETP.GT.AND P3, PT, R8.reuse, RZ, PT ;  /* 0x000000ff0800720c */ /* 0x040fe40003f64270 */
[C---:B------:R-:W-:Y:S02]  /*1b90*/  ISETP.GT.AND P4, PT, R8.reuse, 0x1, PT ;  /* 0x000000010800780c */ /* 0x040fe40003f84270 */
[----:B------:R-:W-:Y:S01]  /*1ba0*/  ISETP.GT.AND P5, PT, R8, 0x8, PT ;  /* 0x000000080800780c */ /* 0x000fe20003fa4270 */
[----:B------:R-:W-:Y:S02]  /*1bb0*/  WARPGROUP.DEPBAR.LE gsb0, 0x0 ;  /* 0x00008000000079c5 */ /* 0x000fe40000010000 */
[----:B------:R-:W-:Y:S01]  /*1bc0*/  FSEL R21, R26, -INF , P3 ;  /* 0xff8000001a157808 */ /* 0x000fe20001800000 */
[----:B------:R0:W-:Y:S01]  /*1bd0*/  @!P1 SYNCS.ARRIVE.TRANS64.RED.A1T0 RZ, [R2+URZ], RZ ;  /* 0x000000ff02ff99a7 */ /* 0x0001e2000810043f */
[----:B------:R-:W-:Y:S02]  /*1be0*/  FSEL R27, R27, -INF , P4 ;  /* 0xff8000001b1b7808 */ /* 0x000fe40002000000 */
[----:B------:R-:W-:-:S02]  /*1bf0*/  ISETP.GT.AND P3, PT, R8, 0x9, PT ;  /* 0x000000090800780c */ /* 0x000fc40003f64270 */
[----:B------:R-:W-:Y:S02]  /*1c00*/  FSEL R89, R30, -INF , P5 ;  /* 0xff8000001e597808 */ /* 0x000fe40002800000 */
[----:B------:R-:W-:Y:S02]  /*1c10*/  FMNMX.FTZ R10, R21, R27, !PT ;  /* 0x0000001b150a7209 */ /* 0x000fe40007810000 */
[C---:B------:R-:W-:Y:S02]  /*1c20*/  ISETP.GT.AND P4, PT, R8.reuse, 0x10, PT ;  /* 0x000000100800780c */ /* 0x040fe40003f84270 */
[----:B------:R-:W-:Y:S02]  /*1c30*/  FSEL R31, R31, -INF , P3 ;  /* 0xff8000001f1f7808 */ /* 0x000fe40001800000 */
[----:B------:R-:W-:Y:S02]  /*1c40*/  FMNMX.FTZ R10, R89, R10, !PT ;  /* 0x0000000a590a7209 */ /* 0x000fe40007810000 */
        /* <DEDUP_REMOVED lines=45> */
[----:B------:R-:W-:Y:S02]  /*1f20*/  ISETP.GT.AND P4, PT, R8, 0x50, PT ;  /* 0x000000500800780c */ /* 0x000fe40003f84270 */
        /* <DEDUP_REMOVED lines=35> */
[----:B------:R-:W-:Y:S02]  /*2160*/  FSEL R87, R87, -INF , P3 ;  /* 0xff80000057577808 */ /* 0x000fe40001800000 */
[----:B------:R-:W-:-:S04]  /*2170*/  FMNMX.FTZ R8, R86, R91, !PT ;  /* 0x0000005b56087209 */ /* 0x000fc80007810000 */
[----:B------:R-:W-:Y:S02]  /*2180*/  FMNMX.FTZ R10, R87, R8, !PT ;  /* 0x00000008570a7209 */ /* 0x000fe40007810000 */
[----:B------:R-:W-:Y:S04]  /*2190*/  SHFL.IDX PT, R8, R0, RZ, 0x1c1f ;  /* 0x001c1fff00087589 */ /* 0x000fe800000e0000 */
[----:B------:R-:W1:Y:S02]  /*21a0*/  SHFL.BFLY PT, R91, R10, 0x2, 0x1f ;  /* 0x0c401f000a5b7f89 */ /* 0x000e6400000e0000 */
[----:B-1----:R-:W-:-:S05]  /*21b0*/  FMNMX.FTZ R91, R10, R91, !PT ;  /* 0x0000005b0a5b7209 */ /* 0x002fca0007810000 */
[----:B------:R-:W1:Y:S02]  /*21c0*/  SHFL.BFLY PT, R12, R91, 0x1, 0x1f ;  /* 0x0c201f005b0c7f89 */ /* 0x000e6400000e0000 */
[----:B-1----:R-:W-:Y:S02]  /*21d0*/  FMNMX.FTZ R0, R91, R12, !PT ;  /* 0x0000000c5b007209 */ /* 0x002fe40007810000 */
[----:B------:R-:W-:Y:S02]  /*21e0*/  CS2R R90, SRZ ;  /* 0x00000000005a7805 */ /* 0x000fe4000001ff00 */
[C---:B------:R-:W-:Y:S01]  /*21f0*/  FSETP.NEU.FTZ.AND P3, PT, R0.reuse, -INF , PT ;  /* 0xff8000000000780b */ /* 0x040fe20003f7d000 */
[----:B------:R-:W-:-:S05]  /*2200*/  FMUL.FTZ R12, R0, UR23 ;  /* 0x00000017000c7c20 */ /* 0x000fca0008410000 */
[----:B------:R-:W-:-:S05]  /*2210*/  FSEL R12, R12, RZ, P3 ;  /* 0x000000ff0c0c7208 */ /* 0x000fca0001800000 */
[--C-:B------:R-:W-:Y:S01]  /*2220*/  FFMA.FTZ R149, R21, UR23, -R12.reuse ;  /* 0x0000001715957c23 */ /* 0x100fe2000801080c */
[----:B------:R-:W-:Y:S02]  /*2230*/  VIADD R21, R6, -UR14 ;  /* 0x8000000e06157c36 */ /* 0x000fe40008000000 */
[--C-:B------:R-:W-:Y:S01]  /*2240*/  FFMA.FTZ R145, R15, UR23, -R12.reuse ;  /* 0x000000170f917c23 */ /* 0x100fe2000801080c */
[--C-:B------:R-:W-:Y:S01]  /*2250*/  FFMA.FTZ R147, R13, UR23, -R12.reuse ;  /* 0x000000170d937c23 */ /* 0x100fe2000801080c */
[--C-:B------:R-:W-:Y:S01]  /*2260*/  FFMA.FTZ R141, R11, UR23, -R12.reuse ;  /* 0x000000170b8d7c23 */ /* 0x100fe2000801080c */
[----:B------:R-:W-:Y:S01]  /*2270*/  FFMA.FTZ R143, R9, UR23, -R12 ;  /* 0x00000017098f7c23 */ /* 0x000fe2000801080c */
[----:B------:R-:W-:Y:S01]  /*2280*/  VIADDMNMX R6, R8, R21, R4, PT ;  /* 0x0000001508067246 */ /* 0x000fe20003800104 */
[--C-:B------:R-:W-:Y:S01]  /*2290*/  FFMA.FTZ R137, R7, UR23, -R12.reuse ;  /* 0x0000001707897c23 */ /* 0x100fe2000801080c */
[--C-:B------:R-:W-:Y:S01]  /*22a0*/  FFMA.FTZ R139, R5, UR23, -R12.reuse ;  /* 0x00000017058b7c23 */ /* 0x100fe2000801080c */
[--C-:B------:R-:W-:Y:S01]  /*22b0*/  FFMA.FTZ R133, R3, UR23, -R12.reuse ;  /* 0x0000001703857c23 */ /* 0x100fe2000801080c */
[C---:B------:R-:W-:Y:S01]  /*22c0*/  ISETP.GT.AND P3, PT, R6.reuse, RZ, PT ;  /* 0x000000ff0600720c */ /* 0x040fe20003f64270 */
[--C-:B------:R-:W-:Y:S01]  /*22d0*/  FFMA.FTZ R27, R27, UR23, -R12.reuse ;  /* 0x000000171b1b7c23 */ /* 0x100fe2000801080c */
[C---:B------:R-:W-:Y:S01]  /*22e0*/  ISETP.GT.AND P4, PT, R6.reuse, 0x1, PT ;  /* 0x000000010600780c */ /* 0x040fe20003f84270 */
[--C-:B------:R-:W-:Y:S01]  /*22f0*/  FFMA.FTZ R151, R89, UR23, -R12.reuse ;  /* 0x0000001759977c23 */ /* 0x100fe2000801080c */
[----:B------:R-:W-:Y:S01]  /*2300*/  ISETP.GT.AND P5, PT, R6, 0x8, PT ;  /* 0x000000080600780c */ /* 0x000fe20003fa4270 */
[----:B------:R-:W-:Y:S01]  /*2310*/  MUFU.EX2 R149, R149 ;  /* 0x0000009500957308 */ /* 0x000fe20000000800 */
[----:B------:R-:W-:Y:S01]  /*2320*/  FSEL R24, R24, -INF , P3 ;  /* 0xff80000018187808 */ /* 0x000fe20001800000 */
[--C-:B------:R-:W-:Y:S01]  /*2330*/  FFMA.FTZ R8, R31, UR23, -R12.reuse ;  /* 0x000000171f087c23 */ /* 0x100fe2000801080c */
[----:B------:R-:W-:Y:S01]  /*2340*/  FSEL R25, R25, -INF , P4 ;  /* 0xff80000019197808 */ /* 0x000fe20002000000 */
[--C-:B------:R-:W-:Y:S01]  /*2350*/  FFMA.FTZ R35, R35, UR23, -R12.reuse ;  /* 0x0000001723237c23 */ /* 0x100fe2000801080c */
[----:B------:R-:W-:Y:S01]  /*2360*/  ISETP.GT.AND P3, PT, R6, 0x9, PT ;  /* 0x000000090600780c */ /* 0x000fe20003f64270 */
[--C-:B------:R-:W-:Y:S01]  /*2370*/  FFMA.FTZ R39, R39, UR23, -R12.reuse ;  /* 0x0000001727277c23 */ /* 0x100fe2000801080c */
[----:B------:R-:W-:Y:S01]  /*2380*/  FSEL R28, R28, -INF , P5 ;  /* 0xff8000001c1c7808 */ /* 0x000fe20002800000 */
[----:B------:R-:W1:Y:S01]  /*2390*/  MUFU.EX2 R4, R27 ;  /* 0x0000001b00047308 */ /* 0x000e620000000800 */
[----:B------:R-:W-:Y:S01]  /*23a0*/  FMNMX.FTZ R21, R24, R25, !PT ;  /* 0x0000001918157209 */ /* 0x000fe20007810000 */
[--C-:B------:R-:W-:Y:S01]  /*23b0*/  FFMA.FTZ R43, R43, UR23, -R12.reuse ;  /* 0x000000172b2b7c23 */ /* 0x100fe2000801080c */
[----:B------:R-:W-:Y:S01]  /*23c0*/  ISETP.GT.AND P4, PT, R6, 0x10, PT ;  /* 0x000000100600780c */ /* 0x000fe20003f84270 */
[--C-:B------:R-:W-:Y:S01]  /*23d0*/  FFMA.FTZ R47, R47, UR23, -R12.reuse ;  /* 0x000000172f2f7c23 */ /* 0x100fe2000801080c */
[----:B------:R-:W-:Y:S01]  /*23e0*/  FSEL R29, R29, -INF , P3 ;  /* 0xff8000001d1d7808 */ /* 0x000fe20001800000 */
[--C-:B------:R-:W-:Y:S01]  /*23f0*/  FFMA.FTZ R51, R51, UR23, -R12.reuse ;  /* 0x0000001733337c23 */ /* 0x100fe2000801080c */
[----:B------:R-:W-:Y:S01]  /*2400*/  FMNMX.FTZ R10, R28, R21, !PT ;  /* 0x000000151c0a7209 */ /* 0x000fe20007810000 */
[----:B------:R-:W2:Y:S01]  /*2410*/  MUFU.EX2 R151, R151 ;  /* 0x0000009700977308 */ /* 0x000ea20000000800 */
[----:B------:R-:W-:Y:S01]  /*2420*/  ISETP.GT.AND P3, PT, R6, 0x11, PT ;  /* 0x000000110600780c */ /* 0x000fe20003f64270 */
[--C-:B------:R-:W-:Y:S01]  /*2430*/  FFMA.FTZ R55, R55, UR23, -R12.reuse ;  /* 0x0000001737377c23 */ /* 0x100fe2000801080c */
[----:B------:R-:W-:Y:S01]  /*2440*/  FSEL R32, R32, -INF , P4 ;  /* 0xff80000020207808 */ /* 0x000fe20002000000 */
[--C-:B------:R-:W-:Y:S01]  /*2450*/  FFMA.FTZ R59, R59, UR23, -R12.reuse ;  /* 0x000000173b3b7c23 */ /* 0x100fe2000801080c */
[----:B------:R-:W-:Y:S01]  /*2460*/  FMNMX.FTZ R15, R29, R10, !PT ;  /* 0x0000000a1d0f7209 */ /* 0x000fe20007810000 */
[--C-:B------:R-:W-:Y:S01]  /*2470*/  FFMA.FTZ R135, R62, UR23, -R12.reuse ;  /* 0x000000173e877c23 */ /* 0x100fe2000801080c */
[----:B------:R-:W-:Y:S01]  /*2480*/  ISETP.GT.AND P4, PT, R6, 0x18, PT ;  /* 0x000000180600780c */ /* 0x000fe20003f84270 */
[----:B------:R-:W3:Y:S01]  /*2490*/  MUFU.EX2 R8, R8 ;  /* 0x0000000800087308 */ /* 0x000ee20000000800 */
[----:B------:R-:W-:Y:S01]  /*24a0*/  FSEL R33, R33, -INF , P3 ;  /* 0xff80000021217808 */ /* 0x000fe20001800000 */
[--C-:B------:R-:W-:Y:S01]  /*24b0*/  FFMA.FTZ R42, R63, UR23, -R12.reuse ;  /* 0x000000173f2a7c23 */ /* 0x100fe2000801080c */
[----:B------:R-:W-:Y:S01]  /*24c0*/  FMNMX.FTZ R10, R32, R15, !PT ;  /* 0x0000000f200a7209 */ /* 0x000fe20007810000 */
[--C-:B------:R-:W-:Y:S01]  /*24d0*/  FFMA.FTZ R129, R66, UR23, -R12.reuse ;  /* 0x0000001742817c23 */ /* 0x100fe2000801080c */
[----:B------:R-:W-:Y:S01]  /*24e0*/  ISETP.GT.AND P3, PT, R6, 0x19, PT ;  /* 0x000000190600780c */ /* 0x000fe20003f64270 */
[--C-:B------:R-:W-:Y:S01]  /*24f0*/  FFMA.FTZ R46, R67, UR23, -R12.reuse ;  /* 0x00000017432e7c23 */ /* 0x100fe2000801080c */
[----:B------:R-:W-:Y:S01]  /*2500*/  FSEL R36, R36, -INF , P4 ;  /* 0xff80000024247808 */ /* 0x000fe20002000000 */
[----:B------:R-:W4:Y:S01]  /*2510*/  MUFU.EX2 R145, R145 ;  /* 0x0000009100917308 */ /* 0x000f220000000800 */
[----:B------:R-:W-:Y:S01]  /*2520*/  FMNMX.FTZ R15, R33, R10, !PT ;  /* 0x0000000a210f7209 */ /* 0x000fe20007810000 */
[--C-:B------:R-:W-:Y:S01]  /*2530*/  FFMA.FTZ R131, R70, UR23, -R12.reuse ;  /* 0x0000001746837c23 */ /* 0x100fe2000801080c */
[----:B------:R-:W-:Y:S01]  /*2540*/  ISETP.GT.AND P4, PT, R6, 0x20, PT ;  /* 0x000000200600780c */ /* 0x000fe20003f84270 */
[--C-:B------:R-:W-:Y:S01]  /*2550*/  FFMA.FTZ R50, R71, UR23, -R12.reuse ;  /* 0x0000001747327c23 */ /* 0x100fe2000801080c */
[----:B------:R-:W-:Y:S01]  /*2560*/  FSEL R37, R37, -INF , P3 ;  /* 0xff80000025257808 */ /* 0x000fe20001800000 */
[--C-:B------:R-:W-:Y:S01]  /*2570*/  FFMA.FTZ R125, R74, UR23, -R12.reuse ;  /* 0x000000174a7d7c23 */ /* 0x100fe2000801080c */
[----:B------:R-:W-:Y:S01]  /*2580*/  FMNMX.FTZ R14, R36, R15, !PT ;  /* 0x0000000f240e7209 */ /* 0x000fe20007810000 */
[----:B------:R-:W5:Y:S01]  /*2590*/  MUFU.EX2 R10, R35 ;  /* 0x00000023000a7308 */ /* 0x000f620000000800 */
[----:B------:R-:W-:Y:S01]  /*25a0*/  ISETP.GT.AND P3, PT, R6, 0x21, PT ;  /* 0x000000210600780c */ /* 0x000fe20003f64270 */
[--C-:B------:R-:W-:Y:S01]  /*25b0*/  FFMA.FTZ R54, R75, UR23, -R12.reuse ;  /* 0x000000174b367c23 */ /* 0x100fe2000801080c */
[----:B------:R-:W-:Y:S01]  /*25c0*/  FSEL R40, R40, -INF , P4 ;  /* 0xff80000028287808 */ /* 0x000fe20002000000 */
[--C-:B------:R-:W-:Y:S01]  /*25d0*/  FFMA.FTZ R127, R78, UR23, -R12.reuse ;  /* 0x000000174e7f7c23 */ /* 0x100fe2000801080c */
[----:B------:R-:W-:Y:S01]  /*25e0*/  FMNMX.FTZ R13, R37, R14, !PT ;  /* 0x0000000e250d7209 */ /* 0x000fe20007810000 */
[--C-:B------:R-:W-:Y:S01]  /*25f0*/  FFMA.FTZ R58, R79, UR23, -R12.reuse ;  /* 0x000000174f3a7c23 */ /* 0x100fe2000801080c */
[----:B------:R-:W-:Y:S01]  /*2600*/  ISETP.GT.AND P4, PT, R6, 0x28, PT ;  /* 0x000000280600780c */ /* 0x000fe20003f84270 */
[----:B------:R-:W0:Y:S01]  /*2610*/  MUFU.EX2 R147, R147 ;  /* 0x0000009300937308 */ /* 0x000e220000000800 */
[----:B------:R-:W-:Y:S01]  /*2620*/  FSEL R41, R41, -INF , P3 ;  /* 0xff80000029297808 */ /* 0x000fe20001800000 */
[--C-:B------:R-:W-:Y:S01]  /*2630*/  FFMA.FTZ R121, R82, UR23, -R12.reuse ;  /* 0x0000001752797c23 */ /* 0x100fe2000801080c */
[----:B------:R-:W-:Y:S01]  /*2640*/  FMNMX.FTZ R14, R40, R13, !PT ;  /* 0x0000000d280e7209 */ /* 0x000fe20007810000 */
[--C-:B------:R-:W-:Y:S01]  /*2650*/  FFMA.FTZ R62, R83, UR23, -R12.reuse ;  /* 0x00000017533e7c23 */ /* 0x100fe2000801080c */
[----:B------:R-:W-:Y:S01]  /*2660*/  ISETP.GT.AND P3, PT, R6, 0x29, PT ;  /* 0x000000290600780c */ /* 0x000fe20003f64270 */
[--C-:B------:R-:W-:Y:S01]  /*2670*/  FFMA.FTZ R123, R86, UR23, -R12.reuse ;  /* 0x00000017567b7c23 */ /* 0x100fe2000801080c */
[----:B------:R-:W-:Y:S01]  /*2680*/  FSEL R44, R44, -INF , P4 ;  /* 0xff8000002c2c7808 */ /* 0x000fe20002000000 */
[----:B------:R-:W-:Y:S01]  /*2690*/  MUFU.EX2 R141, R141 ;  /* 0x0000008d008d7308 */ /* 0x000fe20000000800 */
[----:B------:R-:W-:Y:S01]  /*26a0*/  FMNMX.FTZ R13, R41, R14, !PT ;  /* 0x0000000e290d7209 */ /* 0x000fe20007810000 */
[----:B------:R-:W-:Y:S01]  /*26b0*/  @UP0 ULDC UR14, c[0x0][0x450] ;  /* 0x00011400000e0ab9 */ /* 0x000fe20000000800 */
[----:B------:R-:W-:Y:S01]  /*26c0*/  ISETP.GT.AND P4, PT, R6, 0x30, PT ;  /* 0x000000300600780c */ /* 0x000fe20003f84270 */
[----:B------:R-:W-:Y:S01]  /*26d0*/  @UP0 USHF.R.U32.HI UR10, URZ, UR14, UR7 ;  /* 0x0000000e3f0a0299 */ /* 0x000fe20008011607 */
[----:B------:R-:W-:Y:S01]  /*26e0*/  FSEL R45, R45, -INF , P3 ;  /* 0xff8000002d2d7808 */ /* 0x000fe20001800000 */
[----:B------:R-:W-:Y:S01]  /*26f0*/  FFMA.FTZ R12, R87, UR23, -R12 ;  /* 0x00000017570c7c23 */ /* 0x000fe2000801080c */
[----:B------:R-:W-:Y:S01]  /*2700*/  FMNMX.FTZ R20, R44, R13, !PT ;  /* 0x0000000d2c147209 */ /* 0x000fe20007810000 */
[----:B------:R-:W0:Y:S01]  /*2710*/  MUFU.EX2 R14, R39 ;  /* 0x00000027000e7308 */ /* 0x000e220000000800 */
[----:B------:R-:W-:Y:S01]  /*2720*/  ISETP.GT.AND P3, PT, R6, 0x31, PT ;  /* 0x000000310600780c */ /* 0x000fe20003f64270 */
[----:B------:R-:W-:Y:S01]  /*2730*/  UIADD3 UR11, UR11, UR10, URZ ;  /* 0x0000000a0b0b7290 */ /* 0x000fe2000fffe03f */
[----:B------:R-:W-:-:S02]  /*2740*/  FSEL R48, R48, -INF , P4 ;  /* 0xff80000030307808 */ /* 0x000fc40002000000 */
[----:B------:R-:W-:Y:S02]  /*2750*/  CS2R R88, SRZ ;  /* 0x0000000000587805 */ /* 0x000fe4000001ff00 */
[----:B------:R-:W-:Y:S01]  /*2760*/  FMNMX.FTZ R11, R45, R20, !PT ;  /* 0x000000142d0b7209 */ /* 0x000fe20007810000 */
[----:B------:R-:W-:Y:S01]  /*2770*/  USHF.R.S32.HI UR6, URZ, 0x1f, UR11 ;  /* 0x0000001f3f067899 */ /* 0x000fe2000801140b */
[----:B------:R-:W-:Y:S01]  /*2780*/  ISETP.GT.AND P4, PT, R6, 0x38, PT ;  /* 0x000000380600780c */ /* 0x000fe20003f84270 */
[----:B------:R-:W-:Y:S01]  /*2790*/  MUFU.EX2 R143, R143 ;  /* 0x0000008f008f7308 */ /* 0x000fe20000000800 */
[----:B------:R-:W-:Y:S01]  /*27a0*/  FSEL R49, R49, -INF , P3 ;  /* 0xff80000031317808 */ /* 0x000fe20001800000 */
[----:B------:R-:W-:Y:S01]  /*27b0*/  ULEA.HI UR6, UR6, UR11, URZ, 0x7 ;  /* 0x0000000b06067291 */ /* 0x000fe2000f8f383f */
[----:B------:R-:W-:Y:S02]  /*27c0*/  FMNMX.FTZ R20, R48, R11, !PT ;  /* 0x0000000b30147209 */ /* 0x000fe40007810000 */
[----:B------:R-:W-:Y:S01]  /*27d0*/  ISETP.GT.AND P3, PT, R6, 0x39, PT ;  /* 0x000000390600780c */ /* 0x000fe20003f64270 */
[----:B------:R-:W-:Y:S01]  /*27e0*/  USHF.R.S32.HI UR6, URZ, 0x7, UR6 ;  /* 0x000000073f067899 */ /* 0x000fe20008011406 */
[----:B------:R-:W-:Y:S01]  /*27f0*/  FSEL R52, R52, -INF , P4 ;  /* 0xff80000034347808 */ /* 0x000fe20002000000 */
[----:B------:R-:W-:Y:S01]  /*2800*/  MUFU.EX2 R137, R137 ;  /* 0x0000008900897308 */ /* 0x000fe20000000800 */
[----:B------:R-:W-:Y:S01]  /*2810*/  FMNMX.FTZ R11, R49, R20, !PT ;  /* 0x00000014310b7209 */ /* 0x000fe20007810000 */
[----:B------:R-:W-:Y:S01]  /*2820*/  UISETP.LT.AND UP1, UPT, URZ, UR6, UPT ;  /* 0x000000063f00728c */ /* 0x000fe2000bf21270 */
[----:B------:R-:W-:-:S02]  /*2830*/  ISETP.GT.AND P4, PT, R6, 0x40, PT ;  /* 0x000000400600780c */ /* 0x000fc40003f84270 */
[----:B------:R-:W-:Y:S01]  /*2840*/  FSEL R53, R53, -INF , P3 ;  /* 0xff80000035357808 */ /* 0x000fe20001800000 */
[----:B------:R-:W-:Y:S01]  /*2850*/  USEL UR21, URZ, UR6, !UP1 ;  /* 0x000000063f157287 */ /* 0x000fe2000c800000 */
[----:B------:R-:W-:Y:S01]  /*2860*/  FMNMX.FTZ R26, R52, R11, !PT ;  /* 0x0000000b341a7209 */ /* 0x000fe20007810000 */
[----:B------:R-:W-:Y:S01]  /*2870*/  MUFU.EX2 R20, R43 ;  /* 0x0000002b00147308 */ /* 0x000fe20000000800 */
[----:B------:R-:W-:Y:S01]  /*2880*/  ISETP.GT.AND P3, PT, R6, 0x41, PT ;  /* 0x000000410600780c */ /* 0x000fe20003f64270 */
[----:B------:R-:W-:Y:S01]  /*2890*/  UISETP.GE.AND UP1, UPT, UR25, UR21, UPT ;  /* 0x000000151900728c */ /* 0x000fe2000bf26270 */
[----:B------:R-:W-:Y:S02]  /*28a0*/  FSEL R56, R56, -INF , P4 ;  /* 0xff80000038387808 */ /* 0x000fe40002000000 */
[----:B------:R-:W-:Y:S02]  /*28b0*/  FMNMX.FTZ R9, R53, R26, !PT ;  /* 0x0000001a35097209 */ /* 0x000fe40007810000 */
[----:B------:R-:W-:Y:S01]  /*28c0*/  ISETP.GT.AND P4, PT, R6, 0x48, PT ;  /* 0x000000480600780c */ /* 0x000fe20003f84270 */
[----:B------:R-:W-:Y:S01]  /*28d0*/  MUFU.EX2 R139, R139 ;  /* 0x0000008b008b7308 */ /* 0x000fe20000000800 */
[----:B------:R-:W-:-:S02]  /*28e0*/  FSEL R57, R57, -INF , P3 ;  /* 0xff80000039397808 */ /* 0x000fc40001800000 */
[----:B------:R-:W-:Y:S02]  /*28f0*/  FMNMX.FTZ R26, R56, R9, !PT ;  /* 0x00000009381a7209 */ /* 0x000fe40007810000 */
[----:B------:R-:W-:Y:S02]  /*2900*/  ISETP.GT.AND P3, PT, R6, 0x49, PT ;  /* 0x000000490600780c */ /* 0x000fe40003f64270 */
[----:B------:R-:W-:Y:S01]  /*2910*/  FSEL R60, R60, -INF , P4 ;  /* 0xff8000003c3c7808 */ /* 0x000fe20002000000 */
[----:B------:R-:W-:Y:S01]  /*2920*/  MUFU.EX2 R133, R133 ;  /* 0x0000008500857308 */ /* 0x000fe20000000800 */
[----:B------:R-:W-:Y:S02]  /*2930*/  FMNMX.FTZ R9, R57, R26, !PT ;  /* 0x0000001a39097209 */ /* 0x000fe40007810000 */
[----:B------:R-:W-:Y:S02]  /*2940*/  ISETP.GT.AND P4, PT, R6, 0x50, PT ;  /* 0x000000500600780c */ /* 0x000fe40003f84270 */
[----:B------:R-:W-:-:S02]  /*2950*/  FSEL R61, R61, -INF , P3 ;  /* 0xff8000003d3d7808 */ /* 0x000fc40001800000 */
[----:B------:R-:W-:Y:S01]  /*2960*/  FMNMX.FTZ R30, R60, R9, !PT ;  /* 0x000000093c1e7209 */ /* 0x000fe20007810000 */
[----:B------:R-:W-:Y:S01]  /*2970*/  MUFU.EX2 R26, R47 ;  /* 0x0000002f001a7308 */ /* 0x000fe20000000800 */
[----:B------:R-:W-:Y:S02]  /*2980*/  ISETP.GT.AND P3, PT, R6, 0x51, PT ;  /* 0x000000510600780c */ /* 0x000fe40003f64270 */
        /* <DEDUP_REMOVED lines=40> */
[----:B------:R-:W-:Y:S02]  /*2c10*/  FSEL R85, R85, -INF , P3 ;  /* 0xff80000055557808 */ /* 0x000fe40001800000 */
[----:B------:R-:W-:-:S03]  /*2c20*/  FMNMX.FTZ R6, R84, R3, !PT ;  /* 0x0000000354067209 */ /* 0x000fc60007810000 */
[----:B------:R-:W-:Y:S01]  /*2c30*/  MUFU.EX2 R38, R59 ;  /* 0x0000003b00267308 */ /* 0x000fe20000000800 */
[----:B------:R-:W-:-:S05]  /*2c40*/  FMNMX.FTZ R6, R85, R6, !PT ;  /* 0x0000000655067209 */ /* 0x000fca0007810000 */
[----:B------:R-:W1:Y:S02]  /*2c50*/  SHFL.BFLY PT, R3, R6, 0x2, 0x1f ;  /* 0x0c401f0006037f89 */ /* 0x000e6400000e0000 */
        /* <DEDUP_REMOVED lines=11> */
[----:B------:R-:W-:Y:S02]  /*2d10*/  FMUL.FTZ R21, R6, UR23 ;  /* 0x0000001706157c20 */ /* 0x000fe40008410000 */
[----:B------:R-:W-:Y:S03]  /*2d20*/  MUFU.EX2 R12, R12 ;  /* 0x0000000c000c7308 */ /* 0x000fe60000000800 */
[----:B------:R-:W-:Y:S02]  /*2d30*/  FSEL R21, R21, RZ, P3 ;  /* 0x000000ff15157208 */ /* 0x000fe40001800000 */
[----:B------:R-:W-:-:S03]  /*2d40*/  PLOP3.LUT P3, PT, PT, PT, UP1, 0x80, 0x0 ;  /* 0x000000000000781c */ /* 0x000fc60003f6f018 */
[--C-:B------:R-:W-:Y:S01]  /*2d50*/  FFMA.FTZ R148, R24, UR23, -R21.reuse ;  /* 0x0000001718947c23 */ /* 0x100fe20008010815 */
[----:B------:R-:W-:Y:S01]  /*2d60*/  FADD.FTZ R24, R149, R4 ;  /* 0x0000000495187221 */ /* 0x000fe20000010000 */
[--C-:B------:R-:W-:Y:S01]  /*2d70*/  FFMA.FTZ R3, R25, UR23, -R21.reuse ;  /* 0x0000001719037c23 */ /* 0x100fe20008010815 */
[--C-:B------:R-:W-:Y:S01]  /*2d80*/  FFMA.FTZ R150, R28, UR23, -R21.reuse ;  /* 0x000000171c967c23 */ /* 0x100fe20008010815 */
[--C-:B------:R-:W-:Y:S01]  /*2d90*/  FFMA.FTZ R5, R29, UR23, -R21.reuse ;  /* 0x000000171d057c23 */ /* 0x100fe20008010815 */
[----:B--2---:R-:W-:Y:S01]  /*2da0*/  FADD.FTZ R27, R151, R24 ;  /* 0x00000018971b7221 */ /* 0x004fe20000010000 */
[----:B------:R-:W-:Y:S01]  /*2db0*/  MUFU.EX2 R148, R148 ;  /* 0x0000009400947308 */ /* 0x000fe20000000800 */
[--C-:B------:R-:W-:Y:S01]  /*2dc0*/  FFMA.FTZ R144, R32, UR23, -R21.reuse ;  /* 0x0000001720907c23 */ /* 0x100fe20008010815 */
[----:B------:R-:W-:Y:S01]  /*2dd0*/  FFMA.FTZ R7, R33, UR23, -R21 ;  /* 0x0000001721077c23 */ /* 0x000fe20008010815 */
[----:B---3--:R-:W-:Y:S01]  /*2de0*/  FADD.FTZ R24, R8, R27 ;  /* 0x0000001b08187221 */ /* 0x008fe20000010000 */
[--C-:B------:R-:W-:Y:S01]  /*2df0*/  FFMA.FTZ R146, R36, UR23, -R21.reuse ;  /* 0x0000001724927c23 */ /* 0x100fe20008010815 */
[--C-:B------:R-:W-:Y:S01]  /*2e00*/  FFMA.FTZ R9, R37, UR23, -R21.reuse ;  /* 0x0000001725097c23 */ /* 0x100fe20008010815 */
[--C-:B------:R-:W-:Y:S01]  /*2e10*/  FFMA.FTZ R140, R40, UR23, -R21.reuse ;  /* 0x00000017288c7c23 */ /* 0x100fe20008010815 */
[----:B----4-:R-:W-:Y:S01]  /*2e20*/  FADD.FTZ R27, R145, R24 ;  /* 0x00000018911b7221 */ /* 0x010fe20000010000 */
[----:B------:R-:W1:Y:S01]  /*2e30*/  MUFU.EX2 R3, R3 ;  /* 0x0000000300037308 */ /* 0x000e620000000800 */
[--C-:B------:R-:W-:Y:S01]  /*2e40*/  FFMA.FTZ R11, R41, UR23, -R21.reuse ;  /* 0x00000017290b7c23 */ /* 0x100fe20008010815 */
[----:B------:R-:W-:Y:S01]  /*2e50*/  FFMA.FTZ R142, R44, UR23, -R21 ;  /* 0x000000172c8e7c23 */ /* 0x000fe20008010815 */
[----:B-----5:R-:W-:Y:S01]  /*2e60*/  FADD.FTZ R24, R10, R27 ;  /* 0x0000001b0a187221 */ /* 0x020fe20000010000 */
[--C-:B------:R-:W-:Y:S01]  /*2e70*/  FFMA.FTZ R13, R45, UR23, -R21.reuse ;  /* 0x000000172d0d7c23 */ /* 0x100fe20008010815 */
[--C-:B------:R-:W-:Y:S01]  /*2e80*/  FFMA.FTZ R136, R48, UR23, -R21.reuse ;  /* 0x0000001730887c23 */ /* 0x100fe20008010815 */
[--C-:B------:R-:W-:Y:S01]  /*2e90*/  FFMA.FTZ R15, R49, UR23, -R21.reuse ;  /* 0x00000017310f7c23 */ /* 0x100fe20008010815 */
[----:B0-----:R-:W-:Y:S01]  /*2ea0*/  FADD.FTZ R29, R147, R24 ;  /* 0x00000018931d7221 */ /* 0x001fe20000010000 */
[----:B------:R-:W0:Y:S01]  /*2eb0*/  MUFU.EX2 R150, R150 ;  /* 0x0000009600967308 */ /* 0x000e220000000800 */
[--C-:B------:R-:W-:Y:S01]  /*2ec0*/  FFMA.FTZ R138, R52, UR23, -R21.reuse ;  /* 0x00000017348a7c23 */ /* 0x100fe20008010815 */
[----:B------:R-:W-:Y:S01]  /*2ed0*/  FFMA.FTZ R25, R53, UR23, -R21 ;  /* 0x0000001735197c23 */ /* 0x000fe20008010815 */
[----:B------:R-:W-:Y:S01]  /*2ee0*/  FADD.FTZ R24, R14, R29 ;  /* 0x0000001d0e187221 */ /* 0x000fe20000010000 */
[--C-:B------:R-:W-:Y:S01]  /*2ef0*/  FFMA.FTZ R132, R56, UR23, -R21.reuse ;  /* 0x0000001738847c23 */ /* 0x100fe20008010815 */
[--C-:B------:R-:W-:Y:S01]  /*2f00*/  FFMA.FTZ R27, R57, UR23, -R21.reuse ;  /* 0x00000017391b7c23 */ /* 0x100fe20008010815 */
[----:B------:R-:W-:Y:S01]  /*2f10*/  FFMA.FTZ R134, R60, UR23, -R21 ;  /* 0x000000173c867c23 */ /* 0x000fe20008010815 */
[----:B------:R-:W-:Y:S01]  /*2f20*/  FADD.FTZ R29, R141, R24 ;  /* 0x000000188d1d7221 */ /* 0x000fe20000010000 */
[----:B------:R-:W2:Y:S01]  /*2f30*/  MUFU.EX2 R5, R5 ;  /* 0x0000000500057308 */ /* 0x000ea20000000800 */
[----:B-1----:R-:W-:Y:S01]  /*2f40*/  FADD.FTZ R31, R148, R3 ;  /* 0x00000003941f7221 */ /* 0x002fe20000010000 */
[----:B------:R-:W-:Y:S01]  /*2f50*/  FFMA.FTZ R128, R64, UR23, -R21 ;  /* 0x0000001740807c23 */ /* 0x000fe20008010815 */
[----:B------:R-:W-:Y:S01]  /*2f60*/  FADD.FTZ R28, R20, R29 ;  /* 0x0000001d141c7221 */ /* 0x000fe20000010000 */
[--C-:B------:R-:W-:Y:S01]  /*2f70*/  FFMA.FTZ R29, R61, UR23, -R21.reuse ;  /* 0x000000173d1d7c23 */ /* 0x100fe20008010815 */
[----:B------:R-:W-:Y:S01]  /*2f80*/  FFMA.FTZ R130, R68, UR23, -R21 ;  /* 0x0000001744827c23 */ /* 0x000fe20008010815 */
[----:B------:R-:W-:Y:S01]  /*2f90*/  F2FP.BF16.F32.PACK_AB R149, R4, R149 ;  /* 0x000000950495723e */ /* 0x000fe200000010ff */
[----:B------:R-:W-:Y:S01]  /*2fa0*/  FADD.FTZ R33, R143, R28 ;  /* 0x0000001c8f217221 */ /* 0x000fe20000010000 */
[----:B------:R-:W1:Y:S01]  /*2fb0*/  MUFU.EX2 R144, R144 ;  /* 0x0000009000907308 */ /* 0x000e620000000800 */
[----:B0-----:R-:W-:Y:S01]  /*2fc0*/  FADD.FTZ R24, R150, R31 ;  /* 0x0000001f96187221 */ /* 0x001fe20000010000 */
[----:B------:R-:W-:Y:S01]  /*2fd0*/  FFMA.FTZ R69, R69, UR23, -R21 ;  /* 0x0000001745457c23 */ /* 0x000fe20008010815 */
[----:B------:R-:W-:Y:S01]  /*2fe0*/  FADD.FTZ R28, R26, R33 ;  /* 0x000000211a1c7221 */ /* 0x000fe20000010000 */
[--C-:B------:R-:W-:Y:S01]  /*2ff0*/  FFMA.FTZ R72, R72, UR23, -R21.reuse ;  /* 0x0000001748487c23 */ /* 0x100fe20008010815 */
[--C-:B------:R-:W-:Y:S01]  /*3000*/  FFMA.FTZ R73, R73, UR23, -R21.reuse ;  /* 0x0000001749497c23 */ /* 0x100fe20008010815 */
[--C-:B------:R-:W-:Y:S01]  /*3010*/  FFMA.FTZ R76, R76, UR23, -R21.reuse ;  /* 0x000000174c4c7c23 */ /* 0x100fe20008010815 */
[--C-:B------:R-:W-:Y:S01]  /*3020*/  FFMA.FTZ R77, R77, UR23, -R21.reuse ;  /* 0x000000174d4d7c23 */ /* 0x100fe20008010815 */
[----:B------:R-:W0:Y:S01]  /*3030*/  MUFU.EX2 R7, R7 ;  /* 0x0000000700077308 */ /* 0x000e220000000800 */
[----:B--2---:R-:W-:Y:S01]  /*3040*/  FADD.FTZ R31, R5, R24 ;  /* 0x00000018051f7221 */ /* 0x004fe20000010000 */
[--C-:B------:R-:W-:Y:S01]  /*3050*/  FFMA.FTZ R80, R80, UR23, -R21.reuse ;  /* 0x0000001750507c23 */ /* 0x100fe20008010815 */
[--C-:B------:R-:W-:Y:S01]  /*3060*/  FFMA.FTZ R81, R81, UR23, -R21.reuse ;  /* 0x0000001751517c23 */ /* 0x100fe20008010815 */
[----:B------:R-:W-:Y:S01]  /*3070*/  FFMA.FTZ R84, R84, UR23, -R21 ;  /* 0x0000001754547c23 */ /* 0x000fe20008010815 */
[----:B------:R-:W-:-:S02]  /*3080*/  F2FP.BF16.F32.PACK_AB R148, R3, R148 ;  /* 0x000000940394723e */ /* 0x000fc400000010ff */
[----:B------:R-:W-:Y:S01]  /*3090*/  F2FP.BF16.F32.PACK_AB R151, R8, R151 ;  /* 0x000000970897723e */ /* 0x000fe200000010ff */
[----:B------:R-:W2:Y:S01]  /*30a0*/  MUFU.EX2 R146, R146 ;  /* 0x0000009200927308 */ /* 0x000ea20000000800 */
[----:B-1----:R-:W-:Y:S01]  /*30b0*/  FADD.FTZ R24, R144, R31 ;  /* 0x0000001f90187221 */ /* 0x002fe20000010000 */
[----:B------:R-:W-:Y:S01]  /*30c0*/  FADD.FTZ R31, R137, R28 ;  /* 0x0000001c891f7221 */ /* 0x000fe20000010000 */
[----:B------:R-:W-:Y:S02]  /*30d0*/  F2FP.BF16.F32.PACK_AB R145, R10, R145 ;  /* 0x000000910a91723e */ /* 0x000fe400000010ff */
[----:B------:R-:W-:Y:S01]  /*30e0*/  F2FP.BF16.F32.PACK_AB R147, R14, R147 ;  /* 0x000000930e93723e */ /* 0x000fe200000010ff */
[----:B------:R-:W-:Y:S01]  /*30f0*/  FADD.FTZ R28, R30, R31 ;  /* 0x0000001f1e1c7221 */ /* 0x000fe20000010000 */
[--C-:B------:R-:W-:Y:S01]  /*3100*/  FFMA.FTZ R31, R65, UR23, -R21.reuse ;  /* 0x00000017411f7c23 */ /* 0x100fe20008010815 */
[----:B------:R-:W1:Y:S01]  /*3110*/  MUFU.EX2 R9, R9 ;  /* 0x0000000900097308 */ /* 0x000e620000000800 */
[----:B0-----:R-:W-:Y:S01]  /*3120*/  FADD.FTZ R33, R7, R24 ;  /* 0x0000001807217221 */ /* 0x001fe20000010000 */
[----:B------:R-:W-:Y:S01]  /*3130*/  FADD.FTZ R35, R139, R28 ;  /* 0x0000001c8b237221 */ /* 0x000fe20000010000 */
[----:B------:R-:W-:Y:S01]  /*3140*/  FFMA.FTZ R21, R85, UR23, -R21 ;  /* 0x0000001755157c23 */ /* 0x000fe20008010815 */
[----:B------:R-:W-:-:S02]  /*3150*/  F2FP.BF16.F32.PACK_AB R141, R20, R141 ;  /* 0x0000008d148d723e */ /* 0x000fc400000010ff */
[----:B------:R-:W-:Y:S02]  /*3160*/  F2FP.BF16.F32.PACK_AB R143, R26, R143 ;  /* 0x0000008f1a8f723e */ /* 0x000fe400000010ff */
[----:B------:R-:W0:Y:S01]  /*3170*/  MUFU.EX2 R140, R140 ;  /* 0x0000008c008c7308 */ /* 0x000e220000000800 */
[----:B--2---:R-:W-:Y:S01]  /*3180*/  FADD.FTZ R24, R146, R33 ;  /* 0x0000002192187221 */ /* 0x004fe20000010000 */
[----:B------:R-:W-:Y:S02]  /*3190*/  F2FP.BF16.F32.PACK_AB R137, R30, R137 ;  /* 0x000000891e89723e */ /* 0x000fe400000010ff */
[C---:B------:R-:W-:Y:S02]  /*31a0*/  F2FP.BF16.F32.PACK_AB R139, R34.reuse, R139 ;  /* 0x0000008b228b723e */ /* 0x040fe400000010ff */
[----:B------:R-:W-:Y:S02]  /*31b0*/  F2FP.BF16.F32.PACK_AB R150, R5, R150 ;  /* 0x000000960596723e */ /* 0x000fe400000010ff */
[----:B------:R-:W2:Y:S01]  /*31c0*/  MUFU.EX2 R11, R11 ;  /* 0x0000000b000b7308 */ /* 0x000ea20000000800 */
[----:B-1----:R-:W-:Y:S01]  /*31d0*/  FADD.FTZ R33, R9, R24 ;  /* 0x0000001809217221 */ /* 0x002fe20000010000 */
[----:B------:R-:W-:Y:S01]  /*31e0*/  FADD.FTZ R24, R34, R35 ;  /* 0x0000002322187221 */ /* 0x000fe20000010000 */
[----:B------:R-:W-:-:S02]  /*31f0*/  F2FP.BF16.F32.PACK_AB R144, R7, R144 ;  /* 0x000000900790723e */ /* 0x000fc400000010ff */
[----:B------:R-:W-:Y:S01]  /*3200*/  F2FP.BF16.F32.PACK_AB R146, R9, R146 ;  /* 0x000000920992723e */ /* 0x000fe200000010ff */
[----:B------:R-:W-:Y:S01]  /*3210*/  FADD.FTZ R35, R133, R24 ;  /* 0x0000001885237221 */ /* 0x000fe20000010000 */
[----:B------:R-:W-:Y:S01]  /*3220*/  F2FP.BF16.F32.PACK_AB R133, R38, R133 ;  /* 0x000000852685723e */ /* 0x000fe200000010ff */
[----:B------:R-:W1:Y:S01]  /*3230*/  MUFU.EX2 R142, R142 ;  /* 0x0000008e008e7308 */ /* 0x000e620000000800 */
[----:B0-----:R-:W-:Y:S01]  /*3240*/  FADD.FTZ R2, R140, R33 ;  /* 0x000000218c027221 */ /* 0x001fe20000010000 */
[----:B------:R-:W-:-:S04]  /*3250*/  FADD.FTZ R24, R38, R35 ;  /* 0x0000002326187221 */ /* 0x000fc80000010000 */
[----:B------:R-:W-:Y:S01]  /*3260*/  FADD.FTZ R35, R135, R24 ;  /* 0x0000001887237221 */ /* 0x000fe20000010000 */
[C---:B------:R-:W-:Y:S01]  /*3270*/  F2FP.BF16.F32.PACK_AB R135, R42.reuse, R135 ;  /* 0x000000872a87723e */ /* 0x040fe200000010ff */
[----:B------:R-:W0:Y:S01]  /*3280*/  MUFU.EX2 R13, R13 ;  /* 0x0000000d000d7308 */ /* 0x000e220000000800 */
[C---:B--2---:R-:W-:Y:S01]  /*3290*/  FADD.FTZ R33, R11.reuse, R2 ;  /* 0x000000020b217221 */ /* 0x044fe20000010000 */
[----:B------:R-:W-:Y:S01]  /*32a0*/  FADD.FTZ R24, R42, R35 ;  /* 0x000000232a187221 */ /* 0x000fe20000010000 */
[----:B------:R-:W-:-:S03]  /*32b0*/  F2FP.BF16.F32.PACK_AB R140, R11, R140 ;  /* 0x0000008c0b8c723e */ /* 0x000fc600000010ff */
[----:B------:R-:W-:Y:S01]  /*32c0*/  FADD.FTZ R35, R129, R24 ;  /* 0x0000001881237221 */ /* 0x000fe20000010000 */
[----:B------:R-:W-:Y:S01]  /*32d0*/  F2FP.BF16.F32.PACK_AB R129, R46, R129 ;  /* 0x000000812e81723e */ /* 0x000fe200000010ff */
[----:B------:R-:W2:Y:S01]  /*32e0*/  MUFU.EX2 R136, R136 ;  /* 0x0000008800887308 */ /* 0x000ea20000000800 */
[----:B-1----:R-:W-:Y:S01]  /*32f0*/  FADD.FTZ R2, R142, R33 ;  /* 0x000000218e027221 */ /* 0x002fe20000010000 */
[----:B------:R-:W-:-:S04]  /*3300*/  FADD.FTZ R24, R46, R35 ;  /* 0x000000232e187221 */ /* 0x000fc80000010000 */
[----:B------:R-:W-:Y:S01]  /*3310*/  FADD.FTZ R35, R131, R24 ;  /* 0x0000001883237221 */ /* 0x000fe20000010000 */
[C---:B------:R-:W-:Y:S01]  /*3320*/  F2FP.BF16.F32.PACK_AB R131, R50.reuse, R131 ;  /* 0x000000833283723e */ /* 0x040fe200000010ff */
[----:B------:R-:W1:Y:S01]  /*3330*/  MUFU.EX2 R15, R15 ;  /* 0x0000000f000f7308 */ /* 0x000e620000000800 */
[C---:B0-----:R-:W-:Y:S01]  /*3340*/  FADD.FTZ R33, R13.reuse, R2 ;  /* 0x000000020d217221 */ /* 0x041fe20000010000 */
[----:B------:R-:W-:Y:S01]  /*3350*/  FADD.FTZ R4, R50, R35 ;  /* 0x0000002332047221 */ /* 0x000fe20000010000 */
[----:B------:R-:W-:-:S03]  /*3360*/  F2FP.BF16.F32.PACK_AB R142, R13, R142 ;  /* 0x0000008e0d8e723e */ /* 0x000fc600000010ff */
[----:B------:R-:W-:Y:S01]  /*3370*/  FADD.FTZ R35, R125, R4 ;  /* 0x000000047d237221 */ /* 0x000fe20000010000 */
[----:B------:R-:W-:Y:S01]  /*3380*/  F2FP.BF16.F32.PACK_AB R125, R54, R125 ;  /* 0x0000007d367d723e */ /* 0x000fe200000010ff */
[----:B------:R-:W0:Y:S01]  /*3390*/  MUFU.EX2 R138, R138 ;  /* 0x0000008a008a7308 */ /* 0x000e220000000800 */
[----:B--2---:R-:W-:Y:S01]  /*33a0*/  FADD.FTZ R2, R136, R33 ;  /* 0x0000002188027221 */ /* 0x004fe20000010000 */
[----:B------:R-:W-:-:S04]  /*33b0*/  FADD.FTZ R4, R54, R35 ;  /* 0x0000002336047221 */ /* 0x000fc80000010000 */
[----:B------:R-:W-:Y:S01]  /*33c0*/  FADD.FTZ R35, R127, R4 ;  /* 0x000000047f237221 */ /* 0x000fe20000010000 */
[C---:B------:R-:W-:Y:S01]  /*33d0*/  F2FP.BF16.F32.PACK_AB R127, R58.reuse, R127 ;  /* 0x0000007f3a7f723e */ /* 0x040fe200000010ff */
        /* <DEDUP_REMOVED lines=8> */
[----:B------:R-:W-:-:S04]  /*3460*/  FADD.FTZ R4, R62, R35 ;  /* 0x000000233e047221 */ /* 0x000fc80000010000 */
[----:B------:R-:W-:Y:S01]  /*3470*/  FADD.FTZ R35, R123, R4 ;  /* 0x000000047b237221 */ /* 0x000fe20000010000 */
[----:B------:R-:W-:Y:S01]  /*3480*/  F2FP.BF16.F32.PACK_AB R123, R12, R123 ;  /* 0x0000007b0c7b723e */ /* 0x000fe200000010ff */
        /* <DEDUP_REMOVED lines=22> */
[----:B------:R-:W-:Y:S01]  /*35f0*/  FADD.FTZ R2, R12, R35 ;  /* 0x000000230c027221 */ /* 0x000fe20000010000 */
[----:B------:R-:W-:-:S05]  /*3600*/  F2FP.BF16.F32.PACK_AB R130, R69, R130 ;  /* 0x000000824582723e */ /* 0x000fca00000010ff */
        /* <DEDUP_REMOVED lines=14> */
[----:B------:R-:W-:-:S03]  /*36f0*/  F2FP.BF16.F32.PACK_AB R120, R81, R80 ;  /* 0x000000505178723e */ /* 0x000fc600000010ff */
[----:B--2---:R-:W-:-:S04]  /*3700*/  FADD.FTZ R4, R84, R3 ;  /* 0x0000000354047221 */ /* 0x004fc80000010000 */
[C---:B-1----:R-:W-:Y:S01]  /*3710*/  FADD.FTZ R3, R21.reuse, R4 ;  /* 0x0000000415037221 */ /* 0x042fe20000010000 */
[----:B------:R-:W-:Y:S01]  /*3720*/  F2FP.BF16.F32.PACK_AB R122, R21, R84 ;  /* 0x00000054157a723e */ /* 0x000fe200000010ff */
[----:B------:R-:W-:Y:S06]  /*3730*/  @!P3 BRA `(.L_x_1816) ;  /* 0x00000024008cb947 */ /* 0x000fec0003800000 */
[----:B------:R-:W-:Y:S01]  /*3740*/  IMAD.MOV.U32 R5, RZ, RZ, R0 ;  /* 0x000000ffff057224 */ /* 0x000fe200078e0000 */
[----:B------:R-:W-:Y:S01]  /*3750*/  UMOV UR26, UR37 ;  /* 0x00000025001a7c82 */ /* 0x000fe20008000000 */
[----:B------:R-:W-:Y:S01]  /*3760*/  IMAD.MOV.U32 R4, RZ, RZ, R6 ;  /* 0x000000ffff047224 */ /* 0x000fe200078e0006 */
[----:B------:R-:W-:Y:S01]  /*3770*/  UMOV UR22, UR39 ;  /* 0x0000002700167c82 */ /* 0x000fe20008000000 */
[----:B------:R-:W-:Y:S01]  /*3780*/  IMAD.MOV.U32 R119, RZ, RZ, RZ ;  /* 0x000000ffff777224 */ /* 0x000fe200078e00ff */
[----:B------:R-:W-:Y:S01]  /*3790*/  ULDC UR24, c[0x0][0x288] ;  /* 0x0000a20000187ab9 */ /* 0x000fe20000000800 */
[----:B------:R-:W-:-:S05]  /*37a0*/  ULDC UR23, c[0x0][0x988] ;  /* 0x0002620000177ab9 */ /* 0x000fca0000000800 */
.L_x_1825:
        /* <DEDUP_REMOVED lines=9> */
.L_x_1818:
[----:B------:R-:W-:Y:S01]  /*3840*/  ULEA UR6, UR39, UR45, 0x3 ;  /* 0x0000002d27067291 */ /* 0x000fe2000f8e183f */
[----:B------:R-:W-:-:S05]  /*3850*/  IMAD.U32 R0, RZ, RZ, UR37 ;  /* 0x00000025ff007e24 */ /* 0x000fca000f8e00ff */
[----:B------:R-:W-:-:S04]  /*3860*/  SHF.L.U32 R0, R0, 0x1f, RZ ;  /* 0x0000001f00007819 */ /* 0x000fc800000006ff */
[----:B------:R0:W1:Y:S01]  /*3870*/  SYNCS.PHASECHK.TRANS64.TRYWAIT P3, [UR6+0x16830], R0 ;  /* 0x01683000ff0075a7 */ /* 0x0000620008060146 */
[----:B------:R-:W-:Y:S05]  /*3880*/  @!P0 BRA `(.L_x_1819) ;  /* 0x0000000000048947 */ /* 0x000fea0003800000 */
[----:B------:R-:W-:Y:S01]  /*3890*/  BPT.TRAP 0x1 ;  /* 0x000000040000795c */ /* 0x000fe20000300000 */
.L_x_1819:
[----:B-1----:R-:W-:Y:S05]  /*38a0*/  @P3 BRA `(.L_x_1817) ;  /* 0x0000000000083947 */ /* 0x002fea0003800000 */
[----:B------:R-:W1:Y:S02]  /*38b0*/  SYNCS.PHASECHK.TRANS64.TRYWAIT P3, [UR6+0x16830], R0 ;  /* 0x01683000ff0075a7 */ /* 0x000e640008060146 */
[----:B-1----:R-:W-:Y:S05]  /*38c0*/  @!P3 BRA `(.L_x_1820) ;  /* 0x0000009800f4b947 */ /* 0x002fea0003800000 */
.L_x_1817:
        /* <DEDUP_REMOVED lines=25> */
.L_x_1822:
[----:B------:R-:W-:Y:S01]  /*3a60*/  ULEA UR6, UR22, UR45, 0x3 ;  /* 0x0000002d16067291 */ /* 0x000fe2000f8e183f */
[----:B------:R-:W-:-:S05]  /*3a70*/  IMAD.U32 R0, RZ, RZ, UR26 ;  /* 0x0000001aff007e24 */ /* 0x000fca000f8e00ff */
[----:B------:R-:W-:-:S04]  /*3a80*/  SHF.L.U32 R0, R0, 0x1f, RZ ;  /* 0x0000001f00007819 */ /* 0x000fc800000006ff */
[----:B------:R0:W1:Y:S01]  /*3a90*/  SYNCS.PHASECHK.TRANS64.TRYWAIT P3, [UR6+0x16850], R0 ;  /* 0x01685000ff0075a7 */ /* 0x0000620008060146 */
[----:B------:R-:W-:Y:S05]  /*3aa0*/  @!P0 BRA `(.L_x_1823) ;  /* 0x0000000000048947 */ /* 0x000fea0003800000 */
[----:B------:R-:W-:Y:S01]  /*3ab0*/  BPT.TRAP 0x1 ;  /* 0x000000040000795c */ /* 0x000fe20000300000 */
.L_x_1823:
[----:B-1----:R-:W-:Y:S05]  /*3ac0*/  @P3 BRA `(.L_x_1821) ;  /* 0x0000000000083947 */ /* 0x002fea0003800000 */
[----:B------:R-:W1:Y:S02]  /*3ad0*/  SYNCS.PHASECHK.TRANS64.TRYWAIT P3, [UR6+0x16850], R0 ;  /* 0x01685000ff0075a7 */ /* 0x000e640008060146 */
[----:B-1----:R-:W-:Y:S05]  /*3ae0*/  @!P3 BRA `(.L_x_1824) ;  /* 0x000000980084b947 */ /* 0x002fea0003800000 */
.L_x_1821:
[----:B------:R-:W-:Y:S01]  /*3af0*/  UIADD3 UR6, UR45, 0x400, URZ ;  /* 0x000004002d067890 */ /* 0x000fe2000fffe03f */
[----:B------:R-:W-:Y:S01]  /*3b00*/  WARPGROUP.ARRIVE ;  /* 0x00000000000079c5 */ /* 0x000fe20000000000 */
[----:B------:R-:W-:Y:S01]  /*3b10*/  UMOV UR7, 0x40000040 ;  /* 0x4000004000077882 */ /* 0x000fe20000000000 */
[----:B-1----:R-:W-:Y:S01]  /*3b20*/  VIADD R7, R17, UR41 ;  /* 0x0000002911077c36 */ /* 0x002fe20008000000 */
[----:B------:R-:W-:Y:S01]  /*3b30*/  USHF.R.U32.HI UR6, URZ, 0x4, UR6 ;  /* 0x000000043f067899 */ /* 0x000fe20008011606 */
[----:B------:R-:W1:Y:S01]  /*3b40*/  LDC R11, c[0x0][0x2f0] ;  /* 0x0000bc00ff0b7b82 */ /* 0x000e620000000800 */
[----:B------:R-:W-:Y:S02]  /*3b50*/  UISETP.GT.AND UP1, UPT, UR25, UR21, UPT ;  /* 0x000000151900728c */ /* 0x000fe4000bf24270 */
[----:B------:R-:W-:Y:S01]  /*3b60*/  ULOP3.LUT UR6, UR6, 0x3fff, URZ, 0xc0, !UPT ;  /* 0x00003fff06067892 */ /* 0x000fe2000f8ec03f */
[----:B------:R-:W-:-:S03]  /*3b70*/  UMOV UR26, UR37 ;  /* 0x00000025001a7c82 */ /* 0x000fc60008000000 */
[----:B------:R-:W-:-:S07]  /*3b80*/  ULEA UR10, UR22, UR6, 0xa ;  /* 0x00000006160a7291 */ /* 0x000fce000f8e503f */
[----:B------:R-:W-:Y:S02]  /*3b90*/  UMOV UR6, UR10 ;  /* 0x0000000a00067c82 */ /* 0x000fe40008000000 */
[----:B------:R-:W-:Y:S01]  /*3ba0*/  HGMMA.64x64x16.F32.BF16 R88, R148, gdesc[UR4].tnspB, R88, gsb0 ;  /* 0x40e0000494587df0 */ /* 0x000fe20008001858 */
[----:B------:R-:W-:Y:S01]  /*3bb0*/  @UP0 ULDC UR6, c[0x0][0x44c] ;  /* 0x0001130000060ab9 */ /* 0x000fe20000000800 */
[----:B------:R-:W-:Y:S01]  /*3bc0*/  UMOV UR7, 0x40000040 ;  /* 0x4000004000077882 */ /* 0x000fe20000000000 */
[----:B0-----:R-:W-:Y:S01]  /*3bd0*/  @P2 IMAD.HI.U32 R0, R7, UR6, RZ ;  /* 0x0000000607002c27 */ /* 0x001fe2000f8e00ff */
[----:B------:R-:W-:-:S04]  /*3be0*/  @UP0 ULDC UR6, c[0x0][0x450] ;  /* 0x0001140000060ab9 */ /* 0x000fc80000000800 */
[----:B------:R-:W-:Y:S01]  /*3bf0*/  @P2 SHF.R.U32.HI R7, RZ, UR6, R0 ;  /* 0x00000006ff072c19 */ /* 0x000fe20008011600 */
[----:B------:R-:W-:Y:S02]  /*3c00*/  UMOV UR6, 0xffffff80 ;  /* 0xffffff8000067882 */ /* 0x000fe40000000000 */
[----:B------:R-:W-:Y:S02]  /*3c10*/  UIMAD UR6, UR25, UR6, 0x1 ;  /* 0x00000001190674a4 */ /* 0x000fe4000f8e0206 */
[----:B------:R-:W0:Y:S01]  /*3c20*/  SHFL.IDX PT, R9, R7, 0x1, 0x1c1f ;  /* 0x003c1f0007097f89 */ /* 0x000e2200000e0000 */
[----:B------:R-:W-:-:S03]  /*3c30*/  UIADD3 UR25, UR25, -0x1, URZ ;  /* 0xffffffff19197890 */ /* 0x000fc6000fffe03f */
[----:B------:R-:W-:Y:S01]  /*3c40*/  IMAD.U32 R13, RZ, RZ, UR6 ;  /* 0x00000006ff0d7e24 */ /* 0x000fe2000f8e00ff */
[----:B------:R-:W-:Y:S01]  /*3c50*/  UIADD3 UR6, UR10, 0x80, URZ ;  /* 0x000000800a067890 */ /* 0x000fe2000fffe03f */
[----:B------:R-:W2:Y:S02]  /*3c60*/  SHFL.IDX PT, R7, R7, RZ, 0x1c1f ;  /* 0x001c1fff07077589 */ /* 0x000ea400000e0000 */
[----:B------:R-:W-:-:S04]  /*3c70*/  IMAD R6, R16, -0x2, R13 ;  /* 0xfffffffe10067824 */ /* 0x000fc800078e020d */
[----:B-1----:R-:W-:-:S05]  /*3c80*/  IMAD R6, R11, UR48, R6 ;  /* 0x000000300b067c24 */ /* 0x002fca000f8e0206 */
[----:B0-----:R-:W-:-:S04]  /*3c90*/  IADD3 R0, R9, -UR24, R6 ;  /* 0x8000001809007c10 */ /* 0x001fc8000fffe006 */
[C---:B------:R-:W-:Y:S02]  /*3ca0*/  ISETP.GT.AND P3, PT, R0.reuse, RZ, PT ;  /* 0x000000ff0000720c */ /* 0x040fe40003f64270 */
[----:B------:R-:W-:Y:S02]  /*3cb0*/  ISETP.GT.AND P4, PT, R0, 0x1, PT ;  /* 0x000000010000780c */ /* 0x000fe40003f84270 */
[----:B------:R-:W-:Y:S02]  /*3cc0*/  FSEL R26, R26, -INF , P3 ;  /* 0xff8000001a1a7808 */ /* 0x000fe40001800000 */
[----:B------:R-:W-:Y:S02]  /*3cd0*/  ISETP.GT.AND P3, PT, R0, 0x8, PT ;  /* 0x000000080000780c */ /* 0x000fe40003f64270 */
[----:B------:R-:W-:Y:S02]  /*3ce0*/  FSEL R27, R27, -INF , P4 ;  /* 0xff8000001b1b7808 */ /* 0x000fe40002000000 */
[----:B------:R-:W-:-:S02]  /*3cf0*/  FMNMX.FTZ R8, R26, R5, !PT ;  /* 0x000000051a087209 */ /* 0x000fc40007810000 */
[----:B------:R-:W-:Y:S02]  /*3d00*/  ISETP.GT.AND P4, PT, R0, 0x9, PT ;  /* 0x000000090000780c */ /* 0x000fe40003f84270 */
[----:B------:R-:W-:Y:S02]  /*3d10*/  FSEL R30, R30, -INF , P3 ;  /* 0xff8000001e1e7808 */ /* 0x000fe40001800000 */
[----:B------:R-:W-:Y:S02]  /*3d20*/  FMNMX.FTZ R9, R27, R8, !PT ;  /* 0x000000081b097209 */ /* 0x000fe40007810000 */
        /* <DEDUP_REMOVED lines=9> */
[----:B------:R-:W-:Y:S01]  /*3dc0*/  ISETP.GT.AND P4, PT, R0, 0x19, PT ;  /* 0x000000190000780c */ /* 0x000fe20003f84270 */
[----:B------:R-:W-:Y:S02]  /*3dd0*/  WARPGROUP.DEPBAR.LE gsb0, 0x0 ;  /* 0x00008000000079c5 */ /* 0x000fe40000010000 */
[----:B------:R-:W-:Y:S01]  /*3de0*/  WARPGROUP.ARRIVE ;  /* 0x00000000000079c5 */ /* 0x000fe20000000000 */
[----:B------:R-:W-:Y:S02]  /*3df0*/  FSEL R38, R38, -INF , P3 ;  /* 0xff80000026267808 */ /* 0x000fe40001800000 */
[----:B------:R-:W-:Y:S02]  /*3e00*/  FMNMX.FTZ R9, R35, R8, !PT ;  /* 0x0000000823097209 */ /* 0x000fe40007810000 */
[----:B------:R-:W-:Y:S01]  /*3e10*/  ISETP.GT.AND P3, PT, R0, 0x20, PT ;  /* 0x000000200000780c */ /* 0x000fe20003f64270 */
[----:B------:R-:W-:Y:S01]  /*3e20*/  HGMMA.64x64x16.F32.BF16 R88, R144, gdesc[UR4].tnspB, R88, gsb0 ;  /* 0x40e0000490587df0 */ /* 0x000fe20008001858 */
[----:B------:R-:W-:Y:S01]  /*3e30*/  UIADD3 UR6, UR10, 0x100, URZ ;  /* 0x000001000a067890 */ /* 0x000fe2000fffe03f */
[----:B------:R-:W-:Y:S01]  /*3e40*/  FSEL R39, R39, -INF , P4 ;  /* 0xff80000027277808 */ /* 0x000fe20002000000 */
[----:B------:R-:W-:Y:S01]  /*3e50*/  UMOV UR7, 0x40000040 ;  /* 0x4000004000077882 */ /* 0x000fe20000000000 */
        /* <DEDUP_REMOVED lines=36> */
[----:B------:R-:W-:Y:S01]  /*40a0*/  FMNMX.FTZ R8, R62, R9, !PT ;  /* 0x000000093e087209 */ /* 0x000fe20007810000 */
[----:B------:R-:W-:-:S02]  /*40b0*/  WARPGROUP.DEPBAR.LE gsb0, 0x0 ;  /* 0x00008000000079c5 */ /* 0x000fc40000010000 */
[----:B------:R-:W-:Y:S01]  /*40c0*/  WARPGROUP.ARRIVE ;  /* 0x00000000000079c5 */ /* 0x000fe20000000000 */
[----:B------:R-:W-:Y:S02]  /*40d0*/  ISETP.GT.AND P4, PT, R0, 0x51, PT ;  /* 0x000000510000780c */ /* 0x000fe40003f84270 */
[----:B------:R-:W-:Y:S02]  /*40e0*/  FSEL R66, R66, -INF , P3 ;  /* 0xff80000042427808 */ /* 0x000fe40001800000 */
[----:B------:R-:W-:Y:S01]  /*40f0*/  FMNMX.FTZ R9, R63, R8, !PT ;  /* 0x000000083f097209 */ /* 0x000fe20007810000 */
[----:B------:R-:W-:Y:S01]  /*4100*/  HGMMA.64x64x16.F32.BF16 R88, R140, gdesc[UR4].tnspB, R88, gsb0 ;  /* 0x40e000048c587df0 */ /* 0x000fe20008001858 */
[----:B------:R-:W-:Y:S01]  /*4110*/  UIADD3 UR6, UR10, 0x180, URZ ;  /* 0x000001800a067890 */ /* 0x000fe2000fffe03f */
[----:B------:R-:W-:Y:S01]  /*4120*/  ISETP.GT.AND P3, PT, R0, 0x58, PT ;  /* 0x000000580000780c */ /* 0x000fe20003f64270 */
[----:B------:R-:W-:Y:S01]  /*4130*/  UMOV UR7, 0x40000040 ;  /* 0x4000004000077882 */ /* 0x000fe20000000000 */
[----:B------:R-:W-:-:S02]  /*4140*/  FSEL R67, R67, -INF , P4 ;  /* 0xff80000043437808 */ /* 0x000fc40002000000 */
[----:B------:R-:W-:Y:S02]  /*4150*/  FMNMX.FTZ R8, R66, R9, !PT ;  /* 0x0000000942087209 */ /* 0x000fe40007810000 */
[----:B------:R-:W-:Y:S02]  /*4160*/  ISETP.GT.AND P4, PT, R0, 0x59, PT ;  /* 0x000000590000780c */ /* 0x000fe40003f84270 */
[----:B------:R-:W-:Y:S02]  /*4170*/  FSEL R70, R70, -INF , P3 ;  /* 0xff80000046467808 */ /* 0x000fe40001800000 */
[----:B------:R-:W-:Y:S02]  /*4180*/  FMNMX.FTZ R9, R67, R8, !PT ;  /* 0x0000000843097209 */ /* 0x000fe40007810000 */
[----:B------:R-:W-:Y:S02]  /*4190*/  ISETP.GT.AND P3, PT, R0, 0x60, PT ;  /* 0x000000600000780c */ /* 0x000fe40003f64270 */
        /* <DEDUP_REMOVED lines=23> */
[----:B------:R-:W-:Y:S02]  /*4310*/  FSEL R87, R87, -INF , P4 ;  /* 0xff80000057577808 */ /* 0x000fe40002000000 */
[----:B------:R-:W-:-:S02]  /*4320*/  FMNMX.FTZ R0, R86, R9, !PT ;  /* 0x0000000956007209 */ /* 0x000fc40007810000 */
[----:B--2---:R-:W-:Y:S02]  /*4330*/  IADD3 R6, R7, -UR24, R6 ;  /* 0x8000001807067c10 */ /* 0x004fe4000fffe006 */
[----:B------:R-:W-:Y:S02]  /*4340*/  FMNMX.FTZ R8, R87, R0, !PT ;  /* 0x0000000057087209 */ /* 0x000fe40007810000 */
[C---:B------:R-:W-:Y:S02]  /*4350*/  ISETP.GT.AND P4, PT, R6.reuse, RZ, PT ;  /* 0x000000ff0600720c */ /* 0x040fe40003f84270 */
[----:B------:R-:W-:Y:S01]  /*4360*/  ISETP.GT.AND P5, PT, R6, 0x1, PT ;  /* 0x000000010600780c */ /* 0x000fe20003fa4270 */
[----:B------:R-:W0:Y:S01]  /*4370*/  SHFL.BFLY PT, R9, R8, 0x2, 0x1f ;  /* 0x0c401f0008097f89 */ /* 0x000e2200000e0000 */
[----:B------:R-:W-:Y:S02]  /*4380*/  FSEL R7, R24, -INF , P4 ;  /* 0xff80000018077808 */ /* 0x000fe40002000000 */
[----:B------:R-:W-:Y:S01]  /*4390*/  ISETP.GT.AND P4, PT, R6, 0x8, PT ;  /* 0x000000080600780c */ /* 0x000fe20003f84270 */
[----:B------:R-:W-:-:S02]  /*43a0*/  WARPGROUP.DEPBAR.LE gsb0, 0x0 ;  /* 0x00008000000079c5 */ /* 0x000fc40000010000 */
        /* <DEDUP_REMOVED lines=8> */
[----:B------:R-:W-:-:S02]  /*4430*/  ISETP.GT.AND P4, PT, R6, 0x10, PT ;  /* 0x000000100600780c */ /* 0x000fc40003f84270 */
[----:B------:R-:W-:Y:S02]  /*4440*/  FSEL R29, R29, -INF , P5 ;  /* 0xff8000001d1d7808 */ /* 0x000fe40002800000 */
[----:B------:R-:W-:Y:S02]  /*4450*/  ISETP.GT.AND P5, PT, R6, 0x11, PT ;  /* 0x000000110600780c */ /* 0x000fe40003fa4270 */
[----:B------:R-:W-:Y:S02]  /*4460*/  FSEL R32, R32, -INF , P4 ;  /* 0xff80000020207808 */ /* 0x000fe40002000000 */
[----:B0-----:R-:W-:Y:S02]  /*4470*/  FMNMX.FTZ R9, R8, R9, !PT ;  /* 0x0000000908097209 */ /* 0x001fe40007810000 */
[C---:B------:R-:W-:Y:S02]  /*4480*/  ISETP.GT.AND P4, PT, R6.reuse, 0x18, PT ;  /* 0x000000180600780c */ /* 0x040fe40003f84270 */
[----:B------:R-:W-:Y:S01]  /*4490*/  FSEL R33, R33, -INF , P5 ;  /* 0xff80000021217808 */ /* 0x000fe20002800000 */
[----:B------:R-:W0:Y:S01]  /*44a0*/  SHFL.BFLY PT, R0, R9, 0x1, 0x1f ;  /* 0x0c201f0009007f89 */ /* 0x000e2200000e0000 */
[----:B------:R-:W-:-:S02]  /*44b0*/  ISETP.GT.AND P5, PT, R6, 0x19, PT ;  /* 0x000000190600780c */ /* 0x000fc40003fa4270 */
[----:B------:R-:W-:Y:S02]  /*44c0*/  FSEL R36, R36, -INF , P4 ;  /* 0xff80000024247808 */ /* 0x000fe40002000000 */
[C---:B------:R-:W-:Y:S02]  /*44d0*/  ISETP.GT.AND P4, PT, R6.reuse, 0x20, PT ;  /* 0x000000200600780c */ /* 0x040fe40003f84270 */
[----:B------:R-:W-:Y:S02]  /*44e0*/  FSEL R37, R37, -INF , P5 ;  /* 0xff80000025257808 */ /* 0x000fe40002800000 */
[----:B------:R-:W-:Y:S02]  /*44f0*/  ISETP.GT.AND P5, PT, R6, 0x21, PT ;  /* 0x000000210600780c */ /* 0x000fe40003fa4270 */
[----:B------:R-:W-:Y:S02]  /*4500*/  FSEL R40, R40, -INF , P4 ;  /* 0xff80000028287808 */ /* 0x000fe40002000000 */
[----:B------:R-:W-:-:S02]  /*4510*/  ISETP.GT.AND P4, PT, R6, 0x28, PT ;  /* 0x000000280600780c */ /* 0x000fc40003f84270 */
[----:B------:R-:W-:Y:S02]  /*4520*/  FSEL R41, R41, -INF , P5 ;  /* 0xff80000029297808 */ /* 0x000fe40002800000 */
[----:B------:R-:W-:Y:S02]  /*4530*/  ISETP.GT.AND P5, PT, R6, 0x29, PT ;  /* 0x000000290600780c */ /* 0x000fe40003fa4270 */
[----:B------:R-:W-:Y:S02]  /*4540*/  FSEL R44, R44, -INF , P4 ;  /* 0xff8000002c2c7808 */ /* 0x000fe40002000000 */
[----:B------:R-:W-:Y:S02]  /*4550*/  ISETP.GT.AND P4, PT, R6, 0x30, PT ;  /* 0x000000300600780c */ /* 0x000fe40003f84270 */
[----:B------:R-:W-:Y:S02]  /*4560*/  FSEL R45, R45, -INF , P5 ;  /* 0xff8000002d2d7808 */ /* 0x000fe40002800000 */
[----:B0-----:R-:W-:-:S02]  /*4570*/  FMNMX.FTZ R0, R9, R0, !PT ;  /* 0x0000000009007209 */ /* 0x001fc40007810000 */
[----:B------:R-:W-:Y:S02]  /*4580*/  FMNMX.FTZ R9, R25, R12, !PT ;  /* 0x0000000c19097209 */ /* 0x000fe40007810000 */
[----:B------:R-:W-:Y:S01]  /*4590*/  ISETP.GT.AND P5, PT, R6, 0x31, PT ;  /* 0x000000310600780c */ /* 0x000fe20003fa4270 */
[----:B------:R-:W-:Y:S01]  /*45a0*/  FMUL.FTZ R10, R0, UR23 ;  /* 0x00000017000a7c20 */ /* 0x000fe20008410000 */
[----:B------:R-:W-:Y:S02]  /*45b0*/  FMNMX.FTZ R12, R28, R9, !PT ;  /* 0x000000091c0c7209 */ /* 0x000fe40007810000 */
[----:B------:R-:W-:Y:S02]  /*45c0*/  FSEL R48, R48, -INF , P4 ;  /* 0xff80000030307808 */ /* 0x000fe40002000000 */
[----:B------:R-:W-:Y:S02]  /*45d0*/  FMNMX.FTZ R9, R29, R12, !PT ;  /* 0x0000000c1d097209 */ /* 0x000fe40007810000 */
[----:B------:R-:W-:-:S02]  /*45e0*/  ISETP.GT.AND P4, PT, R6, 0x38, PT ;  /* 0x000000380600780c */ /* 0x000fc40003f84270 */
[----:B------:R-:W-:Y:S02]  /*45f0*/  FMNMX.FTZ R14, R32, R9, !PT ;  /* 0x00000009200e7209 */ /* 0x000fe40007810000 */
[----:B------:R-:W-:Y:S02]  /*4600*/  FSEL R49, R49, -INF , P5 ;  /* 0xff80000031317808 */ /* 0x000fe40002800000 */
[----:B------:R-:W-:Y:S02]  /*4610*/  FMNMX.FTZ R9, R33, R14, !PT ;  /* 0x0000000e21097209 */ /* 0x000fe40007810000 */
[----:B------:R-:W-:Y:S02]  /*4620*/  ISETP.GT.AND P5, PT, R6, 0x39, PT ;  /* 0x000000390600780c */ /* 0x000fe40003fa4270 */
[----:B------:R-:W-:Y:S02]  /*4630*/  FMNMX.FTZ R14, R36, R9, !PT ;  /* 0x00000009240e7209 */ /* 0x000fe40007810000 */
[----:B------:R-:W-:-:S02]  /*4640*/  FSEL R52, R52, -INF , P4 ;  /* 0xff80000034347808 */ /* 0x000fc40002000000 */
[----:B------:R-:W-:Y:S02]  /*4650*/  FMNMX.FTZ R9, R37, R14, !PT ;  /* 0x0000000e25097209 */ /* 0x000fe40007810000 */
[----:B------:R-:W-:Y:S02]  /*4660*/  FSETP.NEU.FTZ.AND P3, PT, R0, -INF , PT ;  /* 0xff8000000000780b */ /* 0x000fe40003f7d000 */
[----:B------:R-:W-:Y:S02]  /*4670*/  FMNMX.FTZ R20, R40, R9, !PT ;  /* 0x0000000928147209 */ /* 0x000fe40007810000 */
[----:B------:R-:W-:Y:S02]  /*4680*/  ISETP.GT.AND P4, PT, R6, 0x40, PT ;  /* 0x000000400600780c */ /* 0x000fe40003f84270 */
[----:B------:R-:W-:Y:S01]  /*4690*/  FMNMX.FTZ R9, R41, R20, !PT ;  /* 0x0000001429097209 */ /* 0x000fe20007810000 */
[----:B------:R-:W-:Y:S02]  /*46a0*/  WARPGROUP.DEPBAR.LE gsb0, 0x0 ;  /* 0x00008000000079c5 */ /* 0x000fe40000010000 */
[----:B------:R-:W-:Y:S01]  /*46b0*/  WARPGROUP.ARRIVE ;  /* 0x00000000000079c5 */ /* 0x000fe20000000000 */
[----:B------:R-:W-:-:S02]  /*46c0*/  FMNMX.FTZ R20, R44, R9, !PT ;  /* 0x000000092c147209 */ /* 0x000fc40007810000 */
[----:B------:R-:W-:Y:S02]  /*46d0*/  FSEL R53, R53, -INF , P5 ;  /* 0xff80000035357808 */ /* 0x000fe40002800000 */
[----:B------:R-:W-:Y:S01]  /*46e0*/  FMNMX.FTZ R9, R45, R20, !PT ;  /* 0x000000142d097209 */ /* 0x000fe20007810000 */
[----:B------:R-:W-:Y:S01]  /*46f0*/  HGMMA.64x64x16.F32.BF16 R88, R132, gdesc[UR4].tnspB, R88, gsb0 ;  /* 0x40e0000484587df0 */ /* 0x000fe20008001858 */
[----:B------:R-:W-:Y:S01]  /*4700*/  UIADD3 UR6, UR10, 0x280, URZ ;  /* 0x000002800a067890 */ /* 0x000fe2000fffe03f */
[----:B------:R-:W-:Y:S01]  /*4710*/  FSEL R8, R10, RZ, P3 ;  /* 0x000000ff0a087208 */ /* 0x000fe20001800000 */
[----:B------:R-:W-:Y:S01]  /*4720*/  UMOV UR7, 0x40000040 ;  /* 0x4000004000077882 */ /* 0x000fe20000000000 */
[----:B------:R-:W-:Y:S02]  /*4730*/  FMNMX.FTZ R24, R48, R9, !PT ;  /* 0x0000000930187209 */ /* 0x000fe40007810000 */
[----:B------:R-:W-:Y:S01]  /*4740*/  ISETP.GT.AND P5, PT, R6, 0x41, PT ;  /* 0x000000410600780c */ /* 0x000fe20003fa4270 */
[--C-:B------:R-:W-:Y:S01]  /*4750*/  FFMA.FTZ R149, R26, UR23, -R8.reuse ;  /* 0x000000171a957c23 */ /* 0x100fe20008010808 */
[----:B------:R-:W-:Y:S01]  /*4760*/  FMNMX.FTZ R9, R49, R24, !PT ;  /* 0x0000001831097209 */ /* 0x000fe20007810000 */
[--C-:B------:R-:W-:Y:S01]  /*4770*/  FFMA.FTZ R151, R30, UR23, -R8.reuse ;  /* 0x000000171e977c23 */ /* 0x100fe20008010808 */
[----:B------:R-:W-:Y:S01]  /*4780*/  FSEL R56, R56, -INF , P4 ;  /* 0xff80000038387808 */ /* 0x000fe20002000000 */
[--C-:B------:R-:W-:Y:S01]  /*4790*/  FFMA.FTZ R145, R34, UR23, -R8.reuse ;  /* 0x0000001722917c23 */ /* 0x100fe20008010808 */
[----:B------:R-:W-:Y:S01]  /*47a0*/  FMNMX.FTZ R24, R52, R9, !PT ;  /* 0x0000000934187209 */ /* 0x000fe20007810000 */
[--C-:B------:R-:W-:Y:S01]  /*47b0*/  FFMA.FTZ R147, R38, UR23, -R8.reuse ;  /* 0x0000001726937c23 */ /* 0x100fe20008010808 */
[----:B------:R-:W-:Y:S01]  /*47c0*/  ISETP.GT.AND P4, PT, R6, 0x48, PT ;  /* 0x000000480600780c */ /* 0x000fe20003f84270 */
[--C-:B------:R-:W-:Y:S01]  /*47d0*/  FFMA.FTZ R10, R27, UR23, -R8.reuse ;  /* 0x000000171b0a7c23 */ /* 0x100fe20008010808 */
[----:B------:R-:W-:Y:S01]  /*47e0*/  FMNMX.FTZ R9, R53, R24, !PT ;  /* 0x0000001835097209 */ /* 0x000fe20007810000 */
[----:B------:R-:W-:Y:S01]  /*47f0*/  MUFU.EX2 R149, R149 ;  /* 0x0000009500957308 */ /* 0x000fe20000000800 */
        /* <DEDUP_REMOVED lines=9> */
[--C-:B------:R-:W-:Y:S01]  /*4890*/  FFMA.FTZ R39, R39, UR23, -R8.reuse ;  /* 0x0000001727277c23 */ /* 0x100fe20008010808 */
[----:B------:R-:W-:Y:S01]  /*48a0*/  ISETP.GT.AND P4, PT, R6, 0x50, PT ;  /* 0x000000500600780c */ /* 0x000fe20003f84270 */
[--C-:B------:R-:W-:Y:S01]  /*48b0*/  FFMA.FTZ R141, R42, UR23, -R8.reuse ;  /* 0x000000172a8d7c23 */ /* 0x100fe20008010808 */
[----:B------:R-:W-:Y:S01]  /*48c0*/  FSEL R61, R61, -INF , P5 ;  /* 0xff8000003d3d7808 */ /* 0x000fe20002800000 */
[--C-:B------:R-:W-:Y:S01]  /*48d0*/  FFMA.FTZ R143, R46, UR23, -R8.reuse ;  /* 0x000000172e8f7c23 */ /* 0x100fe20008010808 */
[----:B------:R-:W-:Y:S01]  /*48e0*/  FMNMX.FTZ R26, R60, R9, !PT ;  /* 0x000000093c1a7209 */ /* 0x000fe20007810000 */
[----:B------:R-:W-:Y:S01]  /*48f0*/  MUFU.EX2 R151, R151 ;  /* 0x0000009700977308 */ /* 0x000fe20000000800 */
[----:B------:R-:W-:Y:S01]  /*4900*/  ISETP.GT.AND P5, PT, R6, 0x51, PT ;  /* 0x000000510600780c */ /* 0x000fe20003fa4270 */
[--C-:B------:R-:W-:Y:S01]  /*4910*/  FFMA.FTZ R47, R47, UR23, -R8.reuse ;  /* 0x000000172f2f7c23 */ /* 0x100fe20008010808 */
[----:B------:R-:W-:Y:S01]  /*4920*/  FSEL R64, R64, -INF , P4 ;  /* 0xff80000040407808 */ /* 0x000fe20002000000 */
[--C-:B------:R-:W-:Y:S01]  /*4930*/  FFMA.FTZ R137, R50, UR23, -R8.reuse ;  /* 0x0000001732897c23 */ /* 0x100fe20008010808 */
[----:B------:R-:W-:Y:S01]  /*4940*/  FMNMX.FTZ R9, R61, R26, !PT ;  /* 0x0000001a3d097209 */ /* 0x000fe20007810000 */
[--C-:B------:R-:W-:Y:S01]  /*4950*/  FFMA.FTZ R51, R51, UR23, -R8.reuse ;  /* 0x0000001733337c23 */ /* 0x100fe20008010808 */
[----:B------:R-:W-:Y:S01]  /*4960*/  ISETP.GT.AND P4, PT, R6, 0x58, PT ;  /* 0x000000580600780c */ /* 0x000fe20003f84270 */
[----:B------:R0:W-:Y:S01]  /*4970*/  MUFU.EX2 R12, R31 ;  /* 0x0000001f000c7308 */ /* 0x0001e20000000800 */
        /* <DEDUP_REMOVED lines=21> */
[----:B------:R-:W-:Y:S01]  /*4ad0*/  FFMA.FTZ R27, R86, UR23, -R8 ;  /* 0x00000017561b7c23 */ /* 0x000fe20008010808 */
        /* <DEDUP_REMOVED lines=8> */
[----:B------:R-:W-:Y:S01]  /*4b60*/  ISETP.GT.AND P4, PT, R6, 0x70, PT ;  /* 0x000000700600780c */ /* 0x000fe20003f84270 */
[----:B------:R-:W-:Y:S02]  /*4b70*/  WARPGROUP.DEPBAR.LE gsb0, 0x0 ;  /* 0x00008000000079c5 */ /* 0x000fe40000010000 */
[----:B------:R-:W-:Y:S01]  /*4b80*/  WARPGROUP.ARRIVE ;  /* 0x00000000000079c5 */ /* 0x000fe20000000000 */
[----:B------:R-:W-:-:S05]  /*4b90*/  FSEL R77, R77, -INF , P5 ;  /* 0xff8000004d4d7808 */ /* 0x000fca0002800000 */
[----:B------:R-:W1:Y:S01]  /*4ba0*/  S2R R134, SR_TID.X ;  /* 0x0000000000867919 */ /* 0x000e620000002100 */
[----:B------:R-:W-:Y:S01]  /*4bb0*/  FMNMX.FTZ R34, R76, R9, !PT ;  /* 0x000000094c227209 */ /* 0x000fe20007810000 */
[----:B------:R2:W-:Y:S01]  /*4bc0*/  MUFU.EX2 R20, R39 ;  /* 0x0000002700147308 */ /* 0x0005e20000000800 */
[----:B------:R-:W-:Y:S01]  /*4bd0*/  ISETP.GT.AND P5, PT, R6, 0x71, PT ;  /* 0x000000710600780c */ /* 0x000fe20003fa4270 */
[----:B------:R-:W-:Y:S01]  /*4be0*/  HGMMA.64x64x16.F32.BF16 R88, R128, gdesc[UR4].tnspB, R88, gsb0 ;  /* 0x40e0000480587df0 */ /* 0x000fe20008001858 */
[----:B------:R-:W-:Y:S01]  /*4bf0*/  UIADD3 UR6, UR10, 0x300, URZ ;  /* 0x000003000a067890 */ /* 0x000fe2000fffe03f */
[----:B------:R-:W-:Y:S01]  /*4c00*/  FSEL R80, R80, -INF , P4 ;  /* 0xff80000050507808 */ /* 0x000fe20002000000 */
[----:B------:R-:W-:Y:S01]  /*4c10*/  UMOV UR7, 0x40000040 ;  /* 0x4000004000077882 */ /* 0x000fe20000000000 */
[----:B------:R-:W-:Y:S01]  /*4c20*/  FMNMX.FTZ R9, R77, R34, !PT ;  /* 0x000000224d097209 */ /* 0x000fe20007810000 */
[--C-:B------:R-:W-:Y:S01]  /*4c30*/  FFMA.FTZ R133, R58, UR23, -R8.reuse ;  /* 0x000000173a857c23 */ /* 0x100fe20008010808 */
[----:B------:R-:W-:Y:S01]  /*4c40*/  ISETP.GT.AND P4, PT, R6, 0x78, PT ;  /* 0x000000780600780c */ /* 0x000fe20003f84270 */
        /* <DEDUP_REMOVED lines=10> */
[----:B------:R-:W-:Y:S01]  /*4cf0*/  FFMA.FTZ R38, R59, UR23, -R8 ;  /* 0x000000173b267c23 */ /* 0x000fe20008010808 */
[----:B------:R-:W-:-:S02]  /*4d00*/  FSEL R85, R85, -INF , P5 ;  /* 0xff80000055557808 */ /* 0x000fc40002800000 */
[----:B------:R-:W-:Y:S01]  /*4d10*/  FMNMX.FTZ R6, R84, R9, !PT ;  /* 0x0000000954067209 */ /* 0x000fe20007810000 */
[----:B------:R-:W-:Y:S02]  /*4d20*/  FFMA.FTZ R9, R66, UR23, -R8 ;  /* 0x0000001742097c23 */ /* 0x000fe40008010808 */
[----:B------:R-:W-:Y:S01]  /*4d30*/  MUFU.EX2 R26, R47 ;  /* 0x0000002f001a7308 */ /* 0x000fe20000000800 */
[----:B------:R-:W-:-:S05]  /*4d40*/  FMNMX.FTZ R6, R85, R6, !PT ;  /* 0x0000000655067209 */ /* 0x000fca0007810000 */
[----:B------:R-:W3:Y:S02]  /*4d50*/  SHFL.BFLY PT, R13, R6, 0x2, 0x1f ;  /* 0x0c401f00060d7f89 */ /* 0x000ee400000e0000 */
[----:B------:R-:W-:Y:S08]  /*4d60*/  MUFU.EX2 R137, R137 ;  /* 0x0000008900897308 */ /* 0x000ff00000000800 */
[----:B------:R-:W-:Y:S08]  /*4d70*/  MUFU.EX2 R30, R51 ;  /* 0x00000033001e7308 */ /* 0x000ff00000000800 */
[----:B------:R-:W-:Y:S01]  /*4d80*/  MUFU.EX2 R139, R139 ;  /* 0x0000008b008b7308 */ /* 0x000fe20000000800 */
[----:B---3--:R-:W-:Y:S01]  /*4d90*/  FMNMX.FTZ R21, R6, R13, !PT ;  /* 0x0000000d06157209 */ /* 0x008fe20007810000 */
[----:B------:R-:W-:-:S06]  /*4da0*/  FFMA.FTZ R13, R74, UR23, -R8 ;  /* 0x000000174a0d7c23 */ /* 0x000fcc0008010808 */
[----:B------:R-:W-:Y:S01]  /*4db0*/  MUFU.EX2 R34, R55 ;  /* 0x0000003700227308 */ /* 0x000fe20000000800 */
[----:B------:R-:W3:Y:S07]  /*4dc0*/  SHFL.BFLY PT, R6, R21, 0x1, 0x1f ;  /* 0x0c201f0015067f89 */ /* 0x000eee00000e0000 */
[----:B------:R-:W-:Y:S08]  /*4dd0*/  MUFU.EX2 R133, R133 ;  /* 0x0000008500857308 */ /* 0x000ff00000000800 */
[----:B------:R-:W-:Y:S01]  /*4de0*/  MUFU.EX2 R38, R38 ;  /* 0x0000002600267308 */ /* 0x000fe20000000800 */
[----:B------:R-:W-:-:S02]  /*4df0*/  WARPGROUP.DEPBAR.LE gsb0, 0x0 ;  /* 0x00008000000079c5 */ /* 0x000fc40000010000 */
[----:B------:R-:W-:-:S05]  /*4e00*/  WARPGROUP.ARRIVE ;  /* 0x00000000000079c5 */ /* 0x000fca0000000000 */
[----:B------:R-:W-:Y:S01]  /*4e10*/  MUFU.EX2 R135, R135 ;  /* 0x0000008700877308 */ /* 0x000fe20000000800 */
[----:B---3--:R-:W-:Y:S01]  /*4e20*/  FMNMX.FTZ R6, R21, R6, !PT ;  /* 0x0000000615067209 */ /* 0x008fe20007810000 */
[--C-:B------:R-:W-:Y:S01]  /*4e30*/  FFMA.FTZ R21, R82, UR23, -R8.reuse ;  /* 0x0000001752157c23 */ /* 0x100fe20008010808 */
[----:B------:R-:W-:Y:S01]  /*4e40*/  FFMA.FTZ R8, R87, UR23, -R8 ;  /* 0x0000001757087c23 */ /* 0x000fe20008010808 */
[----:B------:R-:W-:Y:S01]  /*4e50*/  HGMMA.64x64x16.F32.BF16 R88, R124, gdesc[UR4].tnspB, R88, gsb0 ;  /* 0x40e000047c587df0 */ /* 0x000fe20008001858 */
[----:B------:R-:W-:Y:S01]  /*4e60*/  UIADD3 UR6, UR10, 0x380, URZ ;  /* 0x000003800a067890 */ /* 0x000fe2000fffe03f */
[C---:B------:R-:W-:Y:S01]  /*4e70*/  FMUL.FTZ R66, R6.reuse, UR23 ;  /* 0x0000001706427c20 */ /* 0x040fe20008410000 */
[----:B------:R-:W-:Y:S01]  /*4e80*/  UMOV UR7, 0x40000040 ;  /* 0x4000004000077882 */ /* 0x000fe20000000000 */
[----:B------:R-:W-:Y:S01]  /*4e90*/  FSETP.NEU.FTZ.AND P4, PT, R6, -INF , PT ;  /* 0xff8000000600780b */ /* 0x000fe20003f9d000 */
[----:B------:R-:W-:Y:S03]  /*4ea0*/  MUFU.EX2 R42, R42 ;  /* 0x0000002a002a7308 */ /* 0x000fe60000000800 */
[----:B------:R-:W-:-:S05]  /*4eb0*/  FSEL R66, R66, RZ, P4 ;  /* 0x000000ff42427208 */ /* 0x000fca0002000000 */
[--C-:B------:R-:W-:Y:S01]  /*4ec0*/  FFMA.FTZ R150, R28, UR23, -R66.reuse ;  /* 0x000000171c967c23 */ /* 0x100fe20008010842 */
[----:B------:R-:W-:Y:S01]  /*4ed0*/  FSEL R28, R0, RZ, P3 ;  /* 0x000000ff001c7208 */ /* 0x000fe20001800000 */
[--C-:B------:R-:W-:Y:S01]  /*4ee0*/  FFMA.FTZ R144, R32, UR23, -R66.reuse ;  /* 0x0000001720907c23 */ /* 0x100fe20008010842 */
[--C-:B------:R-:W-:Y:S01]  /*4ef0*/  FFMA.FTZ R7, R7, UR23, -R66.reuse ;  /* 0x0000001707077c23 */ /* 0x100fe20008010842 */
[--C-:B------:R-:W-:Y:S01]  /*4f00*/  FFMA.FTZ R148, R25, UR23, -R66.reuse ;  /* 0x0000001719947c23 */ /* 0x100fe20008010842 */
[--C-:B------:R-:W-:Y:S01]  /*4f10*/  FFMA.FTZ R29, R29, UR23, -R66.reuse ;  /* 0x000000171d1d7c23 */ /* 0x100fe20008010842 */
[----:B------:R-:W-:Y:S01]  /*4f20*/  FADD.FTZ R28, -R28, R5 ;  /* 0x000000051c1c7221 */ /* 0x000fe20000010100 */
[----:B------:R-:W-:Y:S01]  /*4f30*/  FSEL R5, R6, RZ, P4 ;  /* 0x000000ff06057208 */ /* 0x000fe20002000000 */
[----:B------:R-:W-:Y:S01]  /*4f40*/  MUFU.EX2 R150, R150 ;  /* 0x0000009600967308 */ /* 0x000fe20000000800 */
[----:B0-----:R-:W-:Y:S01]  /*4f50*/  FFMA.FTZ R31, R33, UR23, -R66 ;  /* 0x00000017211f7c23 */ /* 0x001fe20008010842 */
[----:B------:R-:W-:Y:S01]  /*4f60*/  FMUL.FTZ R32, R28, UR23 ;  /* 0x000000171c207c20 */ /* 0x000fe20008410000 */
[----:B-1----:R-:W-:Y:S01]  /*4f70*/  ISETP.GE.U32.AND P3, PT, R134, 0x180, PT ;  /* 0x000001808600780c */ /* 0x002fe20003f66070 */
[----:B------:R-:W-:Y:S01]  /*4f80*/  FADD.FTZ R5, -R5, R4 ;  /* 0x0000000405057221 */ /* 0x000fe20000010100 */
[--C-:B------:R-:W-:Y:S01]  /*4f90*/  FFMA.FTZ R33, R41, UR23, -R66.reuse ;  /* 0x0000001729217c23 */ /* 0x100fe20008010842 */
[--C-:B------:R-:W-:Y:S01]  /*4fa0*/  FFMA.FTZ R146, R36, UR23, -R66.reuse ;  /* 0x0000001724927c23 */ /* 0x100fe20008010842 */
[----:B------:R-:W-:Y:S01]  /*4fb0*/  FFMA.FTZ R25, R37, UR23, -R66 ;  /* 0x0000001725197c23 */ /* 0x000fe20008010842 */
[----:B------:R-:W-:Y:S01]  /*4fc0*/  FMUL.FTZ R28, R5, UR23 ;  /* 0x00000017051c7c20 */ /* 0x000fe20008410000 */
[----:B------:R-:W-:Y:S01]  /*4fd0*/  MUFU.EX2 R7, R7 ;  /* 0x0000000700077308 */ /* 0x000fe20000000800 */
[----:B------:R-:W-:-:S02]  /*4fe0*/  VIADD R5, R23, 0x9 ;  /* 0x0000000917057836 */ /* 0x000fc40000000000 */
[--C-:B------:R-:W-:Y:S01]  /*4ff0*/  FFMA.FTZ R140, R40, UR23, -R66.reuse ;  /* 0x00000017288c7c23 */ /* 0x100fe20008010842 */
[--C-:B------:R-:W-:Y:S01]  /*5000*/  FFMA.FTZ R142, R44, UR23, -R66.reuse ;  /* 0x000000172c8e7c23 */ /* 0x100fe20008010842 */
[--C-:B--2---:R-:W-:Y:S01]  /*5010*/  FFMA.FTZ R39, R45, UR23, -R66.reuse ;  /* 0x000000172d277c23 */ /* 0x104fe20008010842 */
        /* <DEDUP_REMOVED lines=10> */
[----:B------:R-:W-:Y:S01]  /*50c0*/  IMAD.U32 R36, RZ, RZ, UR39 ;  /* 0x00000027ff247e24 */ /* 0x000fe2000f8e00ff */
[----:B------:R1:W2:Y:S01]  /*50d0*/  MUFU.EX2 R4, R32 ;  /* 0x0000002000047308 */ /* 0x0002a20000000800 */
[--C-:B------:R-:W-:Y:S01]  /*50e0*/  FFMA.FTZ R77, R77, UR23, -R66.reuse ;  /* 0x000000174d4d7c23 */ /* 0x100fe20008010842 */
[--C-:B------:R-:W-:Y:S01]  /*50f0*/  FFMA.FTZ R80, R80, UR23, -R66.reuse ;  /* 0x0000001750507c23 */ /* 0x100fe20008010842 */
[--C-:B------:R-:W-:Y:S01]  /*5100*/  FFMA.FTZ R81, R81, UR23, -R66.reuse ;  /* 0x0000001751517c23 */ /* 0x100fe20008010842 */
[----:B------:R-:W-:Y:S01]  /*5110*/  @!P1 LEA R36, R36, UR45, 0x3 ;  /* 0x0000002d24249c11 */ /* 0x000fe2000f8e18ff */
[----:B------:R-:W-:-:S03]  /*5120*/  FFMA.FTZ R84, R84, UR23, -R66 ;  /* 0x0000001754547c23 */ /* 0x000fc60008010842 */
[----:B------:R-:W3:Y:S01]  /*5130*/  MUFU.EX2 R148, R148 ;  /* 0x0000009400947308 */ /* 0x000ee20000000800 */
[----:B0-----:R-:W-:Y:S01]  /*5140*/  FFMA.FTZ R41, R28, R3, R7 ;  /* 0x000000031c297223 */ /* 0x001fe20000010007 */
[----:B-1----:R-:W-:Y:S01]  /*5150*/  SEL R32, R5, 0x9, !P3 ;  /* 0x0000000905207807 */ /* 0x002fe20005800000 */
[----:B------:R-:W-:Y:S01]  /*5160*/  FFMA.FTZ R3, R61, UR23, -R66 ;  /* 0x000000173d037c23 */ /* 0x000fe20008010842 */
[----:B------:R-:W-:Y:S01]  /*5170*/  @!P1 VIADD R36, R36, 0x16840 ;  /* 0x0001684024249836 */ /* 0x000fe20000000000 */
[----:B------:R-:W-:-:S03]  /*5180*/  PLOP3.LUT P3, PT, PT, PT, UP1, 0x80, 0x0 ;  /* 0x000000000000781c */ /* 0x000fc60003f6f018 */
[----:B------:R-:W0:Y:S01]  /*5190*/  MUFU.EX2 R29, R29 ;  /* 0x0000001d001d7308 */ /* 0x000e220000000800 */
[----:B--2---:R-:W-:Y:S01]  /*51a0*/  FFMA.FTZ R43, R4, R2, R149 ;  /* 0x00000002042b7223 */ /* 0x004fe20000010095 */
[C---:B------:R-:W-:Y:S02]  /*51b0*/  F2FP.BF16.F32.PACK_AB R149, R10.reuse, R149 ;  /* 0x000000950a95723e */ /* 0x040fe400000010ff */
[----:B------:R-:W-:Y:S01]  /*51c0*/  @!P1 PRMT R36, RZ, 0x654, R36 ;  /* 0x00000654ff249816 */ /* 0x000fe20000000024 */
[----:B------:R-:W-:-:S03]  /*51d0*/  FADD.FTZ R2, R10, R43 ;  /* 0x0000002b0a027221 */ /* 0x000fc60000010000 */
[----:B------:R-:W1:Y:S01]  /*51e0*/  MUFU.EX2 R144, R144 ;  /* 0x0000009000907308 */ /* 0x000e620000000800 */
[C---:B---3--:R-:W-:Y:S01]  /*51f0*/  FADD.FTZ R41, R148.reuse, R41 ;  /* 0x0000002994297221 */ /* 0x048fe20000010000 */
[----:B------:R-:W-:Y:S01]  /*5200*/  F2FP.BF16.F32.PACK_AB R148, R148, R7 ;  /* 0x000000079494723e */ /* 0x000fe200000010ff */
[----:B------:R-:W-:Y:S02]  /*5210*/  WARPGROUP.DEPBAR.LE gsb0, 0x0 ;  /* 0x00008000000079c5 */ /* 0x000fe40000010000 */
[----:B------:R-:W-:-:S03]  /*5220*/  WARPGROUP.ARRIVE ;  /* 0x00000000000079c5 */ /* 0x000fc60000000000 */
[----:B------:R-:W2:Y:S01]  /*5230*/  MUFU.EX2 R31, R31 ;  /* 0x0000001f001f7308 */ /* 0x000ea20000000800 */
[--C-:B------:R-:W-:Y:S01]  /*5240*/  FFMA.FTZ R124, R72, UR23, -R66.reuse ;  /* 0x00000017487c7c23 */ /* 0x100fe20008010842 */
[----:B------:R-:W-:Y:S01]  /*5250*/  FFMA.FTZ R126, R76, UR23, -R66 ;  /* 0x000000174c7e7c23 */ /* 0x000fe20008010842 */
[----:B------:R-:W-:Y:S05]  /*5260*/  HGMMA.64x64x16.F32.BF16 R88, R120, gdesc[UR4].tnspB, R88, gsb0 ;  /* 0x40e0000478587df0 */ /* 0x000fea0008001858 */
[----:B------:R-:W3:Y:S08]  /*5270*/  MUFU.EX2 R146, R146 ;  /* 0x0000009200927308 */ /* 0x000ef00000000800 */
[----:B------:R-:W4:Y:S08]  /*5280*/  MUFU.EX2 R25, R25 ;  /* 0x0000001900197308 */ /* 0x000f300000000800 */
[----:B------:R-:W5:Y:S08]  /*5290*/  MUFU.EX2 R140, R140 ;  /* 0x0000008c008c7308 */ /* 0x000f700000000800 */
[----:B------:R-:W5:Y:S08]  /*52a0*/  MUFU.EX2 R33, R33 ;  /* 0x0000002100217308 */ /* 0x000f700000000800 */
[----:B------:R-:W5:Y:S08]  /*52b0*/  MUFU.EX2 R142, R142 ;  /* 0x0000008e008e7308 */ /* 0x000f700000000800 */
[----:B------:R-:W5:Y:S08]  /*52c0*/  MUFU.EX2 R39, R39 ;  /* 0x0000002700277308 */ /* 0x000f700000000800 */
[----:B------:R-:W5:Y:S08]  /*52d0*/  MUFU.EX2 R136, R136 ;  /* 0x0000008800887308 */ /* 0x000f700000000800 */
[----:B------:R-:W5:Y:S08]  /*52e0*/  MUFU.EX2 R35, R35 ;  /* 0x0000002300237308 */ /* 0x000f700000000800 */
[----:B------:R-:W5:Y:S08]  /*52f0*/  MUFU.EX2 R138, R138 ;  /* 0x0000008a008a7308 */ /* 0x000f700000000800 */
[----:B------:R-:W5:Y:S01]  /*5300*/  MUFU.EX2 R37, R37 ;  /* 0x0000002500257308 */ /* 0x000f620000000800 */
[----:B------:R-:W-:-:S02]  /*5310*/  WARPGROUP.DEPBAR.LE gsb0, 0x0 ;  /* 0x00008000000079c5 */ /* 0x000fc40000010000 */
[----:B------:R0:W-:Y:S06]  /*5320*/  BAR.ARV R32, 0x100 ;  /* 0x000400200000751d */ /* 0x0001ec0000002000 */
[----:B------:R-:W5:Y:S01]  /*5330*/  MUFU.EX2 R132, R132 ;  /* 0x0000008400847308 */ /* 0x000f620000000800 */
[----:B------:R2:W-:Y:S01]  /*5340*/  @!P1 SYNCS.ARRIVE.TRANS64.RED.A1T0 RZ, [R36+URZ], RZ ;  /* 0x000000ff24ff99a7 */ /* 0x0005e2000810043f */
[----:B0-----:R-:W-:Y:S01]  /*5350*/  FADD.FTZ R32, R150, R41 ;  /* 0x0000002996207221 */ /* 0x001fe20000010000 */
[----:B------:R-:W-:Y:S01]  /*5360*/  FADD.FTZ R41, R151, R2 ;  /* 0x0000000297297221 */ /* 0x000fe20000010000 */
[C---:B------:R-:W-:Y:S01]  /*5370*/  F2FP.BF16.F32.PACK_AB R150, R29.reuse, R150 ;  /* 0x000000961d96723e */ /* 0x040fe200000010ff */
[----:B------:R-:W-:Y:S01]  /*5380*/  FMUL.FTZ R90, R90, R4 ;  /* 0x000000045a5a7220 */ /* 0x000fe20000410000 */
[----:B------:R-:W-:Y:S01]  /*5390*/  FADD.FTZ R43, R29, R32 ;  /* 0x000000201d2b7221 */ /* 0x000fe20000010000 */
[----:B------:R-:W-:Y:S01]  /*53a0*/  FADD.FTZ R2, R12, R41 ;  /* 0x000000290c027221 */ /* 0x000fe20000010000 */
[----:B------:R-:W0:Y:S01]  /*53b0*/  MUFU.EX2 R5, R57 ;  /* 0x0000003900057308 */ /* 0x000e220000000800 */
[----:B------:R-:W-:Y:S01]  /*53c0*/  FFMA.FTZ R41, R65, UR23, -R66 ;  /* 0x0000001741297c23 */ /* 0x000fe20008010842 */
[----:B-1----:R-:W-:Y:S01]  /*53d0*/  FADD.FTZ R32, R144, R43 ;  /* 0x0000002b90207221 */ /* 0x002fe20000010000 */
[----:B------:R-:W-:Y:S01]  /*53e0*/  FADD.FTZ R43, R145, R2 ;  /* 0x00000002912b7221 */ /* 0x000fe20000010000 */
[----:B--2---:R-:W-:Y:S01]  /*53f0*/  IMAD.U32 R36, RZ, RZ, UR22 ;  /* 0x00000016ff247e24 */ /* 0x004fe2000f8e00ff */
[----:B------:R-:W-:Y:S01]  /*5400*/  UMOV UR22, UR39 ;  /* 0x0000002700167c82 */ /* 0x000fe20008000000 */
[----:B------:R-:W-:Y:S01]  /*5410*/  FADD.FTZ R45, R31, R32 ;  /* 0x000000201f2d7221 */ /* 0x000fe20000010000 */
[----:B------:R-:W-:Y:S01]  /*5420*/  FADD.FTZ R2, R14, R43 ;  /* 0x0000002b0e027221 */ /* 0x000fe20000010000 */
[----:B------:R-:W1:Y:S01]  /*5430*/  MUFU.EX2 R134, R134 ;  /* 0x0000008600867308 */ /* 0x000e620000000800 */
[----:B------:R-:W-:Y:S01]  /*5440*/  FFMA.FTZ R43, R69, UR23, -R66 ;  /* 0x00000017452b7c23 */ /* 0x000fe20008010842 */
[----:B---3--:R-:W-:Y:S01]  /*5450*/  FADD.FTZ R32, R146, R45 ;  /* 0x0000002d92207221 */ /* 0x008fe20000010000 */
[----:B------:R-:W-:Y:S01]  /*5460*/  FADD.FTZ R45, R147, R2 ;  /* 0x00000002932d7221 */ /* 0x000fe20000010000 */
[----:B----4-:R-:W-:Y:S01]  /*5470*/  F2FP.BF16.F32.PACK_AB R146, R25, R146 ;  /* 0x000000921992723e */ /* 0x010fe200000010ff */
[-C--:B------:R-:W-:Y:S01]  /*5480*/  FMUL.FTZ R91, R91, R4.reuse ;  /* 0x000000045b5b7220 */ /* 0x080fe20000410000 */
[----:B------:R-:W-:Y:S01]  /*5490*/  FADD.FTZ R47, R25, R32 ;  /* 0x00000020192f7221 */ /* 0x000fe20000010000 */
[----:B------:R-:W-:Y:S01]  /*54a0*/  FADD.FTZ R2, R20, R45 ;  /* 0x0000002d14027221 */ /* 0x000fe20000010000 */
[----:B------:R-:W2:Y:S01]  /*54b0*/  MUFU.EX2 R3, R3 ;  /* 0x0000000300037308 */ /* 0x000ea20000000800 */
[----:B------:R-:W-:Y:S01]  /*54c0*/  FFMA.FTZ R45, R73, UR23, -R66 ;  /* 0x00000017492d7c23 */ /* 0x000fe20008010842 */
[----:B-----5:R-:W-:Y:S01]  /*54d0*/  FADD.FTZ R32, R140, R47 ;  /* 0x0000002f8c207221 */ /* 0x020fe20000010000 */
[----:B------:R-:W-:Y:S01]  /*54e0*/  FADD.FTZ R47, R141, R2 ;  /* 0x000000028d2f7221 */ /* 0x000fe20000010000 */
[----:B------:R-:W-:Y:S01]  /*54f0*/  FFMA.FTZ R66, R85, UR23, -R66 ;  /* 0x0000001755427c23 */ /* 0x000fe20008010842 */
[----:B------:R-:W-:Y:S01]  /*5500*/  @!P1 LEA R36, R36, UR45, 0x3 ;  /* 0x0000002d24249c11 */ /* 0x000fe2000f8e18ff */
[----:B------:R-:W-:Y:S01]  /*5510*/  FADD.FTZ R49, R33, R32 ;  /* 0x0000002021317221 */ /* 0x000fe20000010000 */
[----:B------:R-:W-:Y:S01]  /*5520*/  FADD.FTZ R2, R24, R47 ;  /* 0x0000002f18027221 */ /* 0x000fe20000010000 */
[----:B------:R-:W3:Y:S01]  /*5530*/  MUFU.EX2 R128, R128 ;  /* 0x0000008000807308 */ /* 0x000ee20000000800 */
[----:B------:R-:W-:Y:S01]  /*5540*/  FMUL.FTZ R94, R94, R4 ;  /* 0x000000045e5e7220 */ /* 0x000fe20000410000 */
[----:B------:R-:W-:Y:S01]  /*5550*/  FADD.FTZ R32, R142, R49 ;  /* 0x000000318e207221 */ /* 0x000fe20000010000 */
[----:B------:R-:W-:Y:S01]  /*5560*/  FADD.FTZ R47, R143, R2 ;  /* 0x000000028f2f7221 */ /* 0x000fe20000010000 */
[----:B------:R-:W-:-:S02]  /*5570*/  @!P1 VIADD R36, R36, 0x16860 ;  /* 0x0001686024249836 */ /* 0x000fc40000000000 */
[-C--:B------:R-:W-:Y:S01]  /*5580*/  FMUL.FTZ R95, R95, R4.reuse ;  /* 0x000000045f5f7220 */ /* 0x080fe20000410000 */
[----:B------:R-:W-:Y:S01]  /*5590*/  FADD.FTZ R49, R39, R32 ;  /* 0x0000002027317221 */ /* 0x000fe20000010000 */
[----:B------:R-:W-:Y:S01]  /*55a0*/  FADD.FTZ R2, R26, R47 ;  /* 0x0000002f1a027221 */ /* 0x000fe20000010000 */
[----:B------:R-:W4:Y:S01]  /*55b0*/  MUFU.EX2 R9, R9 ;  /* 0x0000000900097308 */ /* 0x000f220000000800 */
[----:B------:R-:W-:Y:S01]  /*55c0*/  @!P1 PRMT R36, RZ, 0x654, R36 ;  /* 0x00000654ff249816 */ /* 0x000fe20000000024 */
[----:B------:R-:W-:Y:S01]  /*55d0*/  FADD.FTZ R32, R136, R49 ;  /* 0x0000003188207221 */ /* 0x000fe20000010000 */
[----:B------:R-:W-:Y:S01]  /*55e0*/  FADD.FTZ R47, R137, R2 ;  /* 0x00000002892f7221 */ /* 0x000fe20000010000 */
[-C--:B------:R-:W-:Y:S01]  /*55f0*/  FMUL.FTZ R98, R98, R4.reuse ;  /* 0x0000000462627220 */ /* 0x080fe20000410000 */
[----:B------:R0:W-:Y:S01]  /*5600*/  @!P1 SYNCS.ARRIVE.TRANS64.RED.A1T0 RZ, [R36+URZ], RZ ;  /* 0x000000ff24ff99a7 */ /* 0x0001e2000810043f */
[----:B------:R-:W-:Y:S01]  /*5610*/  FADD.FTZ R49, R35, R32 ;  /* 0x0000002023317221 */ /* 0x000fe20000010000 */
[----:B------:R-:W-:Y:S01]  /*5620*/  FADD.FTZ R2, R30, R47 ;  /* 0x0000002f1e027221 */ /* 0x000fe20000010000 */
[----:B------:R-:W5:Y:S01]  /*5630*/  MUFU.EX2 R41, R41 ;  /* 0x0000002900297308 */ /* 0x000f620000000800 */
[-C--:B------:R-:W-:Y:S01]  /*5640*/  FMUL.FTZ R99, R99, R4.reuse ;  /* 0x0000000463637220 */ /* 0x080fe20000410000 */
[----:B------:R-:W-:Y:S01]  /*5650*/  FADD.FTZ R10, R138, R49 ;  /* 0x000000318a0a7221 */ /* 0x000fe20000010000 */
[----:B------:R-:W-:Y:S01]  /*5660*/  FADD.FTZ R7, R139, R2 ;  /* 0x000000028b077221 */ /* 0x000fe20000010000 */
[-C--:B------:R-:W-:Y:S01]  /*5670*/  FMUL.FTZ R102, R102, R4.reuse ;  /* 0x0000000466667220 */ /* 0x080fe20000410000 */
[-C--:B------:R-:W-:Y:S01]  /*5680*/  FMUL.FTZ R103, R103, R4.reuse ;  /* 0x0000000467677220 */ /* 0x080fe20000410000 */
[----:B------:R-:W-:Y:S01]  /*5690*/  FADD.FTZ R29, R37, R10 ;  /* 0x0000000a251d7221 */ /* 0x000fe20000010000 */
[----:B------:R-:W-:Y:S01]  /*56a0*/  FADD.FTZ R2, R34, R7 ;  /* 0x0000000722027221 */ /* 0x000fe20000010000 */
[----:B------:R-:W5:Y:S01]  /*56b0*/  MUFU.EX2 R46, R46 ;  /* 0x0000002e002e7308 */ /* 0x000f620000000800 */
[----:B------:R-:W-:Y:S01]  /*56c0*/  FMUL.FTZ R106, R106, R4 ;  /* 0x000000046a6a7220 */ /* 0x000fe20000410000 */
[----:B------:R-:W-:Y:S01]  /*56d0*/  FADD.FTZ R10, R132, R29 ;  /* 0x0000001d840a7221 */ /* 0x000fe20000010000 */
[----:B------:R-:W-:Y:S01]  /*56e0*/  FADD.FTZ R7, R133, R2 ;  /* 0x0000000285077221 */ /* 0x000fe20000010000 */
[----:B0-----:R-:W-:Y:S01]  /*56f0*/  F2FP.BF16.F32.PACK_AB R132, R5, R132 ;  /* 0x000000840584723e */ /* 0x001fe200000010ff */
[-C--:B------:R-:W-:Y:S01]  /*5700*/  FMUL.FTZ R107, R107, R4.reuse ;  /* 0x000000046b6b7220 */ /* 0x080fe20000410000 */
[----:B------:R-:W-:Y:S01]  /*5710*/  FADD.FTZ R25, R5, R10 ;  /* 0x0000000a05197221 */ /* 0x000fe20000010000 */
[----:B------:R-:W-:Y:S01]  /*5720*/  FADD.FTZ R2, R38, R7 ;  /* 0x0000000726027221 */ /* 0x000fe20000010000 */
[----:B------:R-:W0:Y:S01]  /*5730*/  MUFU.EX2 R130, R130 ;  /* 0x0000008200827308 */ /* 0x000e220000000800 */
[----:B------:R-:W-:Y:S01]  /*5740*/  FMUL.FTZ R110, R110, R4 ;  /* 0x000000046e6e7220 */ /* 0x000fe20000410000 */
[----:B-1----:R-:W-:Y:S01]  /*5750*/  FADD.FTZ R10, R134, R25 ;  /* 0x00000019860a7221 */ /* 0x002fe20000010000 */
[----:B------:R-:W-:Y:S01]  /*5760*/  FADD.FTZ R7, R135, R2 ;  /* 0x0000000287077221 */ /* 0x000fe20000010000 */
[----:B--2---:R-:W-:Y:S01]  /*5770*/  F2FP.BF16.F32.PACK_AB R134, R3, R134 ;  /* 0x000000860386723e */ /* 0x004fe200000010ff */
[-C--:B------:R-:W-:Y:S01]  /*5780*/  FMUL.FTZ R111, R111, R4.reuse ;  /* 0x000000046f6f7220 */ /* 0x080fe20000410000 */
[----:B------:R-:W-:Y:S01]  /*5790*/  FADD.FTZ R25, R3, R10 ;  /* 0x0000000a03197221 */ /* 0x000fe20000010000 */
[----:B------:R-:W-:Y:S01]  /*57a0*/  FADD.FTZ R2, R42, R7 ;  /* 0x000000072a027221 */ /* 0x000fe20000010000 */
[----:B------:R-:W1:Y:S01]  /*57b0*/  MUFU.EX2 R11, R11 ;  /* 0x0000000b000b7308 */ /* 0x000e620000000800 */
[-C--:B------:R-:W-:Y:S01]  /*57c0*/  FMUL.FTZ R114, R114, R4.reuse ;  /* 0x0000000472727220 */ /* 0x080fe20000410000 */
[----:B---3--:R-:W-:Y:S01]  /*57d0*/  FADD.FTZ R10, R128, R25 ;  /* 0x00000019800a7221 */ /* 0x008fe20000010000 */
[----:B----4-:R-:W-:Y:S01]  /*57e0*/  FADD.FTZ R7, R9, R2 ;  /* 0x0000000209077221 */ /* 0x010fe20000010000 */
[-C--:B------:R-:W-:Y:S01]  /*57f0*/  FMUL.FTZ R115, R115, R4.reuse ;  /* 0x0000000473737220 */ /* 0x080fe20000410000 */
[-C--:B------:R-:W-:Y:S01]  /*5800*/  FMUL.FTZ R118, R118, R4.reuse ;  /* 0x0000000476767220 */ /* 0x080fe20000410000 */
[----:B-----5:R-:W-:Y:S01]  /*5810*/  FADD.FTZ R25, R41, R10 ;  /* 0x0000000a29197221 */ /* 0x020fe20000010000 */
[----:B------:R-:W-:Y:S01]  /*5820*/  FADD.FTZ R2, R46, R7 ;  /* 0x000000072e027221 */ /* 0x000fe20000010000 */
[----:B------:R-:W2:Y:S01]  /*5830*/  MUFU.EX2 R43, R43 ;  /* 0x0000002b002b7308 */ /* 0x000ea20000000800 */
[----:B------:R-:W-:Y:S01]  /*5840*/  FMUL.FTZ R119, R119, R4 ;  /* 0x0000000477777220 */ /* 0x000fe20000410000 */
[----:B0-----:R-:W-:Y:S01]  /*5850*/  FADD.FTZ R10, R130, R25 ;  /* 0x00000019820a7221 */ /* 0x001fe20000010000 */
[----:B------:R-:W-:Y:S01]  /*5860*/  F2FP.BF16.F32.PACK_AB R151, R12, R151 ;  /* 0x000000970c97723e */ /* 0x000fe200000010ff */
[----:B------:R-:W-:Y:S01]  /*5870*/  FMUL.FTZ R88, R88, R28 ;  /* 0x0000001c58587220 */ /* 0x000fe20000410000 */
[----:B------:R-:W-:Y:S01]  /*5880*/  F2FP.BF16.F32.PACK_AB R144, R31, R144 ;  /* 0x000000901f90723e */ /* 0x000fe200000010ff */
[-C--:B------:R-:W-:Y:S01]  /*5890*/  FMUL.FTZ R89, R89, R28.reuse ;  /* 0x0000001c59597220 */ /* 0x080fe20000410000 */
[----:B------:R-:W-:Y:S01]  /*58a0*/  F2FP.BF16.F32.PACK_AB R145, R14, R145 ;  /* 0x000000910e91723e */ /* 0x000fe200000010ff */
[----:B------:R-:W0:Y:S01]  /*58b0*/  MUFU.EX2 R50, R50 ;  /* 0x0000003200327308 */ /* 0x000e220000000800 */
[----:B-1----:R-:W-:Y:S01]  /*58c0*/  FADD.FTZ R7, R11, R2 ;  /* 0x000000020b077221 */ /* 0x002fe20000010000 */
[----:B------:R-:W-:Y:S01]  /*58d0*/  F2FP.BF16.F32.PACK_AB R147, R20, R147 ;  /* 0x000000931493723e */ /* 0x000fe200000010ff */
[----:B------:R-:W-:Y:S01]  /*58e0*/  FMUL.FTZ R92, R92, R28 ;  /* 0x0000001c5c5c7220 */ /* 0x000fe20000410000 */
[----:B------:R-:W-:Y:S01]  /*58f0*/  F2FP.BF16.F32.PACK_AB R140, R33, R140 ;  /* 0x0000008c218c723e */ /* 0x000fe200000010ff */
[-C--:B------:R-:W-:Y:S01]  /*5900*/  FMUL.FTZ R93, R93, R28.reuse ;  /* 0x0000001c5d5d7220 */ /* 0x080fe20000410000 */
[----:B------:R-:W-:Y:S01]  /*5910*/  F2FP.BF16.F32.PACK_AB R141, R24, R141 ;  /* 0x0000008d188d723e */ /* 0x000fe200000010ff */
[----:B------:R-:W-:Y:S01]  /*5920*/  FMUL.FTZ R96, R96, R28 ;  /* 0x0000001c60607220 */ /* 0x000fe20000410000 */
[----:B------:R-:W1:Y:S01]  /*5930*/  MUFU.EX2 R124, R124 ;  /* 0x0000007c007c7308 */ /* 0x000e620000000800 */
[----:B--2---:R-:W-:Y:S01]  /*5940*/  FADD.FTZ R5, R43, R10 ;  /* 0x0000000a2b057221 */ /* 0x004fe20000010000 */
[----:B------:R-:W-:Y:S01]  /*5950*/  F2FP.BF16.F32.PACK_AB R142, R39, R142 ;  /* 0x0000008e278e723e */ /* 0x000fe200000010ff */
[-C--:B------:R-:W-:Y:S01]  /*5960*/  FMUL.FTZ R97, R97, R28.reuse ;  /* 0x0000001c61617220 */ /* 0x080fe20000410000 */
[----:B------:R-:W-:Y:S01]  /*5970*/  F2FP.BF16.F32.PACK_AB R143, R26, R143 ;  /* 0x0000008f1a8f723e */ /* 0x000fe200000010ff */
[----:B------:R-:W-:Y:S01]  /*5980*/  FMUL.FTZ R100, R100, R28 ;  /* 0x0000001c64647220 */ /* 0x000fe20000410000 */
[----:B------:R-:W-:Y:S01]  /*5990*/  F2FP.BF16.F32.PACK_AB R136, R35, R136 ;  /* 0x000000882388723e */ /* 0x000fe200000010ff */
[-C--:B------:R-:W-:Y:S01]  /*59a0*/  FMUL.FTZ R101, R101, R28.reuse ;  /* 0x0000001c65657220 */ /* 0x080fe20000410000 */
[----:B------:R-:W2:Y:S01]  /*59b0*/  MUFU.EX2 R13, R13 ;  /* 0x0000000d000d7308 */ /* 0x000ea20000000800 */
[----:B0-----:R-:W-:Y:S01]  /*59c0*/  FADD.FTZ R2, R50, R7 ;  /* 0x0000000732027221 */ /* 0x001fe20000010000 */
[----:B------:R-:W-:Y:S01]  /*59d0*/  F2FP.BF16.F32.PACK_AB R137, R30, R137 ;  /* 0x000000891e89723e */ /* 0x000fe200000010ff */
[----:B------:R-:W-:Y:S01]  /*59e0*/  FMUL.FTZ R104, R104, R28 ;  /* 0x0000001c68687220 */ /* 0x000fe20000410000 */
[----:B------:R-:W-:Y:S01]  /*59f0*/  F2FP.BF16.F32.PACK_AB R138, R37, R138 ;  /* 0x0000008a258a723e */ /* 0x000fe200000010ff */
[-C--:B------:R-:W-:Y:S01]  /*5a00*/  FMUL.FTZ R105, R105, R28.reuse ;  /* 0x0000001c69697220 */ /* 0x080fe20000410000 */
[----:B------:R-:W-:Y:S01]  /*5a10*/  F2FP.BF16.F32.PACK_AB R139, R34, R139 ;  /* 0x0000008b228b723e */ /* 0x000fe200000010ff */
[-C--:B------:R-:W-:Y:S01]  /*5a20*/  FMUL.FTZ R108, R108, R28.reuse ;  /* 0x0000001c6c6c7220 */ /* 0x080fe20000410000 */
[----:B------:R-:W0:Y:S01]  /*5a30*/  MUFU.EX2 R45, R45 ;  /* 0x0000002d002d7308 */ /* 0x000e220000000800 */
[----:B-1----:R-:W-:Y:S01]  /*5a40*/  FADD.FTZ R10, R124, R5 ;  /* 0x000000057c0a7221 */ /* 0x002fe20000010000 */
[----:B------:R-:W-:Y:S01]  /*5a50*/  F2FP.BF16.F32.PACK_AB R133, R38, R133 ;  /* 0x000000852685723e */ /* 0x000fe200000010ff */
[-C--:B------:R-:W-:Y:S01]  /*5a60*/  FMUL.FTZ R109, R109, R28.reuse ;  /* 0x0000001c6d6d7220 */ /* 0x080fe20000410000 */
[----:B------:R-:W-:Y:S01]  /*5a70*/  F2FP.BF16.F32.PACK_AB R135, R42, R135 ;  /* 0x000000872a87723e */ /* 0x000fe200000010ff */
[----:B------:R-:W-:Y:S01]  /*5a80*/  FMUL.FTZ R112, R112, R28 ;  /* 0x0000001c70707220 */ /* 0x000fe20000410000 */
[----:B------:R-:W-:Y:S01]  /*5a90*/  F2FP.BF16.F32.PACK_AB R128, R41, R128 ;  /* 0x000000802980723e */ /* 0x000fe200000010ff */
[-C--:B------:R-:W-:Y:S01]  /*5aa0*/  FMUL.FTZ R113, R113, R28.reuse ;  /* 0x0000001c71717220 */ /* 0x080fe20000410000 */
[----:B------:R-:W1:Y:S01]  /*5ab0*/  MUFU.EX2 R54, R54 ;  /* 0x0000003600367308 */ /* 0x000e620000000800 */
[----:B--2---:R-:W-:Y:S01]  /*5ac0*/  FADD.FTZ R3, R13, R2 ;  /* 0x000000020d037221 */ /* 0x004fe20000010000 */
[----:B------:R-:W-:Y:S01]  /*5ad0*/  F2FP.BF16.F32.PACK_AB R129, R46, R9 ;  /* 0x000000092e81723e */ /* 0x000fe200000010ff */
[----:B------:R-:W-:Y:S01]  /*5ae0*/  FMUL.FTZ R116, R116, R28 ;  /* 0x0000001c74747220 */ /* 0x000fe20000410000 */
[----:B------:R-:W-:Y:S01]  /*5af0*/  F2FP.BF16.F32.PACK_AB R130, R43, R130 ;  /* 0x000000822b82723e */ /* 0x000fe200000010ff */
[----:B------:R-:W-:Y:S01]  /*5b00*/  FMUL.FTZ R117, R117, R28 ;  /* 0x0000001c75757220 */ /* 0x000fe20000410000 */
[----:B------:R-:W-:Y:S01]  /*5b10*/  F2FP.BF16.F32.PACK_AB R131, R50, R11 ;  /* 0x0000000b3283723e */ /* 0x000fe200000010ff */
[----:B------:R-:W-:Y:S01]  /*5b20*/  IMAD.MOV.U32 R4, RZ, RZ, R6 ;  /* 0x000000ffff047224 */ /* 0x000fe200078e0006 */
        /* <DEDUP_REMOVED lines=29> */
[----:B--2---:R-:W-:Y:S01]  /*5d00*/  FADD.FTZ R2, R27, R2 ;  /* 0x000000021b027221 */ /* 0x004fe20000010000 */
[C---:B0-----:R-:W-:Y:S01]  /*5d10*/  FADD.FTZ R3, R66.reuse, R5 ;  /* 0x0000000542037221 */ /* 0x041fe20000010000 */
[----:B------:R-:W-:Y:S01]  /*5d20*/  F2FP.BF16.F32.PACK_AB R122, R66, R84 ;  /* 0x00000054427a723e */ /* 0x000fe200000010ff */
[----:B------:R-:W-:Y:S02]  /*5d30*/  IMAD.MOV.U32 R5, RZ, RZ, R0 ;  /* 0x000000ffff057224 */ /* 0x000fe400078e0000 */
[C---:B-1----:R-:W-:Y:S01]  /*5d40*/  FADD.FTZ R2, R8.reuse, R2 ;  /* 0x0000000208027221 */ /* 0x042fe20000010000 */
[----:B------:R-:W-:Y:S01]  /*5d50*/  F2FP.BF16.F32.PACK_AB R123, R8, R27 ;  /* 0x0000001b087b723e */ /* 0x000fe200000010ff */
[----:B------:R-:W-:Y:S06]  /*5d60*/  @P3 BRA `(.L_x_1825) ;  /* 0xffffffd800903947 */ /* 0x000fec000383ffff */
.L_x_1816:
[----:B------:R-:W-:-:S13]  /*5d70*/  ISETP.LE.AND P2, PT, RZ, UR25, PT ;  /* 0x00000019ff007c0c */ /* 0x000fda000bf43270 */
[----:B------:R-:W-:Y:S05]  /*5d80*/  @!P2 BRA `(.L_x_1826) ;  /* 0x0000001c0030a947 */ /* 0x000fea0003800000 */
[----:B------:R-:W-:Y:S01]  /*5d90*/  IMAD.MOV.U32 R5, RZ, RZ, R0 ;  /* 0x000000ffff057224 */ /* 0x000fe200078e0000 */
[----:B------:R-:W-:Y:S01]  /*5da0*/  UMOV UR22, UR37 ;  /* 0x0000002500167c82 */ /* 0x000fe20008000000 */
[----:B------:R-:W-:Y:S01]  /*5db0*/  IMAD.MOV.U32 R7, RZ, RZ, R6 ;  /* 0x000000ffff077224 */ /* 0x000fe200078e0006 */
[----:B------:R-:W-:Y:S01]  /*5dc0*/  UMOV UR21, UR39 ;  /* 0x0000002700157c82 */ /* 0x000fe20008000000 */
[----:B------:R-:W-:-:S05]  /*5dd0*/  ULDC UR23, c[0x0][0x988] ;  /* 0x0002620000177ab9 */ /* 0x000fca0000000800 */
.L_x_1835:
        /* <DEDUP_REMOVED lines=9> */
.L_x_1828:
[----:B------:R-:W-:Y:S01]  /*5e70*/  ULEA UR6, UR39, UR45, 0x3 ;  /* 0x0000002d27067291 */ /* 0x000fe2000f8e183f */
[----:B------:R-:W-:-:S05]  /*5e80*/  IMAD.U32 R0, RZ, RZ, UR37 ;  /* 0x00000025ff007e24 */ /* 0x000fca000f8e00ff */
[----:B------:R-:W-:-:S04]  /*5e90*/  SHF.L.U32 R0, R0, 0x1f, RZ ;  /* 0x0000001f00007819 */ /* 0x000fc800000006ff */
[----:B------:R0:W1:Y:S01]  /*5ea0*/  SYNCS.PHASECHK.TRANS64.TRYWAIT P2, [UR6+0x16830], R0 ;  /* 0x01683000ff0075a7 */ /* 0x0000620008040146 */
[----:B------:R-:W-:Y:S05]  /*5eb0*/  @!P0 BRA `(.L_x_1829) ;  /* 0x0000000000048947 */ /* 0x000fea0003800000 */
[----:B------:R-:W-:Y:S01]  /*5ec0*/  BPT.TRAP 0x1 ;  /* 0x000000040000795c */ /* 0x000fe20000300000 */
.L_x_1829:
[----:B-1----:R-:W-:Y:S05]  /*5ed0*/  @P2 BRA `(.L_x_1827) ;  /* 0x0000000000082947 */ /* 0x002fea0003800000 */
[----:B------:R-:W1:Y:S02]  /*5ee0*/  SYNCS.PHASECHK.TRANS64.TRYWAIT P2, [UR6+0x16830], R0 ;  /* 0x01683000ff0075a7 */ /* 0x000e640008040146 */
[----:B-1----:R-:W-:Y:S05]  /*5ef0*/  @!P2 BRA `(.L_x_1830) ;  /* 0x000000740098a947 */ /* 0x002fea0003800000 */
.L_x_1827:
        /* <DEDUP_REMOVED lines=25> */
.L_x_1832:
[----:B------:R-:W-:Y:S01]  /*6090*/  ULEA UR6, UR21, UR45, 0x3 ;  /* 0x0000002d15067291 */ /* 0x000fe2000f8e183f */
[----:B------:R-:W-:-:S05]  /*60a0*/  IMAD.U32 R0, RZ, RZ, UR22 ;  /* 0x00000016ff007e24 */ /* 0x000fca000f8e00ff */
[----:B------:R-:W-:-:S04]  /*60b0*/  SHF.L.U32 R0, R0, 0x1f, RZ ;  /* 0x0000001f00007819 */ /* 0x000fc800000006ff */
[----:B------:R0:W1:Y:S01]  /*60c0*/  SYNCS.PHASECHK.TRANS64.TRYWAIT P2, [UR6+0x16850], R0 ;  /* 0x01685000ff0075a7 */ /* 0x0000620008040146 */
[----:B------:R-:W-:Y:S05]  /*60d0*/  @!P0 BRA `(.L_x_1833) ;  /* 0x0000000000048947 */ /* 0x000fea0003800000 */
[----:B------:R-:W-:Y:S01]  /*60e0*/  BPT.TRAP 0x1 ;  /* 0x000000040000795c */ /* 0x000fe20000300000 */
.L_x_1833:
[----:B-1----:R-:W-:Y:S05]  /*60f0*/  @P2 BRA `(.L_x_1831) ;  /* 0x0000000000082947 */ /* 0x002fea0003800000 */
[----:B------:R-:W1:Y:S02]  /*6100*/  SYNCS.PHASECHK.TRANS64.TRYWAIT P2, [UR6+0x16850], R0 ;  /* 0x01685000ff0075a7 */ /* 0x000e640008040146 */
[----:B-1----:R-:W-:Y:S05]  /*6110*/  @!P2 BRA `(.L_x_1834) ;  /* 0x000000740028a947 */ /* 0x002fea0003800000 */
.L_x_1831:
        /* <DEDUP_REMOVED lines=74> */
[--C-:B------:R-:W-:Y:S01]  /*65c0*/  FFMA.FTZ R53, R53, UR23, -R7.reuse ;  /* 0x0000001735357c23 */ /* 0x100fe20008010807 */
[----:B------:R-:W-:Y:S01]  /*65d0*/  MUFU.EX2 R11, R33 ;  /* 0x00000021000b7308 */ /* 0x000fe20000000800 */
[--C-:B------:R-:W-:Y:S01]  /*65e0*/  FFMA.FTZ R24, R24, UR23, -R7.reuse ;  /* 0x0000001718187c23 */ /* 0x100fe20008010807 */
        /* <DEDUP_REMOVED lines=22> */
[----:B------:R0:W-:Y:S01]  /*6750*/  MUFU.EX2 R21, R41 ;  /* 0x0000002900157308 */ /* 0x0001e20000000800 */
[--C-:B------:R-:W-:Y:S01]  /*6760*/  FFMA.FTZ R20, R80, UR23, -R7.reuse ;  /* 0x0000001750147c23 */ /* 0x100fe20008010807 */
[----:B------:R-:W-:Y:S01]  /*6770*/  FMNMX.FTZ R25, R59, R0, !PT ;  /* 0x000000003b197209 */ /* 0x000fe20007810000 */
[--C-:B------:R-:W-:Y:S01]  /*6780*/  FFMA.FTZ R84, R84, UR23, -R7.reuse ;  /* 0x0000001754547c23 */ /* 0x100fe20008010807 */
[----:B------:R-:W-:-:S02]  /*6790*/  FFMA.FTZ R85, R85, UR23, -R7 ;  /* 0x0000001755557c23 */ /* 0x000fc40008010807 */
[----:B------:R-:W-:Y:S02]  /*67a0*/  FMNMX.FTZ R0, R62, R25, !PT ;  /* 0x000000193e007209 */ /* 0x000fe40007810000 */
[----:B------:R1:W-:Y:S01]  /*67b0*/  MUFU.EX2 R25, R49 ;  /* 0x0000003100197308 */ /* 0x0003e20000000800 */
[----:B0-----:R-:W-:Y:S01]  /*67c0*/  FFMA.FTZ R41, R65, UR23, -R7 ;  /* 0x0000001741297c23 */ /* 0x001fe20008010807 */
[----:B------:R-:W-:-:S04]  /*67d0*/  FMNMX.FTZ R33, R63, R0, !PT ;  /* 0x000000003f217209 */ /* 0x000fc80007810000 */
[----:B------:R-:W-:Y:S02]  /*67e0*/  FMNMX.FTZ R0, R66, R33, !PT ;  /* 0x0000002142007209 */ /* 0x000fe40007810000 */
[----:B------:R-:W0:Y:S01]  /*67f0*/  MUFU.EX2 R4, R4 ;  /* 0x0000000400047308 */ /* 0x000e220000000800 */
[----:B-1----:R-:W-:Y:S01]  /*6800*/  FFMA.FTZ R49, R69, UR23, -R7 ;  /* 0x0000001745317c23 */ /* 0x002fe20008010807 */
[----:B------:R-:W-:-:S04]  /*6810*/  FMNMX.FTZ R33, R67, R0, !PT ;  /* 0x0000000043217209 */ /* 0x000fc80007810000 */
[----:B------:R-:W-:Y:S02]  /*6820*/  FMNMX.FTZ R0, R70, R33, !PT ;  /* 0x0000002146007209 */ /* 0x000fe40007810000 */
[----:B------:R-:W-:Y:S02]  /*6830*/  MUFU.EX2 R33, R53 ;  /* 0x0000003500217308 */ /* 0x000fe40000000800 */
[----:B------:R-:W-:-:S04]  /*6840*/  FMNMX.FTZ R37, R71, R0, !PT ;  /* 0x0000000047257209 */ /* 0x000fc80007810000 */
[----:B------:R-:W-:Y:S02]  /*6850*/  FMNMX.FTZ R0, R74, R37, !PT ;  /* 0x000000254a007209 */ /* 0x000fe40007810000 */
[----:B------:R-:W1:Y:S01]  /*6860*/  MUFU.EX2 R148, R148 ;  /* 0x0000009400947308 */ /* 0x000e620000000800 */
[----:B0-----:R-:W-:Y:S01]  /*6870*/  FFMA.FTZ R3, R4, R3, R9 ;  /* 0x0000000304037223 */ /* 0x001fe20000010009 */
[----:B------:R-:W-:-:S04]  /*6880*/  FMNMX.FTZ R37, R75, R0, !PT ;  /* 0x000000004b257209 */ /* 0x000fc80007810000 */
[----:B------:R-:W-:Y:S01]  /*6890*/  FMNMX.FTZ R0, R78, R37, !PT ;  /* 0x000000254e007209 */ /* 0x000fe20007810000 */
[----:B------:R-:W-:Y:S02]  /*68a0*/  WARPGROUP.DEPBAR.LE gsb0, 0x0 ;  /* 0x00008000000079c5 */ /* 0x000fe40000010000 */
[----:B------:R-:W-:Y:S01]  /*68b0*/  WARPGROUP.ARRIVE ;  /* 0x00000000000079c5 */ /* 0x000fe20000000000 */
[----:B------:R-:W-:Y:S01]  /*68c0*/  FMNMX.FTZ R37, R79, R0, !PT ;  /* 0x000000004f257209 */ /* 0x000fe20007810000 */
[--C-:B------:R-:W-:Y:S01]  /*68d0*/  FFMA.FTZ R142, R44, UR23, -R7.reuse ;  /* 0x000000172c8e7c23 */ /* 0x100fe20008010807 */
[----:B------:R-:W-:-:S03]  /*68e0*/  FFMA.FTZ R140, R40, UR23, -R7 ;  /* 0x00000017288c7c23 */ /* 0x000fc60008010807 */
[----:B------:R-:W0:Y:S01]  /*68f0*/  S2R R44, SR_TID.X ;  /* 0x00000000002c7919 */ /* 0x000e220000002100 */
[----:B------:R-:W-:Y:S01]  /*6900*/  FMNMX.FTZ R0, R82, R37, !PT ;  /* 0x0000002552007209 */ /* 0x000fe20007810000 */
[----:B------:R-:W-:Y:S01]  /*6910*/  HGMMA.64x64x16.F32.BF16 R88, R136, gdesc[UR4].tnspB, R88, gsb0 ;  /* 0x40e0000488587df0 */ /* 0x000fe20008001858 */
[----:B------:R-:W-:Y:S01]  /*6920*/  UIADD3 UR6, UR10, 0x200, URZ ;  /* 0x000002000a067890 */ /* 0x000fe2000fffe03f */
[----:B------:R-:W2:Y:S01]  /*6930*/  MUFU.EX2 R150, R150 ;  /* 0x0000009600967308 */ /* 0x000ea20000000800 */
[----:B------:R-:W-:Y:S01]  /*6940*/  UMOV UR7, 0x40000040 ;  /* 0x4000004000077882 */ /* 0x000fe20000000000 */
[----:B------:R-:W-:Y:S01]  /*6950*/  FMNMX.FTZ R37, R83, R0, !PT ;  /* 0x0000000053257209 */ /* 0x000fe20007810000 */
[C---:B-1----:R-:W-:Y:S01]  /*6960*/  FADD.FTZ R3, R148.reuse, R3 ;  /* 0x0000000394037221 */ /* 0x042fe20000010000 */
[----:B------:R-:W-:Y:S02]  /*6970*/  F2FP.BF16.F32.PACK_AB R148, R148, R9 ;  /* 0x000000099494723e */ /* 0x000fe400000010ff */
[----:B------:R-:W-:-:S02]  /*6980*/  FMNMX.FTZ R0, R86, R37, !PT ;  /* 0x0000002556007209 */ /* 0x000fc40007810000 */
[----:B------:R1:W-:Y:S02]  /*6990*/  MUFU.EX2 R37, R61 ;  /* 0x0000003d00257308 */ /* 0x0003e40000000800 */
[----:B------:R-:W-:-:S05]  /*69a0*/  FMNMX.FTZ R0, R87, R0, !PT ;  /* 0x0000000057007209 */ /* 0x000fca0007810000 */
[----:B------:R-:W3:Y:S01]  /*69b0*/  SHFL.BFLY PT, R53, R0, 0x2, 0x1f ;  /* 0x0c401f0000357f89 */ /* 0x000ee200000e0000 */
[----:B------:R-:W4:Y:S01]  /*69c0*/  MUFU.EX2 R13, R13 ;  /* 0x0000000d000d7308 */ /* 0x000f220000000800 */
[----:B-1----:R-:W-:-:S07]  /*69d0*/  FFMA.FTZ R61, R81, UR23, -R7 ;  /* 0x00000017513d7c23 */ /* 0x002fce0008010807 */
[----:B------:R-:W-:Y:S01]  /*69e0*/  MUFU.EX2 R144, R144 ;  /* 0x0000009000907308 */ /* 0x000fe20000000800 */
[----:B0-----:R-:W-:-:S07]  /*69f0*/  ISETP.GE.U32.AND P2, PT, R44, 0x180, PT ;  /* 0x000001802c00780c */ /* 0x001fce0003f46070 */
[----:B------:R-:W-:Y:S01]  /*6a00*/  MUFU.EX2 R146, R146 ;  /* 0x0000009200927308 */ /* 0x000fe20000000800 */
[----:B---3--:R-:W-:Y:S01]  /*6a10*/  FMNMX.FTZ R24, R0, R53, !PT ;  /* 0x0000003500187209 */ /* 0x008fe20007810000 */
[----:B------:R-:W-:-:S06]  /*6a20*/  FFMA.FTZ R53, R73, UR23, -R7 ;  /* 0x0000001749357c23 */ /* 0x000fcc0008010807 */
[----:B------:R-:W-:Y:S01]  /*6a30*/  MUFU.EX2 R140, R140 ;  /* 0x0000008c008c7308 */ /* 0x000fe20000000800 */
[----:B------:R-:W0:Y:S07]  /*6a40*/  SHFL.BFLY PT, R65, R24, 0x1, 0x1f ;  /* 0x0c201f0018417f89 */ /* 0x000e2e00000e0000 */
[----:B------:R-:W-:Y:S08]  /*6a50*/  MUFU.EX2 R142, R142 ;  /* 0x0000008e008e7308 */ /* 0x000ff00000000800 */
[----:B------:R-:W-:Y:S08]  /*6a60*/  MUFU.EX2 R29, R29 ;  /* 0x0000001d001d7308 */ /* 0x000ff00000000800 */
[----:B------:R-:W-:Y:S01]  /*6a70*/  MUFU.EX2 R45, R45 ;  /* 0x0000002d002d7308 */ /* 0x000fe20000000800 */
[----:B0-----:R-:W-:-:S05]  /*6a80*/  FMNMX.FTZ R0, R24, R65, !PT ;  /* 0x0000004118007209 */ /* 0x001fca0007810000 */
[----:B------:R-:W-:Y:S02]  /*6a90*/  FMUL.FTZ R28, R0, UR23 ;  /* 0x00000017001c7c20 */ /* 0x000fe40008410000 */
[----:B------:R-:W-:Y:S01]  /*6aa0*/  MUFU.EX2 R8, R8 ;  /* 0x0000000800087308 */ /* 0x000fe20000000800 */
[----:B------:R-:W-:Y:S02]  /*6ab0*/  WARPGROUP.DEPBAR.LE gsb0, 0x0 ;  /* 0x00008000000079c5 */ /* 0x000fe40000010000 */
[----:B------:R-:W-:Y:S01]  /*6ac0*/  WARPGROUP.ARRIVE ;  /* 0x00000000000079c5 */ /* 0x000fe20000000000 */
[--C-:B------:R-:W-:Y:S01]  /*6ad0*/  FFMA.FTZ R136, R48, UR23, -R7.reuse ;  /* 0x0000001730887c23 */ /* 0x100fe20008010807 */
[----:B------:R-:W-:Y:S01]  /*6ae0*/  FFMA.FTZ R138, R52, UR23, -R7 ;  /* 0x00000017348a7c23 */ /* 0x000fe20008010807 */
[--C-:B------:R-:W-:Y:S01]  /*6af0*/  FFMA.FTZ R151, R30, UR23, -R28.reuse ;  /* 0x000000171e977c23 */ /* 0x100fe2000801081c */
        /* <DEDUP_REMOVED lines=8> */
[----:B------:R-:W-:Y:S01]  /*6b80*/  VIADD R27, R23, 0x9 ;  /* 0x00000009171b7836 */ /* 0x000fe20000000000 */
[----:B------:R-:W-:Y:S01]  /*6b90*/  MUFU.EX2 R151, R151 ;  /* 0x0000009700977308 */ /* 0x000fe20000000800 */
[----:B------:R-:W-:Y:S01]  /*6ba0*/  FFMA.FTZ R145, R34, UR23, -R28 ;  /* 0x0000001722917c23 */ /* 0x000fe2000801081c */
[----:B------:R-:W-:-:S02]  /*6bb0*/  @!P1 VIADD R31, R31, 0x16840 ;  /* 0x000168401f1f9836 */ /* 0x000fc40000000000 */
[--C-:B------:R-:W-:Y:S01]  /*6bc0*/  FFMA.FTZ R32, R35, UR23, -R28.reuse ;  /* 0x0000001723207c23 */ /* 0x100fe2000801081c */
[----:B------:R-:W-:Y:S01]  /*6bd0*/  SEL R27, R27, 0x9, !P2 ;  /* 0x000000091b1b7807 */ /* 0x000fe20005000000 */
[--C-:B------:R-:W-:Y:S01]  /*6be0*/  FFMA.FTZ R147, R38, UR23, -R28.reuse ;  /* 0x0000001726937c23 */ /* 0x100fe2000801081c */
[--C-:B------:R-:W-:Y:S01]  /*6bf0*/  FFMA.FTZ R143, R46, UR23, -R28.reuse ;  /* 0x000000172e8f7c23 */ /* 0x100fe2000801081c */
[----:B------:R-:W-:Y:S01]  /*6c00*/  @!P1 PRMT R31, RZ, 0x654, R31 ;  /* 0x00000654ff1f9816 */ /* 0x000fe2000000001f */
[----:B------:R-:W-:Y:S01]  /*6c10*/  MUFU.EX2 R26, R26 ;  /* 0x0000001a001a7308 */ /* 0x000fe20000000800 */
[--C-:B------:R-:W-:Y:S01]  /*6c20*/  FFMA.FTZ R34, R39, UR23, -R28.reuse ;  /* 0x0000001727227c23 */ /* 0x100fe2000801081c */
[----:B--2---:R-:W-:Y:S01]  /*6c30*/  FADD.FTZ R48, R150, R3 ;  /* 0x0000000396307221 */ /* 0x004fe20000010000 */
        /* <DEDUP_REMOVED lines=16> */
[----:B------:R-:W-:-:S02]  /*6d40*/  ISETP.LT.AND P2, PT, RZ, UR25, PT ;  /* 0x00000019ff007c0c */ /* 0x000fc4000bf41270 */
[----:B----4-:R-:W-:-:S03]  /*6d50*/  F2FP.BF16.F32.PACK_AB R150, R13, R150 ;  /* 0x000000960d96723e */ /* 0x010fc600000010ff */
        /* <DEDUP_REMOVED lines=81> */
[----:B------:R-:W-:Y:S01]  /*7270*/  FFMA.FTZ R125, R74, UR23, -R28 ;  /* 0x000000174a7d7c23 */ /* 0x000fe2000801081c */
[----:B------:R-:W-:Y:S02]  /*7280*/  F2FP.BF16.F32.PACK_AB R129, R46, R129 ;  /* 0x000000812e81723e */ /* 0x000fe400000010ff */
[----:B------:R-:W1:Y:S02]  /*7290*/  MUFU.EX2 R49, R49 ;  /* 0x0000003100317308 */ /* 0x000e640000000800 */
[----:B------:R-:W-:Y:S01]  /*72a0*/  HGMMA.64x64x16.F32.BF16 R88, R120, gdesc[UR4].tnspB, R88, gsb0 ;  /* 0x40e0000478587df0 */ /* 0x000fe20008001858 */
[----:B------:R-:W-:-:S05]  /*72b0*/  UIADD3 UR6, UR25, -0x1, URZ ;  /* 0xffffffff19067890 */ /* 0x000fca000fffe03f */
[----:B------:R-:W-:Y:S01]  /*72c0*/  MUFU.EX2 R12, R12 ;  /* 0x0000000c000c7308 */ /* 0x000fe20000000800 */
[----:B0-----:R-:W-:Y:S01]  /*72d0*/  FADD.FTZ R3, R131, R30 ;  /* 0x0000001e83037221 */ /* 0x001fe20000010000 */
[----:B------:R-:W-:-:S06]  /*72e0*/  UMOV UR25, UR6 ;  /* 0x0000000600197c82 */ /* 0x000fcc0008000000 */
[----:B------:R-:W-:Y:S01]  /*72f0*/  MUFU.EX2 R125, R125 ;  /* 0x0000007d007d7308 */ /* 0x000fe20000000800 */
[----:B-1----:R-:W-:-:S07]  /*7300*/  F2FP.BF16.F32.PACK_AB R130, R49, R10 ;  /* 0x0000000a3182723e */ /* 0x002fce00000010ff */
[----:B------:R-:W0:Y:S08]  /*7310*/  MUFU.EX2 R53, R53 ;  /* 0x0000003500357308 */ /* 0x000e300000000800 */
[----:B------:R-:W-:Y:S08]  /*7320*/  MUFU.EX2 R14, R14 ;  /* 0x0000000e000e7308 */ /* 0x000ff00000000800 */
[----:B------:R-:W-:Y:S01]  /*7330*/  MUFU.EX2 R78, R78 ;  /* 0x0000004e004e7308 */ /* 0x000fe20000000800 */
[----:B0-----:R-:W-:-:S07]  /*7340*/  F2FP.BF16.F32.PACK_AB R124, R53, R12 ;  /* 0x0000000c357c723e */ /* 0x001fce00000010ff */
[----:B------:R-:W0:Y:S08]  /*7350*/  MUFU.EX2 R57, R57 ;  /* 0x0000003900397308 */ /* 0x000e300000000800 */
[----:B------:R-:W1:Y:S08]  /*7360*/  MUFU.EX2 R79, R79 ;  /* 0x0000004f004f7308 */ /* 0x000e700000000800 */
[----:B------:R-:W-:Y:S01]  /*7370*/  MUFU.EX2 R20, R20 ;  /* 0x0000001400147308 */ /* 0x000fe20000000800 */
[----:B0-----:R-:W-:-:S07]  /*7380*/  F2FP.BF16.F32.PACK_AB R126, R57, R14 ;  /* 0x0000000e397e723e */ /* 0x001fce00000010ff */
[----:B------:R-:W-:Y:S01]  /*7390*/  MUFU.EX2 R82, R82 ;  /* 0x0000005200527308 */ /* 0x000fe20000000800 */
[----:B-1----:R-:W-:Y:S01]  /*73a0*/  F2FP.BF16.F32.PACK_AB R127, R79, R78 ;  /* 0x0000004e4f7f723e */ /* 0x002fe200000010ff */
[----:B------:R-:W-:Y:S02]  /*73b0*/  WARPGROUP.DEPBAR.LE gsb0, 0x0 ;  /* 0x00008000000079c5 */ /* 0x000fe40000010000 */
[----:B------:R0:W-:Y:S06]  /*73c0*/  BAR.ARV R27, 0x100 ;  /* 0x0004001b0000751d */ /* 0x0001ec0000002000 */
[----:B------:R1:W-:Y:S01]  /*73d0*/  @!P1 SYNCS.ARRIVE.TRANS64.RED.A1T0 RZ, [R31+URZ], RZ ;  /* 0x000000ff1fff99a7 */ /* 0x0003e2000810043f */
[----:B------:R-:W2:Y:S01]  /*73e0*/  MUFU.EX2 R61, R61 ;  /* 0x0000003d003d7308 */ /* 0x000ea20000000800 */
[-C--:B------:R-:W-:Y:S01]  /*73f0*/  FMUL.FTZ R90, R90, R7.reuse ;  /* 0x000000075a5a7220 */ /* 0x080fe20000410000 */
[-C--:B------:R-:W-:Y:S01]  /*7400*/  FMUL.FTZ R91, R91, R7.reuse ;  /* 0x000000075b5b7220 */ /* 0x080fe20000410000 */
[-C--:B------:R-:W-:Y:S01]  /*7410*/  FMUL.FTZ R94, R94, R7.reuse ;  /* 0x000000075e5e7220 */ /* 0x080fe20000410000 */
[-C--:B------:R-:W-:Y:S01]  /*7420*/  FMUL.FTZ R95, R95, R7.reuse ;  /* 0x000000075f5f7220 */ /* 0x080fe20000410000 */
[-C--:B------:R-:W-:Y:S01]  /*7430*/  FMUL.FTZ R98, R98, R7.reuse ;  /* 0x0000000762627220 */ /* 0x080fe20000410000 */
[-C--:B------:R-:W-:Y:S01]  /*7440*/  FMUL.FTZ R99, R99, R7.reuse ;  /* 0x0000000763637220 */ /* 0x080fe20000410000 */
[----:B-1----:R-:W-:Y:S01]  /*7450*/  IMAD.U32 R31, RZ, RZ, UR21 ;  /* 0x00000015ff1f7e24 */ /* 0x002fe2000f8e00ff */
[----:B------:R-:W1:Y:S01]  /*7460*/  MUFU.EX2 R83, R83 ;  /* 0x0000005300537308 */ /* 0x000e620000000800 */
        /* <DEDUP_REMOVED lines=8> */
[----:B0-----:R-:W-:-:S02]  /*74f0*/  @!P1 VIADD R27, R31, 0x16860 ;  /* 0x000168601f1b9836 */ /* 0x001fc40000000000 */
[-C--:B------:R-:W-:Y:S01]  /*7500*/  FMUL.FTZ R111, R111, R7.reuse ;  /* 0x000000076f6f7220 */ /* 0x080fe20000410000 */
[-C--:B------:R-:W-:Y:S01]  /*7510*/  FMUL.FTZ R114, R114, R7.reuse ;  /* 0x0000000772727220 */ /* 0x080fe20000410000 */
[-C--:B------:R-:W-:Y:S01]  /*7520*/  FMUL.FTZ R115, R115, R7.reuse ;  /* 0x0000000773737220 */ /* 0x080fe20000410000 */
[-C--:B------:R-:W-:Y:S01]  /*7530*/  FMUL.FTZ R118, R118, R7.reuse ;  /* 0x0000000776767220 */ /* 0x080fe20000410000 */
[----:B------:R-:W-:Y:S01]  /*7540*/  @!P1 PRMT R31, RZ, 0x654, R27 ;  /* 0x00000654ff1f9816 */ /* 0x000fe2000000001b */
[----:B------:R-:W-:Y:S01]  /*7550*/  FADD.FTZ R27, R13, R48 ;  /* 0x000000300d1b7221 */ /* 0x000fe20000010000 */
[----:B------:R-:W-:Y:S01]  /*7560*/  MUFU.EX2 R86, R86 ;  /* 0x0000005600567308 */ /* 0x000fe20000000800 */
[----:B------:R-:W-:Y:S01]  /*7570*/  FMUL.FTZ R119, R119, R7 ;  /* 0x0000000777777220 */ /* 0x000fe20000410000 */
[----:B------:R0:W-:Y:S01]  /*7580*/  @!P1 SYNCS.ARRIVE.TRANS64.RED.A1T0 RZ, [R31+URZ], RZ ;  /* 0x000000ff1fff99a7 */ /* 0x0001e2000810043f */
[----:B------:R-:W-:Y:S01]  /*7590*/  FADD.FTZ R48, R144, R27 ;  /* 0x0000001b90307221 */ /* 0x000fe20000010000 */
[----:B------:R-:W-:Y:S01]  /*75a0*/  F2FP.BF16.F32.PACK_AB R144, R11, R144 ;  /* 0x000000900b90723e */ /* 0x000fe200000010ff */
[----:B------:R-:W-:Y:S01]  /*75b0*/  FMUL.FTZ R88, R88, R4 ;  /* 0x0000000458587220 */ /* 0x000fe20000410000 */
[----:B--2---:R-:W-:Y:S01]  /*75c0*/  F2FP.BF16.F32.PACK_AB R120, R61, R20 ;  /* 0x000000143d78723e */ /* 0x004fe200000010ff */
[----:B------:R-:W-:Y:S01]  /*75d0*/  FADD.FTZ R27, R11, R48 ;  /* 0x000000300b1b7221 */ /* 0x000fe20000010000 */
[--C-:B------:R-:W-:Y:S01]  /*75e0*/  FFMA.FTZ R48, R71, UR23, -R28.reuse ;  /* 0x0000001747307c23 */ /* 0x100fe2000801081c */
[----:B------:R-:W-:Y:S01]  /*75f0*/  FFMA.FTZ R28, R87, UR23, -R28 ;  /* 0x00000017571c7c23 */ /* 0x000fe2000801081c */
[----:B------:R-:W2:Y:S01]  /*7600*/  MUFU.EX2 R5, R85 ;  /* 0x0000005500057308 */ /* 0x000ea20000000800 */
[----:B------:R-:W-:Y:S01]  /*7610*/  FADD.FTZ R52, R146, R27 ;  /* 0x0000001b92347221 */ /* 0x000fe20000010000 */
[----:B------:R-:W-:Y:S01]  /*7620*/  F2FP.BF16.F32.PACK_AB R146, R15, R146 ;  /* 0x000000920f92723e */ /* 0x000fe200000010ff */
[----:B------:R-:W-:Y:S01]  /*7630*/  FMUL.FTZ R89, R89, R4 ;  /* 0x0000000459597220 */ /* 0x000fe20000410000 */
[----:B-1----:R-:W-:Y:S01]  /*7640*/  F2FP.BF16.F32.PACK_AB R121, R83, R82 ;  /* 0x000000525379723e */ /* 0x002fe200000010ff */
[----:B------:R-:W-:Y:S01]  /*7650*/  FADD.FTZ R27, R15, R52 ;  /* 0x000000340f1b7221 */ /* 0x000fe20000010000 */
[-C--:B------:R-:W-:Y:S01]  /*7660*/  FMUL.FTZ R92, R92, R4.reuse ;  /* 0x000000045c5c7220 */ /* 0x080fe20000410000 */
[----:B------:R-:W-:Y:S01]  /*7670*/  FMUL.FTZ R93, R93, R4 ;  /* 0x000000045d5d7220 */ /* 0x000fe20000410000 */
[----:B------:R-:W1:Y:S01]  /*7680*/  MUFU.EX2 R48, R48 ;  /* 0x0000003000307308 */ /* 0x000e620000000800 */
        /* <DEDUP_REMOVED lines=9> */
[----:B--2---:R-:W-:Y:S01]  /*7720*/  F2FP.BF16.F32.PACK_AB R122, R5, R24 ;  /* 0x00000018057a723e */ /* 0x004fe200000010ff */
[----:B------:R-:W-:Y:S01]  /*7730*/  FMUL.FTZ R104, R104, R4 ;  /* 0x0000000468687220 */ /* 0x000fe20000410000 */
[C---:B------:R-:W-:Y:S01]  /*7740*/  F2FP.BF16.F32.PACK_AB R142, R29.reuse, R142 ;  /* 0x0000008e1d8e723e */ /* 0x040fe200000010ff */
[----:B------:R-:W-:Y:S01]  /*7750*/  FADD.FTZ R27, R29, R52 ;  /* 0x000000341d1b7221 */ /* 0x000fe20000010000 */
[-C--:B------:R-:W-:Y:S01]  /*7760*/  FMUL.FTZ R105, R105, R4.reuse ;  /* 0x0000000469697220 */ /* 0x080fe20000410000 */
[-C--:B------:R-:W-:Y:S01]  /*7770*/  FMUL.FTZ R108, R108, R4.reuse ;  /* 0x000000046c6c7220 */ /* 0x080fe20000410000 */
[----:B------:R-:W-:Y:S01]  /*7780*/  FMUL.FTZ R109, R109, R4 ;  /* 0x000000046d6d7220 */ /* 0x000fe20000410000 */
[----:B------:R-:W-:Y:S01]  /*7790*/  FADD.FTZ R52, R136, R27 ;  /* 0x0000001b88347221 */ /* 0x000fe20000010000 */
[----:B-1----:R-:W-:Y:S01]  /*77a0*/  FADD.FTZ R30, R48, R3 ;  /* 0x00000003301e7221 */ /* 0x002fe20000010000 */
[C---:B------:R-:W-:Y:S01]  /*77b0*/  F2FP.BF16.F32.PACK_AB R136, R25.reuse, R136 ;  /* 0x000000881988723e */ /* 0x040fe200000010ff */
[-C--:B------:R-:W-:Y:S01]  /*77c0*/  FMUL.FTZ R112, R112, R4.reuse ;  /* 0x0000000470707220 */ /* 0x080fe20000410000 */
[----:B------:R-:W-:Y:S01]  /*77d0*/  FADD.FTZ R9, R25, R52 ;  /* 0x0000003419097221 */ /* 0x000fe20000010000 */
[----:B------:R-:W-:Y:S01]  /*77e0*/  FADD.FTZ R3, R125, R30 ;  /* 0x0000001e7d037221 */ /* 0x000fe20000010000 */
[----:B------:R-:W-:Y:S01]  /*77f0*/  F2FP.BF16.F32.PACK_AB R131, R48, R131 ;  /* 0x000000833083723e */ /* 0x000fe200000010ff */
[----:B------:R-:W-:Y:S01]  /*7800*/  FMUL.FTZ R113, R113, R4 ;  /* 0x0000000471717220 */ /* 0x000fe20000410000 */
[----:B------:R-:W-:Y:S01]  /*7810*/  FADD.FTZ R26, R138, R9 ;  /* 0x000000098a1a7221 */ /* 0x000fe20000010000 */
[----:B------:R-:W-:Y:S01]  /*7820*/  F2FP.BF16.F32.PACK_AB R138, R33, R138 ;  /* 0x0000008a218a723e */ /* 0x000fe200000010ff */
[-C--:B------:R-:W-:Y:S01]  /*7830*/  FMUL.FTZ R116, R116, R4.reuse ;  /* 0x0000000474747220 */ /* 0x080fe20000410000 */
[----:B------:R-:W-:Y:S01]  /*7840*/  FMUL.FTZ R117, R117, R4 ;  /* 0x0000000475757220 */ /* 0x000fe20000410000 */
[----:B------:R-:W-:Y:S01]  /*7850*/  FADD.FTZ R9, R33, R26 ;  /* 0x0000001a21097221 */ /* 0x000fe20000010000 */
[----:B------:R-:W-:Y:S01]  /*7860*/  IMAD.MOV.U32 R7, RZ, RZ, R6 ;  /* 0x000000ffff077224 */ /* 0x000fe200078e0006 */
[----:B------:R-:W1:Y:S02]  /*7870*/  MUFU.EX2 R26, R75 ;  /* 0x0000004b001a7308 */ /* 0x000e640000000800 */
[----:B------:R-:W-:Y:S01]  /*7880*/  FADD.FTZ R32, R132, R9 ;  /* 0x0000000984207221 */ /* 0x000fe20000010000 */
[----:B------:R-:W-:-:S03]  /*7890*/  F2FP.BF16.F32.PACK_AB R132, R45, R132 ;  /* 0x000000842d84723e */ /* 0x000fc600000010ff */
[----:B------:R-:W-:-:S04]  /*78a0*/  FADD.FTZ R9, R45, R32 ;  /* 0x000000202d097221 */ /* 0x000fc80000010000 */
[----:B------:R-:W-:Y:S01]  /*78b0*/  FADD.FTZ R32, R134, R9 ;  /* 0x0000000986207221 */ /* 0x000fe20000010000 */
[----:B------:R-:W-:-:S03]  /*78c0*/  F2FP.BF16.F32.PACK_AB R134, R37, R134 ;  /* 0x000000862586723e */ /* 0x000fc600000010ff */
[----:B------:R-:W-:Y:S01]  /*78d0*/  FADD.FTZ R9, R37, R32 ;  /* 0x0000002025097221 */ /* 0x000fe20000010000 */
[----:B-1----:R-:W-:-:S03]  /*78e0*/  FADD.FTZ R3, R26, R3 ;  /* 0x000000031a037221 */ /* 0x002fc60000010000 */
[----:B------:R-:W-:Y:S01]  /*78f0*/  FADD.FTZ R32, R8, R9 ;  /* 0x0000000908207221 */ /* 0x000fe20000010000 */
[----:B------:R-:W-:Y:S01]  /*7900*/  F2FP.BF16.F32.PACK_AB R125, R26, R125 ;  /* 0x0000007d1a7d723e */ /* 0x000fe200000010ff */
[----:B------:R-:W-:Y:S02]  /*7910*/  FADD.FTZ R3, R78, R3 ;  /* 0x000000034e037221 */ /* 0x000fe40000010000 */
[----:B------:R-:W-:Y:S02]  /*7920*/  FADD.FTZ R9, R41, R32 ;  /* 0x0000002029097221 */ /* 0x000fe40000010000 */
[----:B------:R-:W-:Y:S02]  /*7930*/  FADD.FTZ R3, R79, R3 ;  /* 0x000000034f037221 */ /* 0x000fe40000010000 */
[----:B------:R-:W-:Y:S02]  /*7940*/  FADD.FTZ R32, R10, R9 ;  /* 0x000000090a207221 */ /* 0x000fe40000010000 */
[----:B------:R-:W-:-:S02]  /*7950*/  FADD.FTZ R3, R82, R3 ;  /* 0x0000000352037221 */ /* 0x000fc40000010000 */
[----:B------:R-:W-:Y:S02]  /*7960*/  FADD.FTZ R9, R49, R32 ;  /* 0x0000002031097221 */ /* 0x000fe40000010000 */
[----:B------:R-:W-:Y:S02]  /*7970*/  FADD.FTZ R3, R83, R3 ;  /* 0x0000000353037221 */ /* 0x000fe40000010000 */
[----:B------:R-:W-:Y:S02]  /*7980*/  FADD.FTZ R32, R12, R9 ;  /* 0x000000090c207221 */ /* 0x000fe40000010000 */
[----:B------:R-:W-:Y:S02]  /*7990*/  FADD.FTZ R8, R86, R3 ;  /* 0x0000000356087221 */ /* 0x000fe40000010000 */
[----:B------:R-:W-:-:S04]  /*79a0*/  FADD.FTZ R9, R53, R32 ;  /* 0x0000002035097221 */ /* 0x000fc80000010000 */
[----:B------:R-:W-:-:S04]  /*79b0*/  FADD.FTZ R2, R14, R9 ;  /* 0x000000090e027221 */ /* 0x000fc80000010000 */
[----:B------:R-:W-:-:S04]  /*79c0*/  FADD.FTZ R9, R57, R2 ;  /* 0x0000000239097221 */ /* 0x000fc80000010000 */
[----:B------:R-:W-:-:S04]  /*79d0*/  FADD.FTZ R2, R20, R9 ;  /* 0x0000000914027221 */ /* 0x000fc80000010000 */
[----:B------:R-:W-:-:S04]  /*79e0*/  FADD.FTZ R9, R61, R2 ;  /* 0x000000023d097221 */ /* 0x000fc80000010000 */
[----:B------:R-:W-:-:S04]  /*79f0*/  FADD.FTZ R2, R24, R9 ;  /* 0x0000000918027221 */ /* 0x000fc80000010000 */
[----:B------:R-:W-:Y:S01]  /*7a00*/  FADD.FTZ R3, R5, R2 ;  /* 0x0000000205037221 */ /* 0x000fe20000010000 */
[C---:B------:R-:W-:Y:S01]  /*7a10*/  FADD.FTZ R2, R123.reuse, R8 ;  /* 0x000000087b027221 */ /* 0x040fe20000010000 */
[----:B------:R-:W-:Y:S01]  /*7a20*/  F2FP.BF16.F32.PACK_AB R123, R123, R86 ;  /* 0x000000567b7b723e */ /* 0x000fe200000010ff */
[----:B------:R-:W-:Y:S01]  /*7a30*/  IMAD.MOV.U32 R5, RZ, RZ, R0 ;  /* 0x000000ffff057224 */ /* 0x000fe200078e0000 */
[----:B0-----:R-:W-:Y:S06]  /*7a40*/  @P2 BRA `(.L_x_1835) ;  /* 0xffffffe000e42947 */ /* 0x001fec000383ffff */
.L_x_1826:
[----:B------:R-:W-:Y:S06]  /*7a50*/  BAR.ARV 0x8, 0x200 ;  /* 0x0208000000007b1d */ /* 0x000fec0000002000 */
[----:B------:R-:W-:Y:S05]  /*7a60*/  @!P0 BRA `(.L_x_1836) ;  /* 0x0000000000048947 */ /* 0x000fea0003800000 */
[----:B------:R-:W-:Y:S01]  /*7a70*/  BPT.TRAP 0x1 ;  /* 0x000000040000795c */ /* 0x000fe20000300000 */
.L_x_1836:
[----:B------:R-:W-:Y:S01]  /*7a80*/  ULEA UR5, UR39, UR45, 0x3 ;  /* 0x0000002d27057291 */ /* 0x000fe2000f8e183f */
[----:B------:R-:W-:-:S05]  /*7a90*/  IMAD.U32 R4, RZ, RZ, UR37 ;  /* 0x00000025ff047e24 */ /* 0x000fca000f8e00ff */
[----:B------:R-:W-:-:S04]  /*7aa0*/  SHF.L.U32 R4, R4, 0x1f, RZ ;  /* 0x0000001f04047819 */ /* 0x000fc800000006ff */
[----:B------:R0:W1:Y:S01]  /*7ab0*/  SYNCS.PHASECHK.TRANS64.TRYWAIT P2, [UR5+0x16850], R4 ;  /* 0x01685004ff0075a7 */ /* 0x0000620008040145 */
[----:B------:R-:W-:Y:S05]  /*7ac0*/  @!P0 BRA `(.L_x_1837) ;  /* 0x0000000000048947 */ /* 0x000fea0003800000 */
[----:B------:R-:W-:Y:S01]  /*7ad0*/  BPT.TRAP 0x1 ;  /* 0x000000040000795c */ /* 0x000fe20000300000 */
.L_x_1837:
[----:B-1----:R-:W-:Y:S05]  /*7ae0*/  @P2 BRA `(.L_x_1838) ;  /* 0x0000000000082947 */ /* 0x002fea0003800000 */
[----:B------:R-:W1:Y:S02]  /*7af0*/  SYNCS.PHASECHK.TRANS64.TRYWAIT P0, [UR5+0x16850], R4 ;  /* 0x01685004ff0075a7 */ /* 0x000e640008000145 */
[----:B-1----:R-:W-:Y:S05]  /*7b00*/  @!P0 BRA `(.L_x_1839) ;  /* 0x0000005800c48947 */ /* 0x002fea0003800000 */
.L_x_1838:
[----:B------:R-:W-:Y:S01]  /*7b10*/  UIADD3 UR45, UR45, 0x400, URZ ;  /* 0x000004002d2d7890 */ /* 0x000fe2000fffe03f */
[----:B------:R-:W-:Y:S01]  /*7b20*/  WARPGROUP.ARRIVE ;  /* 0x00000000000079c5 */ /* 0x000fe20000000000 */
[----:B------:R-:W-:Y:S01]  /*7b30*/  UMOV UR7, 0x40000040 ;  /* 0x4000004000077882 */ /* 0x000fe20000000000 */
[----:B01----:R-:W0:Y:S01]  /*7b40*/  SHFL.BFLY PT, R4, R3, 0x2, 0x1f ;  /* 0x0c401f0003047f89 */ /* 0x003e2200000e0000 */
[----:B------:R-:W-:Y:S01]  /*7b50*/  USHF.R.U32.HI UR45, URZ, 0x4, UR45 ;  /* 0x000000043f2d7899 */ /* 0x000fe2000801162d */
[----:B------:R-:W-:Y:S01]  /*7b60*/  IMAD.U32 R11, RZ, RZ, UR5 ;  /* 0x00000005ff0b7e24 */ /* 0x000fe2000f8e00ff */
[----:B------:R-:W-:Y:S01]  /*7b70*/  UIADD3 UR36, UR36, 0x1, URZ ;  /* 0x0000000124247890 */ /* 0x000fe2000fffe03f */
[----:B------:R-:W1:Y:S01]  /*7b80*/  SHFL.BFLY PT, R5, R2, 0x2, 0x1f ;  /* 0x0c401f0002057f89 */ /* 0x000e6200000e0000 */
[----:B------:R-:W-:Y:S01]  /*7b90*/  ULOP3.LUT UR4, UR45, 0x3fff, URZ, 0xc0, !UPT ;  /* 0x00003fff2d047892 */ /* 0x000fe2000f8ec03f */
[----:B------:R-:W-:Y:S02]  /*7ba0*/  IMAD.U32 R12, RZ, RZ, UR23 ;  /* 0x00000017ff0c7e24 */ /* 0x000fe4000f8e00ff */
[----:B------:R-:W-:Y:S01]  /*7bb0*/  IMAD.MOV.U32 R27, RZ, RZ, -0x800000 ;  /* 0xff800000ff1b7424 */ /* 0x000fe200078e00ff */
[----:B------:R-:W-:Y:S01]  /*7bc0*/  ULEA UR4, UR39, UR4, 0xa ;  /* 0x0000000427047291 */ /* 0x000fe2000f8e503f */
[----:B------:R-:W-:Y:S01]  /*7bd0*/  IMAD.MOV.U32 R26, RZ, RZ, -0x800000 ;  /* 0xff800000ff1a7424 */ /* 0x000fe200078e00ff */
[----:B------:R-:W-:-:S04]  /*7be0*/  UIADD3 UR39, UR39, 0x1, URZ ;  /* 0x0000000127277890 */ /* 0x000fc8000fffe03f */
[----:B------:R-:W-:Y:S01]  /*7bf0*/  UISETP.NE.AND UP0, UPT, UR39, 0x2, UPT ;  /* 0x000000022700788c */ /* 0x000fe2000bf05270 */
[----:B------:R-:W-:Y:S02]  /*7c00*/  UMOV UR6, UR4 ;  /* 0x0000000400067c82 */ /* 0x000fe40008000000 */
[----:B------:R-:W-:Y:S01]  /*7c10*/  HGMMA.64x64x16.F32.BF16 R88, R148, gdesc[UR4].tnspB, R88, gsb0 ;  /* 0x40e0000494587df0 */ /* 0x000fe20008001858 */
[----:B------:R-:W-:Y:S01]  /*7c20*/  UIADD3 UR6, UR4, 0x80, URZ ;  /* 0x0000008004067890 */ /* 0x000fe2000fffe03f */
[----:B------:R-:W-:Y:S01]  /*7c30*/  UMOV UR7, 0x40000040 ;  /* 0x4000004000077882 */ /* 0x000fe20000000000 */
[----:B------:R-:W-:Y:S01]  /*7c40*/  USEL UR39, UR39, URZ, UP0 ;  /* 0x0000003f27277287 */ /* 0x000fe20008000000 */
[----:B0-----:R-:W-:Y:S01]  /*7c50*/  FADD.FTZ R4, R4, R3 ;  /* 0x0000000304047221 */ /* 0x001fe20000010000 */
[----:B------:R-:W-:Y:S02]  /*7c60*/  IMAD.U32 R3, RZ, RZ, UR23 ;  /* 0x00000017ff037e24 */ /* 0x000fe4000f8e00ff */
[----:B-1----:R-:W-:Y:S01]  /*7c70*/  FADD.FTZ R7, R5, R2 ;  /* 0x0000000205077221 */ /* 0x002fe20000010000 */
[----:B------:R-:W-:Y:S01]  /*7c80*/  IMAD.MOV.U32 R2, RZ, RZ, RZ ;  /* 0x000000ffff027224 */ /* 0x000fe200078e00ff */
[----:B------:R-:W0:Y:S04]  /*7c90*/  SHFL.BFLY PT, R5, R4, 0x1, 0x1f ;  /* 0x0c201f0004057f89 */ /* 0x000e2800000e0000 */
[----:B------:R-:W1:Y:S01]  /*7ca0*/  SHFL.BFLY PT, R8, R7, 0x1, 0x1f ;  /* 0x0c201f0007087f89 */ /* 0x000e6200000e0000 */
[----:B0-----:R-:W-:Y:S01]  /*7cb0*/  FADD.FTZ R9, R4, R5 ;  /* 0x0000000504097221 */ /* 0x001fe20000010000 */
[----:B-1----:R-:W-:-:S04]  /*7cc0*/  FADD.FTZ R10, R7, R8 ;  /* 0x00000008070a7221 */ /* 0x002fc80000010000 */
[----:B------:R-:W-:Y:S01]  /*7cd0*/  FSETP.NE.FTZ.AND P0, PT, R9, RZ, PT ;  /* 0x000000ff0900720b */ /* 0x000fe20003f15000 */
[----:B------:R-:W-:Y:S01]  /*7ce0*/  IMAD.MOV.U32 R7, RZ, RZ, RZ ;  /* 0x000000ffff077224 */ /* 0x000fe200078e00ff */
[----:B------:R-:W-:-:S11]  /*7cf0*/  FSETP.NE.FTZ.AND P2, PT, R10, RZ, PT ;  /* 0x000000ff0a00720b */ /* 0x000fd60003f55000 */
[----:B------:R-:W0:Y:S01]  /*7d00*/  @P0 MUFU.LG2 R5, R9 ;  /* 0x0000000900050308 */ /* 0x000e220000000c00 */
[----:B------:R-:W-:Y:S01]  /*7d10*/  @P0 FMUL.FTZ R3, R3, 0.69314718246459960938 ;  /* 0x3f31721803030820 */ /* 0x000fe20000410000 */
[----:B------:R-:W-:-:S06]  /*7d20*/  @P2 FMUL.FTZ R12, R12, 0.69314718246459960938 ;  /* 0x3f3172180c0c2820 */ /* 0x000fcc0000410000 */
        /* <DEDUP_REMOVED lines=8> */
[----:B-1----:R-:W-:Y:S01]  /*7db0*/  @P2 FMUL.FTZ R5, R8, 0.69314718246459960938 ;  /* 0x3f31721808052820 */ /* 0x002fe20000410000 */
[----:B------:R-:W-:-:S03]  /*7dc0*/  @!P1 VIADD R8, R11, 0x16860 ;  /* 0x000168600b089836 */ /* 0x000fc60000000000 */
[----:B------:R-:W-:Y:S01]  /*7dd0*/  @P2 FFMA.FTZ R26, R12, R0, R5 ;  /* 0x000000000c1a2223 */ /* 0x000fe20000010005 */
[----:B------:R-:W-:Y:S01]  /*7de0*/  HGMMA.64x64x16.F32.BF16 R88, R144, gdesc[UR4].tnspB, R88, gsb0 ;  /* 0x40e0000490587df0 */ /* 0x000fe20008001858 */
[----:B------:R-:W-:Y:S01]  /*7df0*/  UIADD3 UR6, UR4, 0x100, URZ ;  /* 0x0000010004067890 */ /* 0x000fe2000fffe03f */
[----:B------:R-:W-:Y:S01]  /*7e00*/  @!P1 PRMT R8, RZ, 0x654, R8 ;  /* 0x00000654ff089816 */ /* 0x000fe20000000008 */
        /* <DEDUP_REMOVED lines=66> */
.L_x_1809:
        /* <DEDUP_REMOVED lines=9> */
[----:B------:R-:W0:Y:S01]  /*82c0*/  LDC R32, c[0x0][0xbe8] ;  /* 0x0002fa00ff207b82 */ /* 0x000e220000000800 */
[----:B------:R-:W1:Y:S01]  /*82d0*/  S2R R5, SR_SWINHI ;  /* 0x0000000000057919 */ /* 0x000e620000002f00 */
[----:B------:R-:W-:Y:S01]  /*82e0*/  USHF.R.S32.HI UR12, URZ, 0x1f, UR43 ;  /* 0x0000001f3f0c7899 */ /* 0x000fe2000801142b */
[----:B------:R-:W-:Y:S01]  /*82f0*/  VIADD R37, R17, UR41 ;  /* 0x0000002911257c36 */ /* 0x000fe20008000000 */
[----:B------:R-:W-:Y:S01]  /*8300*/  ULDC.64 UR8, c[0x0][0xb90] ;  /* 0x0002e40000087ab9 */ /* 0x000fe20000000a00 */
[----:B------:R-:W-:Y:S01]  /*8310*/  USHF.R.S32.HI UR13, URZ, 0x1f, UR42 ;  /* 0x0000001f3f0d7899 */ /* 0x000fe2000801142a */
[----:B------:R-:W-:Y:S01]  /*8320*/  F2FP.BF16.F32.PACK_AB R112, R113, R112 ;  /* 0x000000707170723e */ /* 0x000fe200000010ff */
[----:B------:R-:W-:Y:S01]  /*8330*/  UIMAD UR5, UR12, UR8, URZ ;  /* 0x000000080c0572a4 */ /* 0x000fe2000f8e023f */
[----:B------:R-:W-:Y:S01]  /*8340*/  IMAD.MOV.U32 R28, RZ, RZ, R37 ;  /* 0x000000ffff1c7224 */ /* 0x000fe200078e0025 */
        /* <DEDUP_REMOVED lines=13> */
[----:B------:R-:W-:Y:S01]  /*8420*/  F2FP.BF16.F32.PACK_AB R115, R119, R118 ;  /* 0x000000767773723e */ /* 0x000fe200000010ff */
[----:B------:R-:W-:Y:S01]  /*8430*/  ULDC UR5, c[0x0][0xa88] ;  /* 0x0002a20000057ab9 */ /* 0x000fe20000000800 */
[----:B------:R-:W-:Y:S01]  /*8440*/  BAR.SYNC.DEFER_BLOCKING 0x1, 0x180 ;  /* 0x0046000000007b1d */ /* 0x000fe20000010000 */
[----:B0-----:R-:W-:Y:S01]  /*8450*/  ISETP.NE.AND P1, PT, R32, 0x1, PT ;  /* 0x000000012000780c */ /* 0x001fe20003f25270 */
[----:B------:R-:W-:-:S04]  /*8460*/  IMAD.U32 R34, RZ, RZ, UR8 ;  /* 0x00000008ff227e24 */ /* 0x000fc8000f8e00ff */
[----:B------:R-:W-:Y:S01]  /*8470*/  ULDC.64 UR8, c[0x0][0xae8] ;  /* 0x0002ba0000087ab9 */ /* 0x000fe20000000a00 */
[----:B------:R-:W-:Y:S01]  /*8480*/  ULDC.64 UR10, c[0x0][0xaf0] ;  /* 0x0002bc00000a7ab9 */ /* 0x000fe20000000a00 */
[----:B------:R-:W-:Y:S02]  /*8490*/  MOV R2, R0 ;  /* 0x0000000000027202 */ /* 0x000fe40000000f00 */
[----:B-1----:R-:W-:Y:S01]  /*84a0*/  MOV R3, R5 ;  /* 0x0000000500037202 */ /* 0x002fe20000000f00 */
[----:B------:R-:W-:-:S03]  /*84b0*/  IMAD R5, R22, 0x40, R19 ;  /* 0x0000004016057824 */ /* 0x000fc600078e0213 */
[----:B------:R-:W0:Y:S01]  /*84c0*/  @P1 LDC R20, c[0x0][0xbec] ;  /* 0x0002fb00ff141b82 */ /* 0x000e220000000800 */
[----:B------:R-:W-:-:S04]  /*84d0*/  IMAD.WIDE R10, R155, 0x2, R2 ;  /* 0x000000029b0a7825 */ /* 0x000fc800078e0202 */
[----:B------:R-:W-:Y:S01]  /*84e0*/  IMAD.WIDE R2, R5, 0x2, R2 ;  /* 0x0000000205027825 */ /* 0x000fe200078e0202 */
[C---:B------:R-:W-:Y:S02]  /*84f0*/  LOP3.LUT R4, R10.reuse, 0x380, RZ, 0xc0, !PT ;  /* 0x000003800a047812 */ /* 0x040fe400078ec0ff */
[----:B------:R-:W1:Y:S01]  /*8500*/  @P1 LDC R35, c[0x0][0xbf0] ;  /* 0x0002fc00ff231b82 */ /* 0x000e620000000800 */
[----:B------:R-:W-:Y:S02]  /*8510*/  IADD3 R33, P0, R10, 0x60, RZ ;  /* 0x000000600a217810 */ /* 0x000fe40007f1e0ff */
[----:B------:R-:W-:Y:S02]  /*8520*/  SHF.R.U64 R5, R4, 0x3, RZ ;  /* 0x0000000304057819 */ /* 0x000fe400000012ff */
[----:B------:R-:W-:Y:S01]  /*8530*/  LOP3.LUT R4, R33, 0x380, RZ, 0xc0, !PT ;  /* 0x0000038021047812 */ /* 0x000fe200078ec0ff */
[----:B------:R-:W-:Y:S01]  /*8540*/  IMAD.X R9, RZ, RZ, R11, P0 ;  /* 0x000000ffff097224 */ /* 0x000fe200000e060b */
[----:B------:R-:W-:-:S02]  /*8550*/  IADD3 R31, P2, R10, 0x40, RZ ;  /* 0x000000400a1f7810 */ /* 0x000fc40007f5e0ff */
[----:B------:R-:W-:Y:S02]  /*8560*/  SHF.R.U64 R4, R4, 0x3, RZ ;  /* 0x0000000304047819 */ /* 0x000fe400000012ff */
[----:B------:R-:W-:Y:S01]  /*8570*/  IADD3 R29, P3, R10, 0x20, RZ ;  /* 0x000000200a1d7810 */ /* 0x000fe20007f7e0ff */
[----:B------:R-:W-:Y:S01]  /*8580*/  IMAD.X R7, RZ, RZ, R11, P2 ;  /* 0x000000ffff077224 */ /* 0x000fe200010e060b */
[----:B------:R-:W-:Y:S02]  /*8590*/  LOP3.LUT R6, R31, 0x380, RZ, 0xc0, !PT ;  /* 0x000003801f067812 */ /* 0x000fe400078ec0ff */
[----:B------:R-:W-:Y:S01]  /*85a0*/  LOP3.LUT R8, R4, R33, RZ, 0x3c, !PT ;  /* 0x0000002104087212 */ /* 0x000fe200078e3cff */
[----:B0-----:R-:W-:Y:S01]  /*85b0*/  @P1 IMAD.HI.U32 R20, R37, R20, RZ ;  /* 0x0000001425141227 */ /* 0x001fe200078e00ff */
[----:B------:R-:W-:Y:S02]  /*85c0*/  SHF.R.U64 R6, R6, 0x3, RZ ;  /* 0x0000000306067819 */ /* 0x000fe400000012ff */
[----:B------:R-:W-:-:S02]  /*85d0*/  LOP3.LUT R4, R29, 0x380, RZ, 0xc0, !PT ;  /* 0x000003801d047812 */ /* 0x000fc400078ec0ff */
[----:B------:R-:W-:Y:S02]  /*85e0*/  LOP3.LUT R6, R6, R31, RZ, 0x3c, !PT ;  /* 0x0000001f06067212 */ /* 0x000fe400078e3cff */
[----:B------:R-:W-:Y:S02]  /*85f0*/  SHF.R.U64 R4, R4, 0x3, RZ ;  /* 0x0000000304047819 */ /* 0x000fe400000012ff */
[----:B------:R-:W-:Y:S02]  /*8600*/  IADD3 R31, P2, R2, 0x3000, RZ ;  /* 0x00003000021f7810 */ /* 0x000fe40007f5e0ff */
[----:B------:R-:W-:Y:S02]  /*8610*/  LOP3.LUT R4, R4, R29, RZ, 0x3c, !PT ;  /* 0x0000001d04047212 */ /* 0x000fe400078e3cff */
[----:B------:R-:W-:Y:S01]  /*8620*/  LOP3.LUT R29, R31, 0x380, RZ, 0xc0, !PT ;  /* 0x000003801f1d7812 */ /* 0x000fe200078ec0ff */
[----:B------:R-:W-:Y:S01]  /*8630*/  IMAD.X R21, RZ, RZ, R3, P2 ;  /* 0x000000ffff157224 */ /* 0x000fe200010e0603 */
[----:B-1----:R-:W-:-:S02]  /*8640*/  @P1 SHF.R.U32.HI R28, RZ, R35, R20 ;  /* 0x00000023ff1c1219 */ /* 0x002fc40000011614 */
[----:B------:R-:W-:Y:S02]  /*8650*/  SHF.R.U64 R20, R29, 0x3, RZ ;  /* 0x000000031d147819 */ /* 0x000fe400000012ff */
[----:B------:R-:W-:Y:S01]  /*8660*/  LOP3.LUT R10, R5, R10, RZ, 0x3c, !PT ;  /* 0x0000000a050a7212 */ /* 0x000fe200078e3cff */
[--C-:B------:R-:W-:Y:S01]  /*8670*/  IMAD.MOV R29, RZ, RZ, -R28.reuse ;  /* 0x000000ffff1d7224 */ /* 0x100fe200078e0a1c */
[----:B------:R-:W-:Y:S01]  /*8680*/  LOP3.LUT R20, R20, R31, RZ, 0x3c, !PT ;  /* 0x0000001f14147212 */ /* 0x000fe200078e3cff */
[----:B------:R-:W-:Y:S01]  /*8690*/  IMAD.X R5, RZ, RZ, R11, P3 ;  /* 0x000000ffff057224 */ /* 0x000fe200018e060b */
[----:B------:R-:W-:Y:S01]  /*86a0*/  MOV R31, R10 ;  /* 0x0000000a001f7202 */ /* 0x000fe20000000f00 */
[----:B------:R-:W-:Y:S01]  /*86b0*/  IMAD R29, R32, R29, R37 ;  /* 0x0000001d201d7224 */ /* 0x000fe200078e0225 */
[----:B------:R-:W-:Y:S02]  /*86c0*/  SHF.R.S32.HI R11, RZ, 0x1f, R28 ;  /* 0x0000001fff0b7819 */ /* 0x000fe4000001141c */
[----:B------:R-:W-:-:S02]  /*86d0*/  IADD3 R10, P0, R28, UR6, RZ ;  /* 0x000000061c0a7c10 */ /* 0x000fc4000ff1e0ff */
[----:B------:R-:W-:Y:S02]  /*86e0*/  IADD3 R33, P3, R2, 0x1800, RZ ;  /* 0x0000180002217810 */ /* 0x000fe40007f7e0ff */
[----:B------:R-:W-:Y:S02]  /*86f0*/  SHF.R.S32.HI R30, RZ, 0x1f, R29 ;  /* 0x0000001fff1e7819 */ /* 0x000fe4000001141d */
[----:B------:R-:W-:Y:S01]  /*8700*/  IADD3.X R11, R11, UR7, R34, P0, !PT ;  /* 0x000000070b0b7c10 */ /* 0x000fe200087fe422 */
[----:B------:R-:W-:Y:S01]  /*8710*/  ULDC.64 UR6, c[0x0][0xb88] ;  /* 0x0002e20000067ab9 */ /* 0x000fe20000000a00 */
[----:B------:R-:W-:Y:S01]  /*8720*/  LOP3.LUT R24, R33, 0x380, RZ, 0xc0, !PT ;  /* 0x0000038021187812 */ /* 0x000fe200078ec0ff */
[----:B------:R-:W-:Y:S01]  /*8730*/  IMAD.X R25, RZ, RZ, R3, P3 ;  /* 0x000000ffff197224 */ /* 0x000fe200018e0603 */
[----:B------:R-:W-:Y:S01]  /*8740*/  MOV R28, R8 ;  /* 0x00000008001c7202 */ /* 0x000fe20000000f00 */
[----:B------:R-:W-:Y:S01]  /*8750*/  IMAD R8, R30, UR6, RZ ;  /* 0x000000061e087c24 */ /* 0x000fe2000f8e02ff */
[----:B------:R-:W-:Y:S01]  /*8760*/  MOV R30, R6 ;  /* 0x00000006001e7202 */ /* 0x000fe20000000f00 */
[----:B------:R-:W-:Y:S01]  /*8770*/  IMAD.WIDE.U32 R6, R29, UR6, R10 ;  /* 0x000000061d067c25 */ /* 0x000fe2000f8e000a */
[----:B------:R-:W-:-:S02]  /*8780*/  SHF.R.U64 R24, R24, 0x3, RZ ;  /* 0x0000000318187819 */ /* 0x000fc400000012ff */
[----:B------:R-:W-:Y:S01]  /*8790*/  LOP3.LUT P0, RZ, R152, 0x3, RZ, 0xc0, !PT ;  /* 0x0000000398ff7812 */ /* 0x000fe2000780c0ff */
[----:B------:R-:W-:Y:S01]  /*87a0*/  IMAD R29, R29, UR7, R8 ;  /* 0x000000071d1d7c24 */ /* 0x000fe2000f8e0208 */
[----:B------:R-:W-:Y:S01]  /*87b0*/  LOP3.LUT R24, R24, R33, RZ, 0x3c, !PT ;  /* 0x0000002118187212 */ /* 0x000fe200078e3cff */
[----:B------:R-:W-:Y:S01]  /*87c0*/  VIADD R10, R154, UR41 ;  /* 0x000000299a0a7c36 */ /* 0x000fe20008000000 */
[----:B------:R-:W-:Y:S01]  /*87d0*/  ULDC.64 UR6, c[0x0][0xb50] ;  /* 0x0002d40000067ab9 */ /* 0x000fe20000000a00 */
[----:B------:R-:W-:Y:S01]  /*87e0*/  IMAD R33, R32, UR5, RZ ;  /* 0x0000000520217c24 */ /* 0x000fe2000f8e02ff */
[----:B------:R-:W-:Y:S01]  /*87f0*/  LEA R34, P5, R6, UR6, 0x2 ;  /* 0x0000000606227c11 */ /* 0x000fe2000f8a10ff */
[----:B------:R-:W-:Y:S01]  /*8800*/  IMAD.IADD R7, R7, 0x1, R29 ;  /* 0x0000000107077824 */ /* 0x000fe200078e021d */
[----:B------:R-:W-:Y:S01]  /*8810*/  MOV R29, R4 ;  /* 0x00000004001d7202 */ /* 0x000fe20000000f00 */
[C---:B------:R-:W-:Y:S01]  /*8820*/  VIADD R8, R10.reuse, 0x8 ;  /* 0x000000080a087836 */ /* 0x040fe20000000000 */
[----:B------:R-:W-:Y:S01]  /*8830*/  ISETP.GE.OR P4, PT, R10, R33, P0 ;  /* 0x000000210a00720c */ /* 0x000fe20000786670 */
[----:B------:R-:W-:Y:S01]  /*8840*/  SHFL.IDX PT, R36, R34, RZ, 0x1c1f ;  /* 0x001c1fff22247589 */ /* 0x000fe200000e0000 */
[----:B------:R-:W-:-:S02]  /*8850*/  LEA.HI.X R35, R6, UR7, R7, 0x2, P5 ;  /* 0x0000000706237c11 */ /* 0x000fc4000a8f1407 */
[----:B------:R-:W-:Y:S01]  /*8860*/  ISETP.GE.OR P0, PT, R8, R33, P0 ;  /* 0x000000210800720c */ /* 0x000fe20000706670 */
[----:B------:R-:W-:Y:S01]  /*8870*/  SHFL.IDX PT, R38, R34, 0x1, 0x1c1f ;  /* 0x003c1f0022267f89 */ /* 0x000fe200000e0000 */
[----:B------:R-:W-:Y:S02]  /*8880*/  F2FP.BF16.F32.PACK_AB R4, R89, R88 ;  /* 0x000000585904723e */ /* 0x000fe400000010ff */
[----:B------:R-:W-:Y:S01]  /*8890*/  F2FP.BF16.F32.PACK_AB R5, R91, R90 ;  /* 0x0000005a5b05723e */ /* 0x000fe200000010ff */
[----:B------:R-:W0:Y:S01]  /*88a0*/  SHFL.IDX PT, R37, R35, RZ, 0x1c1f ;  /* 0x001c1fff23257589 */ /* 0x000e2200000e0000 */
[----:B------:R-:W-:Y:S02]  /*88b0*/  F2FP.BF16.F32.PACK_AB R6, R93, R92 ;  /* 0x0000005c5d06723e */ /* 0x000fe400000010ff */
[----:B------:R-:W-:Y:S01]  /*88c0*/  F2FP.BF16.F32.PACK_AB R7, R95, R94 ;  /* 0x0000005e5f07723e */ /* 0x000fe200000010ff */
[----:B------:R1:W2:Y:S01]  /*88d0*/  SHFL.IDX PT, R39, R35, 0x1, 0x1c1f ;  /* 0x003c1f0023277f89 */ /* 0x0002a200000e0000 */
[----:B------:R-:W-:-:S02]  /*88e0*/  F2FP.BF16.F32.PACK_AB R8, R97, R96 ;  /* 0x000000606108723e */ /* 0x000fc400000010ff */
[----:B------:R-:W-:Y:S01]  /*88f0*/  F2FP.BF16.F32.PACK_AB R9, R99, R98 ;  /* 0x000000626309723e */ /* 0x000fe200000010ff */
[----:B------:R3:W-:Y:S01]  /*8900*/  STSM.16.M88.4 [R31], R4 ;  /* 0x000000041f007844 */ /* 0x0007e20000000200 */
[----:B------:R-:W-:Y:S02]  /*8910*/  F2FP.BF16.F32.PACK_AB R10, R101, R100 ;  /* 0x00000064650a723e */ /* 0x000fe400000010ff */
[----:B------:R-:W-:Y:S02]  /*8920*/  F2FP.BF16.F32.PACK_AB R11, R103, R102 ;  /* 0x00000066670b723e */ /* 0x000fe400000010ff */
[----:B-1----:R-:W-:-:S03]  /*8930*/  LOP3.LUT R35, R2, 0x380, RZ, 0xc0, !PT ;  /* 0x0000038002237812 */ /* 0x002fc600078ec0ff */
[----:B------:R1:W-:Y:S01]  /*8940*/  STSM.16.M88.4 [R29], R8 ;  /* 0x000000081d007844 */ /* 0x0003e20000000200 */
[----:B------:R-:W-:-:S03]  /*8950*/  SHF.R.U64 R35, R35, 0x3, RZ ;  /* 0x0000000323237819 */ /* 0x000fc600000012ff */
[----:B------:R-:W-:Y:S01]  /*8960*/  STSM.16.M88.4 [R30], R12 ;  /* 0x0000000c1e007844 */ /* 0x000fe20000000200 */
[----:B------:R-:W-:Y:S01]  /*8970*/  LOP3.LUT R34, R35, R2, RZ, 0x3c, !PT ;  /* 0x0000000223227212 */ /* 0x000fe200078e3cff */
[----:B------:R-:W-:Y:S02]  /*8980*/  IMAD.MOV.U32 R35, RZ, RZ, R3 ;  /* 0x000000ffff237224 */ /* 0x000fe400078e0003 */
[----:B------:R-:W-:Y:S01]  /*8990*/  STSM.16.M88.4 [R28], R112 ;  /* 0x000000701c007844 */ /* 0x000fe20000000200 */
[----:B------:R-:W-:Y:S06]  /*89a0*/  BAR.SYNC.DEFER_BLOCKING 0x1, 0x180 ;  /* 0x0046000000007b1d */ /* 0x000fec0000010000 */
[----:B0-----:R0:W-:Y:S04]  /*89b0*/  @!P4 ST.E desc[UR46][R36.64], R27 ;  /* 0x0000001b2400c985 */ /* 0x0011e8000c10192e */
[----:B--2---:R2:W-:Y:S04]  /*89c0*/  @!P0 ST.E desc[UR46][R38.64], R26 ;  /* 0x0000001a26008985 */ /* 0x0045e8000c10192e */
[----:B---3--:R-:W3:Y:S04]  /*89d0*/  LD.E.128 R4, desc[UR46][R34.64] ;  /* 0x0000002e22047980 */ /* 0x008ee8000c101d00 */
[----:B-1----:R1:W4:Y:S01]  /*89e0*/  LD.E.128 R8, desc[UR46][R24.64] ;  /* 0x0000002e18087980 */ /* 0x002322000c101d00 */
[----:B0-----:R-:W0:Y:S03]  /*89f0*/  @P1 LDC R27, c[0x0][0xbf0] ;  /* 0x0002fc00ff1b1b82 */ /* 0x001e260000000800 */
[----:B------:R2:W4:Y:S01]  /*8a00*/  LD.E.128 R28, desc[UR46][R20.64] ;  /* 0x0000002e141c7980 */ /* 0x000522000c101d00 */
[----:B------:R-:W-:-:S04]  /*8a10*/  IADD3 R15, P0, R2, 0x4800, RZ ;  /* 0x00004800020f7810 */ /* 0x000fc80007f1e0ff */
[----:B------:R-:W-:Y:S01]  /*8a20*/  LOP3.LUT R2, R15, 0x380, RZ, 0xc0, !PT ;  /* 0x000003800f027812 */ /* 0x000fe200078ec0ff */
[----:B------:R-:W-:Y:S02]  /*8a30*/  IMAD.X R13, RZ, RZ, R3, P0 ;  /* 0x000000ffff0d7224 */ /* 0x000fe400000e0603 */
[----:B------:R-:W0:Y:S01]  /*8a40*/  @P1 LDC R3, c[0x0][0xbec] ;  /* 0x0002fb00ff031b82 */ /* 0x000e220000000800 */
[----:B------:R-:W-:Y:S01]  /*8a50*/  SHF.R.U64 R2, R2, 0x3, RZ ;  /* 0x0000000302027819 */ /* 0x000fe200000012ff */
[----:B------:R-:W-:-:S03]  /*8a60*/  UIMAD UR5, UR12, UR8, URZ ;  /* 0x000000080c0572a4 */ /* 0x000fc6000f8e023f */
[----:B------:R-:W-:Y:S01]  /*8a70*/  LOP3.LUT R12, R2, R15, RZ, 0x3c, !PT ;  /* 0x0000000f020c7212 */ /* 0x000fe200078e3cff */
[----:B------:R-:W-:Y:S01]  /*8a80*/  IMAD R2, R18, 0x30, R22 ;  /* 0x0000003012027824 */ /* 0x000fe200078e0216 */
[----:B------:R-:W-:-:S03]  /*8a90*/  UIMAD.WIDE.U32 UR6, UR43, UR8, URZ ;  /* 0x000000082b0672a5 */ /* 0x000fc6000f8e003f */
[----:B-1----:R-:W-:Y:S01]  /*8aa0*/  VIADD R24, R2, UR41 ;  /* 0x0000002902187c36 */ /* 0x002fe20008000000 */
[----:B------:R-:W-:Y:S01]  /*8ab0*/  UIMAD UR5, UR43, UR9, UR5 ;  /* 0x000000092b0572a4 */ /* 0x000fe2000f8e0205 */
[----:B------:R-:W5:Y:S01]  /*8ac0*/  LD.E.128 R12, desc[UR46][R12.64] ;  /* 0x0000002e0c0c7980 */ /* 0x000f62000c101d00 */
[----:B------:R-:W-:Y:S01]  /*8ad0*/  UIMAD UR8, UR13, UR10, URZ ;  /* 0x0000000a0d0872a4 */ /* 0x000fe2000f8e023f */
[----:B--2---:R-:W-:Y:S01]  /*8ae0*/  IMAD.MOV.U32 R21, RZ, RZ, R24 ;  /* 0x000000ffff157224 */ /* 0x004fe200078e0018 */
[----:B------:R-:W-:Y:S01]  /*8af0*/  UIADD3 UR7, UR7, UR5, URZ ;  /* 0x0000000507077290 */ /* 0x000fe2000fffe03f */
[----:B------:R-:W-:Y:S01]  /*8b00*/  @!PT LDS RZ, [RZ] ;  /* 0x00000000fffff984 */ /* 0x000fe20000000800 */
[----:B------:R-:W-:Y:S01]  /*8b10*/  @!PT LDS RZ, [RZ] ;  /* 0x00000000fffff984 */ /* 0x000fe20000000800 */
[----:B------:R-:W-:Y:S01]  /*8b20*/  @!PT LDS RZ, [RZ] ;  /* 0x00000000fffff984 */ /* 0x000fe20000000800 */
[----:B------:R-:W-:Y:S01]  /*8b30*/  @!PT LDS RZ, [RZ] ;  /* 0x00000000fffff984 */ /* 0x000fe20000000800 */
[----:B------:R1:W-:Y:S06]  /*8b40*/  MEMBAR.ALL.CTA ;  /* 0x0000000000007992 */ /* 0x0003ec0000008000 */
[----:B-1----:R-:W1:Y:S01]  /*8b50*/  FENCE.VIEW.ASYNC.S ;  /* 0x00000000000073c6 */ /* 0x002e620000000000 */
[----:B------:R-:W-:Y:S01]  /*8b60*/  UIMAD UR5, UR42, UR11, UR8 ;  /* 0x0000000b2a0572a4 */ /* 0x000fe2000f8e0208 */
[----:B------:R-:W-:Y:S01]  /*8b70*/  VIADD R0, R0, 0x16820 ;  /* 0x0001682000007836 */ /* 0x000fe20000000000 */
[----:B------:R-:W-:-:S03]  /*8b80*/  UIMAD.WIDE.U32 UR42, UR42, UR10, UR6 ;  /* 0x0000000a2a2a72a5 */ /* 0x000fc6000f8e0006 */
[----:B------:R-:W-:Y:S01]  /*8b90*/  ULDC.64 UR6, c[0x0][0xae0] ;  /* 0x0002b80000067ab9 */ /* 0x000fe20000000a00 */
[----:B------:R-:W-:Y:S01]  /*8ba0*/  UIADD3 UR5, UR43, UR5, URZ ;  /* 0x000000052b057290 */ /* 0x000fe2000fffe03f */
[----:B0-----:R-:W-:Y:S01]  /*8bb0*/  @P1 IMAD.HI.U32 R2, R24, R3, RZ ;  /* 0x0000000318021227 */ /* 0x001fe200078e00ff */
[----:B------:R-:W-:-:S03]  /*8bc0*/  PRMT R0, RZ, 0x654, R0 ;  /* 0x00000654ff007816 */ /* 0x000fc60000000000 */
[----:B------:R-:W-:Y:S01]  /*8bd0*/  IMAD.U32 R3, RZ, RZ, UR43 ;  /* 0x0000002bff037e24 */ /* 0x000fe2000f8e00ff */
[----:B------:R-:W-:Y:S01]  /*8be0*/  @P1 SHF.R.U32.HI R21, RZ, R27, R2 ;  /* 0x0000001bff151219 */ /* 0x000fe20000011602 */
[----:B------:R-:W-:Y:S02]  /*8bf0*/  IMAD.U32 R2, RZ, RZ, UR42 ;  /* 0x0000002aff027e24 */ /* 0x000fe4000f8e00ff */
[----:B------:R-:W-:Y:S01]  /*8c00*/  IMAD.U32 R3, RZ, RZ, UR5 ;  /* 0x00000005ff037e24 */ /* 0x000fe2000f8e00ff */
[--C-:B------:R-:W-:Y:S01]  /*8c10*/  SHF.R.S32.HI R20, RZ, 0x1f, R21.reuse ;  /* 0x0000001fff147819 */ /* 0x100fe20000011415 */
[----:B------:R-:W-:Y:S01]  /*8c20*/  IMAD.MOV R25, RZ, RZ, -R21 ;  /* 0x000000ffff197224 */ /* 0x000fe200078e0a15 */
[----:B------:R-:W-:Y:S01]  /*8c30*/  ULDC UR5, c[0x0][0xac8] ;  /* 0x0002b20000057ab9 */ /* 0x000fe20000000800 */
[----:B------:R-:W-:-:S04]  /*8c40*/  IMAD.WIDE.U32 R2, R21, UR6, R2 ;  /* 0x0000000615027c25 */ /* 0x000fc8000f8e0002 */
[----:B------:R-:W-:Y:S01]  /*8c50*/  IMAD R20, R20, UR6, RZ ;  /* 0x0000000614147c24 */ /* 0x000fe2000f8e02ff */
[----:B-1----:R0:W-:Y:S01]  /*8c60*/  SYNCS.ARRIVE.TRANS64.RED.A1T0 RZ, [R0+URZ], RZ ;  /* 0x000000ff00ff79a7 */ /* 0x0021e2000810043f */
[----:B------:R-:W-:Y:S02]  /*8c70*/  IMAD R25, R32, R25, R24 ;  /* 0x0000001920197224 */ /* 0x000fe400078e0218 */
[----:B------:R-:W-:Y:S01]  /*8c80*/  IMAD R27, R21, UR7, R20 ;  /* 0x00000007151b7c24 */ /* 0x000fe2000f8e0214 */
[----:B------:R-:W-:Y:S01]  /*8c90*/  ULDC.64 UR6, c[0x0][0xad8] ;  /* 0x0002b60000067ab9 */ /* 0x000fe20000000a00 */
[----:B------:R-:W-:Y:S01]  /*8ca0*/  VIADD R32, R22, UR41 ;  /* 0x0000002916207c36 */ /* 0x000fe20008000000 */
        /* <DEDUP_REMOVED lines=19> */
[----:B------:R-:W2:Y:S01]  /*8de0*/  SHFL.IDX PT, R3, R27, RZ, 0x181f ;  /* 0x00181fff1b037589 */ /* 0x000ea200000e0000 */
[----:B------:R-:W-:-:S03]  /*8df0*/  ISETP.GE.OR P0, PT, R0, R33, P0 ;  /* 0x000000210000720c */ /* 0x000fc60000706670 */
[----:B------:R-:W2:Y:S04]  /*8e00*/  SHFL.IDX PT, R21, R27, 0x1, 0x181f ;  /* 0x00381f001b157f89 */ /* 0x000ea800000e0000 */
[----:B------:R-:W2:Y:S01]  /*8e10*/  SHFL.IDX PT, R25, R27, 0x2, 0x181f ;  /* 0x00581f001b197f89 */ /* 0x000ea200000e0000 */
[----:B0-----:R-:W-:-:S03]  /*8e20*/  @!P1 LEA R2, P4, R19, R24, 0x1 ;  /* 0x0000001813029211 */ /* 0x001fc600078808ff */
[----:B------:R-:W0:Y:S01]  /*8e30*/  SHFL.IDX PT, R26, R26, 0x3, 0x181f ;  /* 0x00781f001a1a7f89 */ /* 0x000e2200000e0000 */
[----:B-1----:R-:W-:-:S03]  /*8e40*/  @!P2 LEA R20, P5, R19, R34, 0x1 ;  /* 0x000000221314a211 */ /* 0x002fc600078a08ff */
[----:B------:R-:W1:Y:S01]  /*8e50*/  SHFL.IDX PT, R27, R27, 0x3, 0x181f ;  /* 0x00781f001b1b7f89 */ /* 0x000e6200000e0000 */
[C---:B--2---:R-:W-:Y:S02]  /*8e60*/  @!P3 LEA R24, P6, R19.reuse, R36, 0x1 ;  /* 0x000000241318b211 */ /* 0x044fe400078c08ff */
[C-C-:B------:R-:W-:Y:S02]  /*8e70*/  @!P1 LEA.HI.X R3, R19.reuse, R3, R156.reuse, 0x1, P4 ;  /* 0x0000000313039211 */ /* 0x140fe400020f0c9c */
[C-C-:B------:R-:W-:Y:S02]  /*8e80*/  @!P2 LEA.HI.X R21, R19.reuse, R21, R156.reuse, 0x1, P5 ;  /* 0x000000151315a211 */ /* 0x140fe400028f0c9c */
[----:B------:R-:W-:Y:S01]  /*8e90*/  @!P3 LEA.HI.X R25, R19, R25, R156, 0x1, P6 ;  /* 0x000000191319b211 */ /* 0x000fe200030f0c9c */
[----:B---3--:R2:W-:Y:S04]  /*8ea0*/  @!P1 ST.E.128 desc[UR46][R2.64], R4 ;  /* 0x0000000402009985 */ /* 0x0085e8000c101d2e */
[----:B----4-:R2:W-:Y:S04]  /*8eb0*/  @!P2 ST.E.128 desc[UR46][R20.64], R8 ;  /* 0x000000081400a985 */ /* 0x0105e8000c101d2e */
[----:B------:R2:W-:Y:S01]  /*8ec0*/  @!P3 ST.E.128 desc[UR46][R24.64], R28 ;  /* 0x0000001c1800b985 */ /* 0x0005e2000c101d2e */
[----:B01----:R-:W-:Y:S05]  /*8ed0*/  @P0 BRA `(.L_x_1842) ;  /* 0x0000000400e40947 */ /* 0x003fea0003800000 */
[----:B--2---:R-:W-:-:S04]  /*8ee0*/  LEA R2, P0, R19, R26, 0x1 ;  /* 0x0000001a13027211 */ /* 0x004fc800078008ff */
[----:B------:R-:W-:-:S05]  /*8ef0*/  LEA.HI.X R3, R19, R27, R156, 0x1, P0 ;  /* 0x0000001b13037211 */ /* 0x000fca00000f0c9c */
[----:B-----5:R0:W-:Y:S01]  /*8f00*/  ST.E.128 desc[UR46][R2.64], R12 ;  /* 0x0000000c02007985 */ /* 0x0201e2000c101d2e */
[----:B------:R-:W-:Y:S05]  /*8f10*/  BRA `(.L_x_1842) ;  /* 0x0000000400d47947 */ /* 0x000fea0003800000 */
.L_x_1841:
[----:B------:R-:W0:Y:S01]  /*8f20*/  LDC R8, c[0x0][0xbe8] ;  /* 0x0002fa00ff087b82 */ /* 0x000e220000000800 */
[----:B------:R-:W-:Y:S01]  /*8f30*/  ISETP.GE.AND P0, PT, R157, 0xc0, PT ;  /* 0x000000c09d00780c */ /* 0x000fe20003f06270 */
[----:B------:R-:W-:Y:S01]  /*8f40*/  USHF.R.S32.HI UR8, URZ, 0x1f, UR43 ;  /* 0x0000001f3f087899 */ /* 0x000fe2000801142b */
[----:B------:R-:W-:Y:S01]  /*8f50*/  BSSY B1, `(.L_x_1843) ;  /* 0x000002f000017945 */ /* 0x000fe20003800000 */
[----:B------:R-:W-:Y:S01]  /*8f60*/  USHF.R.S32.HI UR9, URZ, 0x1f, UR42 ;  /* 0x0000001f3f097899 */ /* 0x000fe2000801142a */
[----:B------:R-:W-:Y:S01]  /*8f70*/  IMAD R6, R18, 0x30, R22 ;  /* 0x0000003012067824 */ /* 0x000fe200078e0216 */
[----:B0-----:R-:W-:-:S13]  /*8f80*/  ISETP.NE.AND P1, PT, R8, 0x1, PT ;  /* 0x000000010800780c */ /* 0x001fda0003f25270 */
[----:B------:R-:W0:Y:S08]  /*8f90*/  @P1 LDC R9, c[0x0][0xbec] ;  /* 0x0002fb00ff091b82 */ /* 0x000e300000000800 */
[----:B------:R-:W1:Y:S01]  /*8fa0*/  @P1 LDC R11, c[0x0][0xbf0] ;  /* 0x0002fc00ff0b1b82 */ /* 0x000e620000000800 */
        /* <DEDUP_REMOVED lines=41> */
.L_x_1844:
[----:B------:R-:W-:Y:S05]  /*9240*/  BSYNC B1 ;  /* 0x0000000000017941 */ /* 0x000fea0003800000 */
.L_x_1843:
        /* <DEDUP_REMOVED lines=10> */
[----:B-1----:R-:W-:Y:S01]  /*92f0*/  @P1 SHF.R.U32.HI R5, RZ, R11, R0 ;  /* 0x0000000bff051219 */ /* 0x002fe20000011600 */
[----:B------:R-:W-:Y:S02]  /*9300*/  VIADD R11, R22, UR41 ;  /* 0x00000029160b7c36 */ /* 0x000fe40008000000 */
[----:B------:R-:W-:Y:S01]  /*9310*/  UIMAD UR5, UR42, UR11, UR5 ;  /* 0x0000000b2a0572a4 */ /* 0x000fe2000f8e0205 */
[--C-:B------:R-:W-:Y:S01]  /*9320*/  SHF.R.S32.HI R0, RZ, 0x1f, R5.reuse ;  /* 0x0000001fff007819 */ /* 0x100fe20000011405 */
[----:B------:R-:W-:Y:S01]  /*9330*/  UIMAD.WIDE.U32 UR42, UR42, UR10, UR6 ;  /* 0x0000000a2a2a72a5 */ /* 0x000fe2000f8e0006 */
[----:B------:R-:W-:-:S02]  /*9340*/  IMAD.MOV R7, RZ, RZ, -R5 ;  /* 0x000000ffff077224 */ /* 0x000fc400078e0a05 */
[----:B------:R-:W-:Y:S01]  /*9350*/  ULDC.64 UR6, c[0x0][0xae0] ;  /* 0x0002b80000067ab9 */ /* 0x000fe20000000a00 */
[----:B------:R-:W-:Y:S01]  /*9360*/  UIADD3 UR5, UR43, UR5, URZ ;  /* 0x000000052b057290 */ /* 0x000fe2000fffe03f */
[----:B------:R-:W-:Y:S02]  /*9370*/  IMAD R7, R8, R7, R6 ;  /* 0x0000000708077224 */ /* 0x000fe400078e0206 */
[----:B------:R-:W-:Y:S02]  /*9380*/  IMAD R0, R0, UR6, RZ ;  /* 0x0000000600007c24 */ /* 0x000fe4000f8e02ff */
[----:B------:R-:W-:Y:S02]  /*9390*/  IMAD.U32 R3, RZ, RZ, UR43 ;  /* 0x0000002bff037e24 */ /* 0x000fe4000f8e00ff */
        /* <DEDUP_REMOVED lines=13> */
[C---:B------:R-:W-:Y:S01]  /*9470*/  LEA R12, P0, R2.reuse, UR6, 0x1 ;  /* 0x00000006020c7c11 */ /* 0x040fe2000f8008ff */
[----:B------:R-:W-:Y:S01]  /*9480*/  ULDC UR6, c[0x0][0xa88] ;  /* 0x0002a20000067ab9 */ /* 0x000fe20000000800 */
[----:B------:R-:W-:Y:S02]  /*9490*/  VIADD R3, R11, 0x30 ;  /* 0x000000300b037836 */ /* 0x000fe40000000000 */
[----:B------:R-:W-:Y:S01]  /*94a0*/  LEA.HI.X R13, R2, UR7, R5, 0x1, P0 ;  /* 0x00000007020d7c11 */ /* 0x000fe200080f0c05 */
[----:B------:R-:W0:Y:S01]  /*94b0*/  SHFL.IDX PT, R4, R12, 0x1, 0x181f ;  /* 0x00381f000c047f89 */ /* 0x000e2200000e0000 */
[----:B------:R-:W-:Y:S01]  /*94c0*/  IMAD R14, R8, UR6, RZ ;  /* 0x00000006080e7c24 */ /* 0x000fe2000f8e02ff */
[----:B------:R-:W-:Y:S01]  /*94d0*/  ISETP.GE.AND P0, PT, R19, UR5, PT ;  /* 0x0000000513007c0c */ /* 0x000fe2000bf06270 */
[C---:B------:R-:W-:Y:S01]  /*94e0*/  VIADD R8, R11.reuse, 0x60 ;  /* 0x000000600b087836 */ /* 0x040fe20000000000 */
[----:B------:R-:W1:Y:S02]  /*94f0*/  SHFL.IDX PT, R2, R12, RZ, 0x181f ;  /* 0x00181fff0c027589 */ /* 0x000e6400000e0000 */
        /* <DEDUP_REMOVED lines=23> */
.L_x_1842:
[----:B------:R-:W-:Y:S05]  /*9670*/  BSYNC B0 ;  /* 0x0000000000007941 */ /* 0x000fea0003800000 */
.L_x_1840:
[----:B------:R-:W-:Y:S02]  /*9680*/  ULDC UR5, c[0x0][0xc38] ;  /* 0x00030e0000057ab9 */ /* 0x000fe40000000800 */
[----:B------:R-:W-:-:S06]  /*9690*/  UISETP.GE.AND UP0, UPT, UR4, UR5, UPT ;  /* 0x000000050400728c */ /* 0x000fcc000bf06270 */
[----:B------:R-:W-:-:S13]  /*96a0*/  PLOP3.LUT P0, PT, PT, PT, UP0, 0x80, 0x0 ;  /* 0x000000000000781c */ /* 0x000fda0003f0f008 */
[----:B------:R-:W-:Y:S05]  /*96b0*/  @!P0 BRA `(.L_x_1845) ;  /* 0xffffff7400b08947 */ /* 0x000fea000383ffff */
[----:B------:R-:W-:Y:S05]  /*96c0*/  EXIT ;  /* 0x000000000000794d */ /* 0x000fea0003800000 */
.L_x_1805:
[----:B------:R-:W-:-:S08]  /*96d0*/  NOP ;  /* 0x0000000000007918 */ /* 0x000fd00000000000 */
[----:B------:R-:W0:-:S00]  /*96e0*/  USETMAXREG.DEALLOC.CTAPOOL 0x20 ;  /* 0x00000020000079c8 */ /* 0x000e0000080e0500 */
[----:B0-----:R-:W-:-:S06]  /*96f0*/  LOP3.LUT R0, R0, 0x3, RZ, 0xc0, !PT ;  /* 0x0000000300007812 */ /* 0x001fcc00078ec0ff */
[----:B------:R-:W0:Y:S01]  /*9700*/  S2UR UR6, SR_CTAID.X ;  /* 0x00000000000679c3 */ /* 0x000e220000002500 */
[----:B------:R-:W-:Y:S02]  /*9710*/  IMAD.MOV.U32 R23, RZ, RZ, 0x1 ;  /* 0x00000001ff177424 */ /* 0x000fe400078e00ff */
[----:B------:R-:W-:Y:S01]  /*9720*/  IMAD.MOV.U32 R16, RZ, RZ, RZ ;  /* 0x000000ffff107224 */ /* 0x000fe200078e00ff */
[----:B------:R1:W2:Y:S04]  /*9730*/  SHFL.IDX PT, R2, R0, RZ, 0x1f ;  /* 0x00001fff00027589 */ /* 0x0002a800000e0000 */
[----:B-1----:R-:W0:Y:S01]  /*9740*/  LDC R0, c[0x0][0xc38] ;  /* 0x00030e00ff007b82 */ /* 0x002e220000000800 */
[----:B--2---:R-:W-:-:S04]  /*9750*/  ISETP.NE.AND P0, PT, R2, RZ, PT ;  /* 0x000000ff0200720c */ /* 0x004fc80003f05270 */
[----:B------:R-:W-:-:S05]  /*9760*/  P2R R2, PR, RZ, 0x1 ;  /* 0x00000001ff027803 */ /* 0x000fca0000000000 */
[----:B------:R1:W-:Y:S04]  /*9770*/  STL [R1+0x4], R2 ;  /* 0x0000040201007387 */ /* 0x0003e80000100800 */
[----:B------:R1:W-:Y:S01]  /*9780*/  STL [R1], RZ ;  /* 0x000000ff01007387 */ /* 0x0003e20000100800 */
[----:B------:R-:W-:Y:S06]  /*9790*/  @P0 BAR.ARV 0x4, 0x200 ;  /* 0x0108000000000b1d */ /* 0x000fec0000002000 */
[----:B0-----:R-:W-:-:S13]  /*97a0*/  ISETP.LE.AND P0, PT, R0, UR6, PT ;  /* 0x0000000600007c0c */ /* 0x001fda000bf03270 */
[----:B-1----:R-:W-:Y:S05]  /*97b0*/  @P0 BRA `(.L_x_1846) ;  /* 0x0000003800240947 */ /* 0x002fea0003800000 */
[----:B------:R-:W0:Y:S01]  /*97c0*/  S2R R6, SR_TID.X ;  /* 0x0000000000067919 */ /* 0x000e220000002100 */
[----:B------:R-:W1:Y:S01]  /*97d0*/  S2UR UR5, SR_CgaCtaId ;  /* 0x00000000000579c3 */ /* 0x000e620000008800 */
[----:B------:R-:W-:Y:S01]  /*97e0*/  UMOV UR4, 0x400 ;  /* 0x0000040000047882 */ /* 0x000fe20000000000 */
[----:B------:R-:W-:Y:S01]  /*97f0*/  IMAD.U32 R28, RZ, RZ, UR6 ;  /* 0x00000006ff1c7e24 */ /* 0x000fe2000f8e00ff */
[----:B------:R2:W-:Y:S01]  /*9800*/  STL [R1], RZ ;  /* 0x000000ff01007387 */ /* 0x0005e20000100800 */
[----:B------:R-:W-:Y:S01]  /*9810*/  IMAD.MOV.U32 R23, RZ, RZ, 0x1 ;  /* 0x00000001ff177424 */ /* 0x000fe200078e00ff */
[----:B------:R-:W-:Y:S01]  /*9820*/  ULDC UR41, c[0x0][0xc] ;  /* 0x0000030000297ab9 */ /* 0x000fe20000000800 */
[----:B------:R-:W-:Y:S01]  /*9830*/  IMAD.MOV.U32 R16, RZ, RZ, RZ ;  /* 0x000000ffff107224 */ /* 0x000fe200078e00ff */
[----:B------:R-:W-:Y:S01]  /*9840*/  ULDC.64 UR44, c[0x0][0x198] ;  /* 0x00006600002c7ab9 */ /* 0x000fe20000000a00 */
        /* <DEDUP_REMOVED lines=12> */
[----:B--2---:R-:W-:-:S07]  /*9910*/  LOP3.LUT R0, R3, 0x70, R4, 0xf8, !PT ;  /* 0x0000007003007812 */ /* 0x004fce00078ef804 */
.L_x_1924:
        /* <DEDUP_REMOVED lines=22> */
.L_x_1847:
[----:B------:R-:W-:Y:S01]  /*9a80*/  ULDC UR8, c[0x0][0xc54] ;  /* 0x0003150000087ab9 */ /* 0x000fe20000000800 */
[----:B------:R-:W-:Y:S01]  /*9a90*/  UMOV UR5, UR9 ;  /* 0x0000000900057c82 */ /* 0x000fe20008000000 */
[----:B------:R-:W-:-:S11]  /*9aa0*/  UISETP.NE.AND UP0, UPT, UR8, 0x1, UPT ;  /* 0x000000010800788c */ /* 0x000fd6000bf05270 */
[----:B------:R-:W-:Y:S02]  /*9ab0*/  @UP0 ULDC.64 UR10, c[0x0][0xc58] ;  /* 0x00031600000a0ab9 */ /* 0x000fe40000000a00 */
[----:B------:R-:W-:-:S04]  /*9ac0*/  UIMAD.WIDE.U32 UR6, UR9, UR10, URZ ;  /* 0x0000000a090672a5 */ /* 0x000fc8000f8e003f */
[----:B------:R-:W-:-:S04]  /*9ad0*/  @UP0 USHF.R.U32.HI UR5, URZ, UR11, UR7 ;  /* 0x0000000b3f050299 */ /* 0x000fc80008011607 */
[----:B------:R-:W-:-:S12]  /*9ae0*/  UIMAD UR8, UR5, UR8, URZ ;  /* 0x00000008050872a4 */ /* 0x000fd8000f8e023f */
.L_x_1848:
[----:B------:R-:W-:Y:S01]  /*9af0*/  ULOP3.LUT UR40, URZ, UR5, URZ, 0x33, !UPT ;  /* 0x000000053f287292 */ /* 0x000fe2000f8e333f */
[----:B------:R-:W-:Y:S01]  /*9b00*/  BSSY B7, `(.L_x_1849) ;  /* 0x000033a000077945 */ /* 0x000fe20003800000 */
[----:B------:R-:W-:Y:S01]  /*9b10*/  ULDC UR10, c[0x0][0x448] ;  /* 0x00011200000a7ab9 */ /* 0x000fe20000000800 */
[----:B------:R-:W-:Y:S01]  /*9b20*/  ULDC UR5, c[0x0][0xc3c] ;  /* 0x00030f0000057ab9 */ /* 0x000fe20000000800 */
[----:B------:R-:W-:Y:S01]  /*9b30*/  UISETP.NE.AND UP1, UPT, UR10, 0x1, UPT ;  /* 0x000000010a00788c */ /* 0x000fe2000bf25270 */
[----:B------:R-:W-:Y:S01]  /*9b40*/  ULDC.64 UR6, c[0x0][0x418] ;  /* 0x0001060000067ab9 */ /* 0x000fe20000000a00 */
[----:B------:R-:W-:Y:S02]  /*9b50*/  UIADD3 UR40, UR40, UR5, URZ ;  /* 0x0000000528287290 */ /* 0x000fe4000fffe03f */
[----:B------:R-:W-:Y:S02]  /*9b60*/  UISETP.NE.U32.AND UP0, UPT, UR6, URZ, UPT ;  /* 0x0000003f0600728c */ /* 0x000fe4000bf05070 */
[----:B------:R-:W-:-:S02]  /*9b70*/  UIMAD UR5, UR40, 0xc0, URZ ;  /* 0x000000c0280578a4 */ /* 0x000fc4000f8e023f */
[----:B------:R-:W-:Y:S02]  /*9b80*/  UISETP.NE.AND.EX UP0, UPT, UR7, URZ, UPT, UP0 ;  /* 0x0000003f0700728c */ /* 0x000fe4000bf05300 */
[----:B------:R-:W-:Y:S01]  /*9b90*/  UIADD3 UR5, UR5, 0xbf, URZ ;  /* 0x000000bf05057890 */ /* 0x000fe2000fffe03f */
[----:B------:R-:W-:Y:S01]  /*9ba0*/  ULDC UR7, c[0x0][0x288] ;  /* 0x0000a20000077ab9 */ /* 0x000fe20000000800 */
[----:B------:R-:W-:Y:S01]  /*9bb0*/  ULDC UR6, c[0x0][0x424] ;  /* 0x0001090000067ab9 */ /* 0x000fe20000000800 */
[----:B------:R-:W-:Y:S02]  /*9bc0*/  UIADD3 UR13, -UR7, 0x80, URZ ;  /* 0x00000080070d7890 */ /* 0x000fe4000fffe13f */
[----:B------:R-:W-:Y:S01]  /*9bd0*/  USEL UR11, UR6, 0x1, UP0 ;  /* 0x00000001060b7887 */ /* 0x000fe20008000000 */
[----:B------:R-:W-:Y:S01]  /*9be0*/  @UP1 ULDC UR7, c[0x0][0x44c] ;  /* 0x0001130000071ab9 */ /* 0x000fe20000000800 */
[----:B------:R-:W-:Y:S01]  /*9bf0*/  ULDC UR12, c[0x0][0x2f0] ;  /* 0x0000bc00000c7ab9 */ /* 0x000fe20000000800 */
[----:B------:R-:W-:Y:S01]  /*9c00*/  UIMAD.WIDE.U32 UR6, UR5, UR7, URZ ;  /* 0x00000007050672a5 */ /* 0x000fe2000f8e003f */
[----:B------:R-:W-:Y:S01]  /*9c10*/  @UP1 ULDC UR14, c[0x0][0x450] ;  /* 0x00011400000e1ab9 */ /* 0x000fe20000000800 */
[----:B------:R-:W-:-:S02]  /*9c20*/  UIMAD UR13, UR11, UR12, UR13 ;  /* 0x0000000c0b0d72a4 */ /* 0x000fc4000f8e020d */
[----:B------:R-:W-:Y:S02]  /*9c30*/  @UP1 USHF.R.U32.HI UR5, URZ, UR14, UR7 ;  /* 0x0000000e3f051299 */ /* 0x000fe40008011607 */
[----:B------:R-:W-:Y:S02]  /*9c40*/  UIMAD UR11, UR11, UR12, 0x7f ;  /* 0x0000007f0b0b74a4 */ /* 0x000fe4000f8e020c */
[----:B------:R-:W-:Y:S02]  /*9c50*/  UIADD3 UR5, UR13, UR5, URZ ;  /* 0x000000050d057290 */ /* 0x000fe4000fffe03f */
[----:B------:R-:W-:Y:S02]  /*9c60*/  UIADD3 UR8, UR9, -UR8, URZ ;  /* 0x8000000809087290 */ /* 0x000fe4000fffe03f */
[----:B------:R-:W-:Y:S02]  /*9c70*/  USHF.R.S32.HI UR9, URZ, 0x1f, UR11 ;  /* 0x0000001f3f097899 */ /* 0x000fe4000801140b */
[----:B------:R-:W-:-:S02]  /*9c80*/  USHF.R.S32.HI UR6, URZ, 0x1f, UR5 ;  /* 0x0000001f3f067899 */ /* 0x000fc40008011405 */
[----:B------:R-:W-:Y:S02]  /*9c90*/  ULEA.HI UR9, UR9, UR11, URZ, 0x7 ;  /* 0x0000000b09097291 */ /* 0x000fe4000f8f383f */
[----:B------:R-:W-:Y:S01]  /*9ca0*/  ULEA.HI UR6, UR6, UR5, URZ, 0x7 ;  /* 0x0000000506067291 */ /* 0x000fe2000f8f383f */
[----:B------:R-:W-:Y:S01]  /*9cb0*/  ULDC UR10, c[0x0][0xc48] ;  /* 0x00031200000a7ab9 */ /* 0x000fe20000000800 */
[----:B------:R-:W-:Y:S02]  /*9cc0*/  USHF.R.S32.HI UR9, URZ, 0x7, UR9 ;  /* 0x000000073f097899 */ /* 0x000fe40008011409 */
[----:B------:R-:W-:Y:S02]  /*9cd0*/  USHF.R.S32.HI UR6, URZ, 0x7, UR6 ;  /* 0x000000073f067899 */ /* 0x000fe40008011406 */
[----:B------:R-:W-:Y:S02]  /*9ce0*/  UISETP.NE.AND UP0, UPT, UR10, 0x1, UPT ;  /* 0x000000010a00788c */ /* 0x000fe4000bf05270 */
[----:B------:R-:W-:Y:S01]  /*9cf0*/  UISETP.LT.AND UP1, UPT, UR9, UR6, UPT ;  /* 0x000000060900728c */ /* 0x000fe2000bf21270 */
[----:B------:R-:W-:-:S03]  /*9d00*/  ULDC UR7, c[0x0][0xc54] ;  /* 0x0003150000077ab9 */ /* 0x000fc60000000800 */
[----:B------:R-:W-:Y:S02]  /*9d10*/  USEL UR39, UR9, UR6, UP1 ;  /* 0x0000000609277287 */ /* 0x000fe40008800000 */
[----:B------:R-:W-:-:S03]  /*9d20*/  UIMAD UR8, UR4, UR7, UR8 ;  /* 0x00000007040872a4 */ /* 0x000fc6000f8e0208 */
[----:B------:R-:W-:Y:S01]  /*9d30*/  @UP0 ULDC UR4, c[0x0][0xc4c] ;  /* 0x0003130000040ab9 */ /* 0x000fe20000000800 */
[----:B------:R-:W-:Y:S01]  /*9d40*/  ISETP.LT.AND P0, PT, RZ, UR39, PT ;  /* 0x00000027ff007c0c */ /* 0x000fe2000bf01270 */
[----:B------:R-:W-:Y:S01]  /*9d50*/  UIMAD.WIDE.U32 UR4, UR8, UR4, URZ ;  /* 0x00000004080472a5 */ /* 0x000fe2000f8e003f */
[----:B------:R-:W-:Y:S01]  /*9d60*/  @UP0 ULDC UR7, c[0x0][0xc50] ;  /* 0x0003140000070ab9 */ /* 0x000fe20000000800 */
[----:B------:R-:W-:Y:S02]  /*9d70*/  UMOV UR42, UR8 ;  /* 0x00000008002a7c82 */ /* 0x000fe40008000000 */
[----:B------:R-:W-:-:S04]  /*9d80*/  @UP0 USHF.R.U32.HI UR42, URZ, UR7, UR5 ;  /* 0x000000073f2a0299 */ /* 0x000fc80008011605 */
[----:B------:R-:W-:-:S04]  /*9d90*/  UIADD3 UR36, -UR42, URZ, URZ ;  /* 0x0000003f2a247290 */ /* 0x000fc8000fffe13f */
[----:B------:R-:W-:Y:S01]  /*9da0*/  UIMAD UR36, UR10, UR36, UR8 ;  /* 0x000000240a2472a4 */ /* 0x000fe2000f8e0208 */
[----:B------:R-:W-:Y:S11]  /*9db0*/  @P0 BRA `(.L_x_1850) ;  /* 0x0000000000440947 */ /* 0x000ff60003800000 */
        /* <DEDUP_REMOVED lines=17> */
.L_x_1850:
        /* <DEDUP_REMOVED lines=20> */
.L_x_1853:
[----:B------:R-:W-:Y:S05]  /*a010*/  BSYNC B6 ;  /* 0x0000000000067941 */ /* 0x000fea0003800000 */
.L_x_1852:
        /* <DEDUP_REMOVED lines=20> */
.L_x_1856:
        /* <DEDUP_REMOVED lines=15> */
.L_x_1855:
[----:B------:R-:W-:Y:S05]  /*a250*/  BSYNC B6 ;  /* 0x0000000000067941 */ /* 0x000fea0003800000 */
.L_x_1854:
        /* <DEDUP_REMOVED lines=12> */
[----:B------:R-:W1:Y:S03]  /*a320*/  S2R R18, SR_TID.X ;  /* 0x0000000000127919 */ /* 0x000e660000002100 */
[----:B------:R-:W-:Y:S01]  /*a330*/  VIADD R19, R19, 0xffffffff ;  /* 0xffffffff13137836 */ /* 0x000fe20000000000 */
[----:B0-----:R-:W0:Y:S02]  /*a340*/  LDC.64 R2, c[0x0][0x418] ;  /* 0x00010600ff027b82 */ /* 0x001e240000000a00 */
[----:B0-----:R-:W-:Y:S02]  /*a350*/  ISETP.NE.U32.AND P0, PT, R2, RZ, PT ;  /* 0x000000ff0200720c */ /* 0x001fe40003f05070 */
[----:B-1----:R-:W-:-:S02]  /*a360*/  SHF.R.U32.HI R20, RZ, 0x5, R18 ;  /* 0x00000005ff147819 */ /* 0x002fc40000011612 */
[----:B------:R-:W-:Y:S02]  /*a370*/  ISETP.NE.AND.EX P1, PT, R3, RZ, PT, P0 ;  /* 0x000000ff0300720c */ /* 0x000fe40003f25300 */
[----:B------:R-:W-:Y:S02]  /*a380*/  LOP3.LUT R20, R20, 0x3, RZ, 0xc0, !PT ;  /* 0x0000000314147812 */ /* 0x000fe400078ec0ff */
[----:B------:R-:W-:Y:S02]  /*a390*/  P2R R26, PR, RZ, 0x2 ;  /* 0x00000002ff1a7803 */ /* 0x000fe40000000000 */
[----:B--2---:R-:W-:Y:S02]  /*a3a0*/  SHF.R.S32.HI R24, RZ, 0x1f, R22 ;  /* 0x0000001fff187819 */ /* 0x004fe40000011416 */
[----:B------:R-:W-:Y:S01]  /*a3b0*/  SEL R18, R22, RZ, !P1 ;  /* 0x000000ff16127207 */ /* 0x000fe20004800000 */
[----:B------:R-:W-:Y:S06]  /*a3c0*/  BRA.DIV UR4, `(.L_x_1857) ;  /* 0x0000003204ac7947 */ /* 0x000fec000b800000 */
[----:B------:R0:W1:Y:S02]  /*a3d0*/  SHFL.IDX PT, R14, R20, RZ, 0x1f ;  /* 0x00001fff140e7589 */ /* 0x00006400000e0000 */
.L_x_1939:
[----:B-1----:R-:W-:Y:S02]  /*a3e0*/  ISETP.NE.AND P0, PT, R14, RZ, PT ;  /* 0x000000ff0e00720c */ /* 0x002fe40003f05270 */
[----:B------:R-:W-:-:S04]  /*a3f0*/  PLOP3.LUT P2, PT, PT, PT, PT, 0x8, 0x0 ;  /* 0x000000000000781c */ /* 0x000fc80003f4e170 */
[----:B------:R-:W-:-:S07]  /*a400*/  P2R R25, PR, RZ, 0x4 ;  /* 0x00000004ff197803 */ /* 0x000fce0000000000 */
[----:B------:R-:W-:Y:S05]  /*a410*/  @P0 BRA `(.L_x_1858) ;  /* 0x0000000000d80947 */ /* 0x000fea0003800000 */
[----:B------:R-:W-:-:S03]  /*a420*/  UMOV UR4, 0xffffffff ;  /* 0xffffffff00047882 */ /* 0x000fc60000000000 */
[----:B------:R-:W-:Y:S05]  /*a430*/  BRA.DIV UR4, `(.L_x_1859) ;  /* 0x0000003204b07947 */ /* 0x000fea000b800000 */
[----:B------:R-:W-:-:S13]  /*a440*/  ELECT P6, URZ, PT ;  /* 0x00000000003f782f */ /* 0x000fda00038c0000 */
.L_x_1942:
        /* <DEDUP_REMOVED lines=21> */
.L_x_1860:
[----:B------:R-:W2:Y:S01]  /*a5a0*/  S2R R0, SR_TID.X ;  /* 0x0000000000007919 */ /* 0x000ea20000002100 */
[----:B-1----:R-:W-:Y:S01]  /*a5b0*/  IMAD R3, R16, 0x8, R17 ;  /* 0x0000000810037824 */ /* 0x002fe200078e0211 */
[----:B--2---:R-:W-:Y:S02]  /*a5c0*/  LOP3.LUT R2, R0, 0x7f, RZ, 0xc0, !PT ;  /* 0x0000007f00027812 */ /* 0x004fe400078ec0ff */
[----:B------:R-:W-:Y:S02]  /*a5d0*/  SHF.L.U32 R0, R23, 0x1f, RZ ;  /* 0x0000001f17007819 */ /* 0x000fe400000006ff */
[----:B------:R-:W-:Y:S02]  /*a5e0*/  ISETP.NE.AND P1, PT, R2, RZ, PT ;  /* 0x000000ff0200720c */ /* 0x000fe40003f25270 */
[----:B------:R-:W1:Y:S02]  /*a5f0*/  SYNCS.PHASECHK.TRANS64.TRYWAIT P0, [R3+URZ+0x16840], R0 ;  /* 0x01684000030075a7 */ /* 0x000e64000800017f */
[----:B-1----:R-:W-:Y:S09]  /*a600*/  @!P0 BRA `(.L_x_1861) ;  /* 0x00000030005c8947 */ /* 0x002ff20003800000 */
.L_x_1943:
[----:B------:R-:W-:Y:S05]  /*a610*/  @P1 BRA `(.L_x_1862) ;  /* 0x0000000000141947 */ /* 0x000fea0003800000 */
[----:B------:R-:W-:Y:S01]  /*a620*/  ISETP.NE.AND P0, PT, R29, RZ, PT ;  /* 0x000000ff1d00720c */ /* 0x000fe20003f05270 */
[----:B-1----:R-:W-:-:S04]  /*a630*/  IMAD.MOV.U32 R0, RZ, RZ, 0x4000 ;  /* 0x00004000ff007424 */ /* 0x002fc800078e00ff */
[----:B------:R2:W-:Y:S08]  /*a640*/  SYNCS.ARRIVE.TRANS64 RZ, [R3+URZ+0x16830], R0 ;  /* 0x0168300003ff79a7 */ /* 0x0005f0000800003f */
[----:B------:R-:W-:Y:S05]  /*a650*/  @!P0 BRA `(.L_x_1862) ;  /* 0x0000000000048947 */ /* 0x000fea0003800000 */
[----:B------:R-:W-:Y:S01]  /*a660*/  BPT.TRAP 0x1 ;  /* 0x000000040000795c */ /* 0x000fe20000300000 */
.L_x_1862:
        /* <DEDUP_REMOVED lines=10> */
[----:B------:R-:W-:-:S04]  /*a710*/  PLOP3.LUT P0, PT, PT, PT, PT, 0x80, 0x0 ;  /* 0x000000000000781c */ /* 0x000fc80003f0f070 */
[----:B------:R-:W-:Y:S01]  /*a720*/  UIADD3 UR33, UR33, 0x16830, URZ ;  /* 0x0001683021217890 */ /* 0x000fe2000fffe03f */
[----:B------:R-:W-:Y:S01]  /*a730*/  P2R R25, PR, RZ, 0x1 ;  /* 0x00000001ff197803 */ /* 0x000fe20000000000 */
[----:B------:R-:W-:Y:S02]  /*a740*/  USHF.L.U32 UR35, UR35, 0x7, URZ ;  /* 0x0000000723237899 */ /* 0x000fe4000800063f */
[----:B------:R-:W-:-:S09]  /*a750*/  UIADD3 UR32, UR32, 0xe400, URZ ;  /* 0x0000e40020207890 */ /* 0x000fd2000fffe03f */
[----:B------:R1:W-:Y:S02]  /*a760*/  UTMALDG.4D [UR32], [UR4], desc[UR6] ;  /* 0x00000620040075b4 */ /* 0x0003e40008019000 */
[----:B-1----:R-:W-:Y:S01]  /*a770*/  NOP ;  /* 0x0000000000007918 */ /* 0x002fe20000000000 */
.L_x_1858:
        /* <DEDUP_REMOVED lines=29> */
.L_x_1864:
[----:B------:R-:W-:Y:S05]  /*a950*/  BSYNC B6 ;  /* 0x0000000000067941 */ /* 0x000fea0003800000 */
.L_x_1863:
[----:B------:R-:W1:Y:S01]  /*a960*/  LDC R9, c[0x0][0x448] ;  /* 0x00011200ff097b82 */ /* 0x000e620000000800 */
[----:B0-----:R-:W0:Y:S01]  /*a970*/  S2R R20, SR_TID.X ;  /* 0x0000000000147919 */ /* 0x001e220000002100 */
[----:B------:R-:W-:Y:S01]  /*a980*/  IMAD.U32 R6, RZ, RZ, UR40 ;  /* 0x00000028ff067e24 */ /* 0x000fe2000f8e00ff */
[----:B------:R-:W-:Y:S01]  /*a990*/  ULDC.64 UR8, c[0x0][0x2e0] ;  /* 0x0000b80000087ab9 */ /* 0x000fe20000000a00 */
[----:B------:R-:W-:Y:S01]  /*a9a0*/  UMOV UR4, UR48 ;  /* 0x0000003000047c82 */ /* 0x000fe20008000000 */
[----:B------:R-:W-:Y:S01]  /*a9b0*/  UIMAD UR6, UR37, UR8, URZ ;  /* 0x00000008250672a4 */ /* 0x000fe2000f8e023f */
[----:B------:R-:W-:Y:S02]  /*a9c0*/  UMOV UR5, UR43 ;  /* 0x0000002b00057c82 */ /* 0x000fe40008000000 */
        /* <DEDUP_REMOVED lines=11> */
[----:B------:R-:W-:Y:S02]  /*aa80*/  LOP3.LUT R20, R21, 0x70, R20, 0xf8, !PT ;  /* 0x0000007015147812 */ /* 0x000fe400078ef814 */
[----:B------:R-:W1:Y:S01]  /*aa90*/  S2R R21, SR_TID.X ;  /* 0x0000000000157919 */ /* 0x000e620000002100 */
[----:B------:R-:W2:Y:S02]  /*aaa0*/  @P1 LDC R5, c[0x0][0x450] ;  /* 0x00011400ff051b82 */ /* 0x000ea40000000800 */
[----:B------:R-:W-:-:S04]  /*aab0*/  IMAD R6, R6, 0xc0, R20 ;  /* 0x000000c006067824 */ /* 0x000fc800078e0214 */
[----:B------:R-:W-:Y:S02]  /*aac0*/  IMAD.MOV.U32 R11, RZ, RZ, R6 ;  /* 0x000000ffff0b7224 */ /* 0x000fe400078e0006 */
[----:B------:R-:W3:Y:S01]  /*aad0*/  @P1 LDC R8, c[0x0][0x450] ;  /* 0x00011400ff081b82 */ /* 0x000ee20000000800 */
[----:B0-----:R-:W-:-:S04]  /*aae0*/  @P1 IMAD.HI.U32 R0, R6, R3, RZ ;  /* 0x0000000306001227 */ /* 0x001fc800078e00ff */
[----:B------:R-:W-:Y:S01]  /*aaf0*/  IMAD.U32 R3, RZ, RZ, UR6 ;  /* 0x00000006ff037e24 */ /* 0x000fe2000f8e00ff */
[----:B------:R-:W-:Y:S01]  /*ab00*/  ULDC.64 UR6, c[0x0][0x2c8] ;  /* 0x0000b20000067ab9 */ /* 0x000fe20000000a00 */
[----:B--2---:R-:W-:Y:S01]  /*ab10*/  @P1 SHF.R.U32.HI R11, RZ, R5, R0 ;  /* 0x00000005ff0b1219 */ /* 0x004fe20000011600 */
        /* <DEDUP_REMOVED lines=8> */
[----:B------:R-:W-:Y:S01]  /*aba0*/  VIADD R6, R6, 0x80 ;  /* 0x0000008006067836 */ /* 0x000fe20000000000 */
[----:B------:R-:W-:Y:S01]  /*abb0*/  SHF.R.S32.HI R0, RZ, 0x1f, R7 ;  /* 0x0000001fff007819 */ /* 0x000fe20000011407 */
[----:B------:R-:W-:Y:S02]  /*abc0*/  IMAD.IADD R5, R5, 0x1, R13 ;  /* 0x0000000105057824 */ /* 0x000fe400078e020d */
[C---:B-1----:R-:W-:Y:S01]  /*abd0*/  IMAD.SHL.U32 R20, R21.reuse, 0x8, RZ ;  /* 0x0000000815147824 */ /* 0x042fe200078e00ff */
[----:B------:R-:W-:Y:S01]  /*abe0*/  LOP3.LUT R21, R21, 0x7f, RZ, 0xc0, !PT ;  /* 0x0000007f15157812 */ /* 0x000fe200078ec0ff */
[----:B------:R-:W-:-:S02]  /*abf0*/  IMAD R0, R0, UR6, RZ ;  /* 0x0000000600007c24 */ /* 0x000fc4000f8e02ff */
[C---:B------:R-:W-:Y:S01]  /*ac00*/  IMAD.WIDE.U32 R4, R7.reuse, UR6, R4 ;  /* 0x0000000607047c25 */ /* 0x040fe2000f8e0004 */
[----:B------:R-:W-:Y:S02]  /*ac10*/  LOP3.LUT R20, R20, 0x38, RZ, 0xc0, !PT ;  /* 0x0000003814147812 */ /* 0x000fe400078ec0ff */
[----:B------:R-:W-:Y:S01]  /*ac20*/  SHF.R.U32.HI R21, RZ, 0x3, R21 ;  /* 0x00000003ff157819 */ /* 0x000fe20000011615 */
[----:B------:R-:W-:Y:S02]  /*ac30*/  IMAD R0, R7, UR7, R0 ;  /* 0x0000000707007c24 */ /* 0x000fe4000f8e0200 */
[----:B------:R-:W0:Y:S02]  /*ac40*/  @P1 LDC R7, c[0x0][0x44c] ;  /* 0x00011300ff071b82 */ /* 0x000e240000000800 */
[----:B------:R-:W-:Y:S01]  /*ac50*/  IMAD.IADD R5, R5, 0x1, R0 ;  /* 0x0000000105057824 */ /* 0x000fe200078e0200 */
[----:B------:R-:W-:-:S04]  /*ac60*/  LEA R0, P0, R4, UR8, 0x1 ;  /* 0x0000000804007c11 */ /* 0x000fc8000f8008ff */
[----:B------:R-:W-:Y:S01]  /*ac70*/  LEA.HI.X R4, R4, UR9, R5, 0x1, P0 ;  /* 0x0000000904047c11 */ /* 0x000fe200080f0c05 */
[----:B0-----:R-:W-:-:S04]  /*ac80*/  @P1 IMAD.HI.U32 R5, R6, R7, RZ ;  /* 0x0000000706051227 */ /* 0x001fc800078e00ff */
[----:B------:R-:W-:Y:S01]  /*ac90*/  IMAD.MOV.U32 R7, RZ, RZ, R6 ;  /* 0x000000ffff077224 */ /* 0x000fe200078e0006 */
[----:B---3--:R-:W-:-:S04]  /*aca0*/  @P1 SHF.R.U32.HI R7, RZ, R8, R5 ;  /* 0x00000008ff071219 */ /* 0x008fc80000011605 */
[--C-:B------:R-:W-:Y:S01]  /*acb0*/  SHF.R.S32.HI R8, RZ, 0x1f, R7.reuse ;  /* 0x0000001fff087819 */ /* 0x100fe20000011407 */
[----:B------:R-:W-:Y:S02]  /*acc0*/  IMAD.MOV R5, RZ, RZ, -R7 ;  /* 0x000000ffff057224 */ /* 0x000fe400078e0a07 */
[----:B------:R-:W-:-:S04]  /*acd0*/  IMAD.WIDE.U32 R2, R7, UR4, R2 ;  /* 0x0000000407027c25 */ /* 0x000fc8000f8e0002 */
[----:B------:R-:W-:Y:S02]  /*ace0*/  IMAD R5, R9, R5, R6 ;  /* 0x0000000509057224 */ /* 0x000fe400078e0206 */
[----:B------:R-:W-:Y:S01]  /*acf0*/  IMAD R8, R8, UR4, RZ ;  /* 0x0000000408087c24 */ /* 0x000fe2000f8e02ff */
[----:B------:R-:W-:Y:S02]  /*ad00*/  ULDC UR4, c[0x0][0x2b8] ;  /* 0x0000ae0000047ab9 */ /* 0x000fe40000000800 */
[----:B------:R-:W-:Y:S01]  /*ad10*/  SHF.R.S32.HI R6, RZ, 0x1f, R5 ;  /* 0x0000001fff067819 */ /* 0x000fe20000011405 */
[----:B------:R-:W-:-:S04]  /*ad20*/  IMAD R7, R7, UR5, R8 ;  /* 0x0000000507077c24 */ /* 0x000fc8000f8e0208 */
        /* <DEDUP_REMOVED lines=10> */
[----:B------:R-:W0:Y:S01]  /*add0*/  SHFL.IDX PT, R14, R0, RZ, 0x181f ;  /* 0x00181fff000e7589 */ /* 0x000e2200000e0000 */
[----:B------:R-:W-:Y:S01]  /*ade0*/  IMAD.U32 R7, RZ, RZ, UR40 ;  /* 0x00000028ff077e24 */ /* 0x000fe2000f8e00ff */
[----:B------:R-:W-:Y:S02]  /*adf0*/  ULDC UR4, c[0x0][0x288] ;  /* 0x0000a20000047ab9 */ /* 0x000fe40000000800 */
[----:B------:R-:W1:Y:S01]  /*ae00*/  SHFL.IDX PT, R2, R4, RZ, 0x181f ;  /* 0x00181fff04027589 */ /* 0x000e6200000e0000 */
[----:B------:R-:W-:Y:S02]  /*ae10*/  IMAD R6, R9, UR4, RZ ;  /* 0x0000000409067c24 */ /* 0x000fe4000f8e02ff */
[----:B------:R-:W-:Y:S01]  /*ae20*/  IMAD R7, R7, 0xc0, R21 ;  /* 0x000000c007077824 */ /* 0x000fe200078e0215 */
[----:B------:R-:W-:Y:S03]  /*ae30*/  SHFL.IDX PT, R10, R0, 0x2, 0x181f ;  /* 0x00581f00000a7f89 */ /* 0x000fe600000e0000 */
[C---:B------:R-:W-:Y:S01]  /*ae40*/  VIADD R9, R7.reuse, 0x10 ;  /* 0x0000001007097836 */ /* 0x040fe20000000000 */
[C---:B------:R-:W-:Y:S01]  /*ae50*/  ISETP.GE.AND P1, PT, R7.reuse, R6, PT ;  /* 0x000000060700720c */ /* 0x040fe20003f26270 */
[----:B------:R-:W-:-:S03]  /*ae60*/  VIADD R11, R7, 0x70 ;  /* 0x00000070070b7836 */ /* 0x000fc60000000000 */
[----:B------:R-:W-:Y:S01]  /*ae70*/  ISETP.GE.AND P3, PT, R9, R6, PT ;  /* 0x000000060900720c */ /* 0x000fe20003f66270 */
[----:B------:R-:W-:-:S08]  /*ae80*/  VIADD R9, R7, 0x20 ;  /* 0x0000002007097836 */ /* 0x000fd00000000000 */
[----:B0-----:R-:W-:-:S05]  /*ae90*/  @!P1 LEA R14, P2, R20, R14, 0x1 ;  /* 0x0000000e140e9211 */ /* 0x001fca00078408ff */
[----:B-1----:R-:W-:Y:S02]  /*aea0*/  @!P1 IMAD.X R3, RZ, RZ, R2, P2 ;  /* 0x000000ffff039224 */ /* 0x002fe400010e0602 */
[----:B------:R-:W-:Y:S02]  /*aeb0*/  @!P1 IMAD.MOV.U32 R2, RZ, RZ, R14 ;  /* 0x000000ffff029224 */ /* 0x000fe400078e000e */
[----:B------:R-:W0:Y:S04]  /*aec0*/  SHFL.IDX PT, R14, R0, 0x1, 0x181f ;  /* 0x00381f00000e7f89 */ /* 0x000e2800000e0000 */
[----:B------:R1:W-:Y:S01]  /*aed0*/  @!P1 LDGSTS.E.BYPASS.LTC128B.128 [R27+0x8400], desc[UR46][R2.64], !P0 ;  /* 0x08400000021b9fae */ /* 0x0003e2000c101d6e */
[----:B------:R-:W-:-:S03]  /*aee0*/  ISETP.GE.AND P1, PT, R9, R6, PT ;  /* 0x000000060900720c */ /* 0x000fc60003f26270 */
[----:B------:R-:W-:Y:S04]  /*aef0*/  SHFL.IDX PT, R9, R4, 0x2, 0x181f ;  /* 0x00581f0004097f89 */ /* 0x000fe800000e0000 */
[----:B-1----:R-:W1:Y:S01]  /*af00*/  SHFL.IDX PT, R2, R4, 0x1, 0x181f ;  /* 0x00381f0004027f89 */ /* 0x002e6200000e0000 */
[----:B0-----:R-:W-:-:S05]  /*af10*/  @!P3 LEA R14, P2, R20, R14, 0x1 ;  /* 0x0000000e140eb211 */ /* 0x001fca00078408ff */
[----:B-1----:R-:W-:Y:S02]  /*af20*/  @!P3 IMAD.X R3, RZ, RZ, R2, P2 ;  /* 0x000000ffff03b224 */ /* 0x002fe400010e0602 */
[----:B------:R-:W-:Y:S02]  /*af30*/  @!P3 IMAD.MOV.U32 R2, RZ, RZ, R14 ;  /* 0x000000ffff02b224 */ /* 0x000fe400078e000e */
[----:B------:R-:W0:Y:S04]  /*af40*/  SHFL.IDX PT, R14, R0, 0x3, 0x181f ;  /* 0x00781f00000e7f89 */ /* 0x000e2800000e0000 */
[----:B------:R1:W-:Y:S02]  /*af50*/  @!P3 LDGSTS.E.BYPASS.LTC128B.128 [R27+0x8c00], desc[UR46][R2.64], !P0 ;  /* 0x08c00000021bbfae */ /* 0x0003e4000c101d6e */
[----:B-1----:R-:W-:-:S02]  /*af60*/  @!P1 LEA R2, P2, R20, R10, 0x1 ;  /* 0x0000000a14029211 */ /* 0x002fc400078408ff */
[----:B------:R-:W-:Y:S03]  /*af70*/  SHFL.IDX PT, R10, R0, 0x4, 0x181f ;  /* 0x00981f00000a7f89 */ /* 0x000fe600000e0000 */
[----:B------:R-:W-:Y:S02]  /*af80*/  @!P1 IMAD.X R3, RZ, RZ, R9, P2 ;  /* 0x000000ffff039224 */ /* 0x000fe400010e0609 */
[----:B------:R-:W-:-:S03]  /*af90*/  VIADD R9, R7, 0x30 ;  /* 0x0000003007097836 */ /* 0x000fc60000000000 */
[----:B------:R1:W-:Y:S02]  /*afa0*/  @!P1 LDGSTS.E.BYPASS.LTC128B.128 [R27+0x9400], desc[UR46][R2.64], !P0 ;  /* 0x09400000021b9fae */ /* 0x0003e4000c101d6e */
[----:B------:R-:W-:Y:S01]  /*afb0*/  ISETP.GE.AND P3, PT, R9, R6, PT ;  /* 0x000000060900720c */ /* 0x000fe20003f66270 */
[----:B------:R-:W-:-:S05]  /*afc0*/  VIADD R9, R7, 0x40 ;  /* 0x0000004007097836 */ /* 0x000fca0000000000 */
[----:B------:R-:W-:Y:S02]  /*afd0*/  ISETP.GE.AND P1, PT, R9, R6, PT ;  /* 0x000000060900720c */ /* 0x000fe40003f26270 */
        /* <DEDUP_REMOVED lines=17> */
[----:B0-----:R-:W-:-:S03]  /*b0f0*/  @!P3 LEA R14, P2, R20, R14, 0x1 ;  /* 0x0000000e140eb211 */ /* 0x001fc600078408ff */
[----:B------:R-:W-:Y:S02]  /*b100*/  SHFL.IDX PT, R4, R4, 0x7, 0x181f ;  /* 0x00f81f0004047f89 */ /* 0x000fe400000e0000 */
[----:B-1----:R-:W-:Y:S02]  /*b110*/  @!P3 IMAD.X R3, RZ, RZ, R2, P2 ;  /* 0x000000ffff03b224 */ /* 0x002fe400010e0602 */
[----:B------:R-:W-:Y:S02]  /*b120*/  @!P3 IMAD.MOV.U32 R2, RZ, RZ, R14 ;  /* 0x000000ffff02b224 */ /* 0x000fe400078e000e */
[----:B------:R-:W-:Y:S04]  /*b130*/  SHFL.IDX PT, R14, R5, RZ, 0x181f ;  /* 0x00181fff050e7589 */ /* 0x000fe800000e0000 */
[----:B------:R0:W-:Y:S01]  /*b140*/  @!P3 LDGSTS.E.BYPASS.LTC128B.128 [R27+0xac00], desc[UR46][R2.64], !P0 ;  /* 0x0ac00000021bbfae */ /* 0x0001e2000c101d6e */
[----:B------:R-:W-:Y:S01]  /*b150*/  ISETP.GE.AND P3, PT, R11, R6, PT ;  /* 0x000000060b00720c */ /* 0x000fe20003f66270 */
[----:B------:R-:W-:Y:S01]  /*b160*/  VIADD R11, R7, 0x80 ;  /* 0x00000080070b7836 */ /* 0x000fe20000000000 */
[----:B0-----:R-:W-:-:S05]  /*b170*/  @!P1 LEA R2, P2, R20, R10, 0x1 ;  /* 0x0000000a14029211 */ /* 0x001fca00078408ff */
[----:B------:R-:W-:Y:S02]  /*b180*/  @!P1 IMAD.X R3, RZ, RZ, R9, P2 ;  /* 0x000000ffff039224 */ /* 0x000fe400010e0609 */
[----:B------:R-:W0:Y:S04]  /*b190*/  SHFL.IDX PT, R9, R0, 0x7, 0x181f ;  /* 0x00f81f0000097f89 */ /* 0x000e2800000e0000 */
[----:B------:R-:W1:Y:S04]  /*b1a0*/  SHFL.IDX PT, R0, R8, RZ, 0x181f ;  /* 0x00181fff08007589 */ /* 0x000e6800000e0000 */
[----:B------:R0:W-:Y:S01]  /*b1b0*/  @!P1 LDGSTS.E.BYPASS.LTC128B.128 [R27+0xb400], desc[UR46][R2.64], !P0 ;  /* 0x0b400000021b9fae */ /* 0x0001e2000c101d6e */
[----:B------:R-:W-:-:S02]  /*b1c0*/  ISETP.GE.AND P1, PT, R11, R6, PT ;  /* 0x000000060b00720c */ /* 0x000fc40003f26270 */
[----:B0-----:R-:W-:Y:S01]  /*b1d0*/  @!P3 LEA R2, P2, R20, R9, 0x1 ;  /* 0x000000091402b211 */ /* 0x001fe200078408ff */
[----:B------:R-:W-:-:S04]  /*b1e0*/  VIADD R9, R7, 0x90 ;  /* 0x0000009007097836 */ /* 0x000fc80000000000 */
[----:B------:R-:W-:Y:S02]  /*b1f0*/  @!P3 IMAD.X R3, RZ, RZ, R4, P2 ;  /* 0x000000ffff03b224 */ /* 0x000fe400010e0604 */
[----:B------:R-:W0:Y:S04]  /*b200*/  SHFL.IDX PT, R4, R5, 0x1, 0x181f ;  /* 0x00381f0005047f89 */ /* 0x000e2800000e0000 */
[----:B------:R2:W-:Y:S01]  /*b210*/  @!P3 LDGSTS.E.BYPASS.LTC128B.128 [R27+0xbc00], desc[UR46][R2.64], !P0 ;  /* 0x0bc00000021bbfae */ /* 0x0005e2000c101d6e */
[----:B------:R-:W-:Y:S01]  /*b220*/  ISETP.GE.AND P3, PT, R9, R6, PT ;  /* 0x000000060900720c */ /* 0x000fe20003f66270 */
[----:B------:R-:W-:Y:S01]  /*b230*/  VIADD R9, R7, 0xa0 ;  /* 0x000000a007097836 */ /* 0x000fe20000000000 */
[----:B--2---:R-:W-:Y:S02]  /*b240*/  @!P1 LEA R2, P2, R20, R14, 0x1 ;  /* 0x0000000e14029211 */ /* 0x004fe400078408ff */
[----:B------:R-:W-:Y:S03]  /*b250*/  SHFL.IDX PT, R14, R5, 0x2, 0x181f ;  /* 0x00581f00050e7f89 */ /* 0x000fe600000e0000 */
[----:B-1----:R-:W-:-:S02]  /*b260*/  @!P1 IMAD.X R3, RZ, RZ, R0, P2 ;  /* 0x000000ffff039224 */ /* 0x002fc400010e0600 */
[----:B------:R-:W-:Y:S04]  /*b270*/  SHFL.IDX PT, R0, R8, 0x2, 0x181f ;  /* 0x00581f0008007f89 */ /* 0x000fe800000e0000 */
[----:B0-----:R-:W-:Y:S01]  /*b280*/  @!P3 LEA R4, P2, R20, R4, 0x1 ;  /* 0x000000041404b211 */ /* 0x001fe200078408ff */
[----:B------:R0:W-:Y:S01]  /*b290*/  @!P1 LDGSTS.E.BYPASS.LTC128B.128 [R27+0xc400], desc[UR46][R2.64], !P0 ;  /* 0x0c400000021b9fae */ /* 0x0001e2000c101d6e */
[----:B------:R-:W-:-:S03]  /*b2a0*/  ISETP.GE.AND P1, PT, R9, R6, PT ;  /* 0x000000060900720c */ /* 0x000fc60003f26270 */
[----:B0-----:R-:W0:Y:S04]  /*b2b0*/  SHFL.IDX PT, R2, R8, 0x1, 0x181f ;  /* 0x00381f0008027f89 */ /* 0x001e2800000e0000 */
[----:B------:R-:W1:Y:S01]  /*b2c0*/  SHFL.IDX PT, R8, R8, 0x3, 0x181f ;  /* 0x00781f0008087f89 */ /* 0x000e6200000e0000 */
[----:B0-----:R-:W-:Y:S02]  /*b2d0*/  @!P3 IMAD.X R3, RZ, RZ, R2, P2 ;  /* 0x000000ffff03b224 */ /* 0x001fe400010e0602 */
[----:B------:R-:W-:-:S05]  /*b2e0*/  @!P3 IMAD.MOV.U32 R2, RZ, RZ, R4 ;  /* 0x000000ffff02b224 */ /* 0x000fca00078e0004 */
[----:B------:R0:W-:Y:S02]  /*b2f0*/  @!P3 LDGSTS.E.BYPASS.LTC128B.128 [R27+0xcc00], desc[UR46][R2.64], !P0 ;  /* 0x0cc00000021bbfae */ /* 0x0001e4000c101d6e */
[----:B0-----:R-:W-:Y:S02]  /*b300*/  @!P1 LEA R2, P2, R20, R14, 0x1 ;  /* 0x0000000e14029211 */ /* 0x001fe400078408ff */
[----:B------:R0:W2:Y:S03]  /*b310*/  SHFL.IDX PT, R14, R5, 0x3, 0x181f ;  /* 0x00781f00050e7f89 */ /* 0x0000a600000e0000 */
[----:B------:R-:W-:-:S05]  /*b320*/  @!P1 IMAD.X R3, RZ, RZ, R0, P2 ;  /* 0x000000ffff039224 */ /* 0x000fca00010e0600 */
[----:B-1----:R0:W-:Y:S03]  /*b330*/  @!P1 LDGSTS.E.BYPASS.LTC128B.128 [R27+0xd400], desc[UR46][R2.64], !P0 ;  /* 0x0d400000021b9fae */ /* 0x0021e6000c101d6e */
.L_x_1968:
[----:B------:R-:W-:Y:S02]  /*b340*/  VIADD R7, R7, 0xb0 ;  /* 0x000000b007077836 */ /* 0x000fe40000000000 */
[----:B------:R-:W-:-:S03]  /*b350*/  VIADD R0, R17, 0x16800 ;  /* 0x0001680011007836 */ /* 0x000fc60000000000 */
[----:B------:R-:W-:-:S13]  /*b360*/  ISETP.GE.AND P1, PT, R7, R6, PT ;  /* 0x000000060700720c */ /* 0x000fda0003f26270 */
[----:B0-2---:R-:W-:-:S05]  /*b370*/  @!P1 LEA R2, P2, R20, R14, 0x1 ;  /* 0x0000000e14029211 */ /* 0x005fca00078408ff */
[----:B------:R-:W-:-:S05]  /*b380*/  @!P1 IMAD.X R3, RZ, RZ, R8, P2 ;  /* 0x000000ffff039224 */ /* 0x000fca00010e0608 */
[----:B------:R-:W-:Y:S01]  /*b390*/  @!PT LDS RZ, [RZ] ;  /* 0x00000000fffff984 */ /* 0x000fe20000000800 */
[----:B------:R-:W-:Y:S01]  /*b3a0*/  @!PT LDS RZ, [RZ] ;  /* 0x00000000fffff984 */ /* 0x000fe20000000800 */
[----:B------:R-:W-:Y:S01]  /*b3b0*/  @!PT LDS RZ, [RZ] ;  /* 0x00000000fffff984 */ /* 0x000fe20000000800 */
[----:B------:R0:W-:Y:S01]  /*b3c0*/  @!P1 LDGSTS.E.BYPASS.LTC128B.128 [R27+0xdc00], desc[UR46][R2.64], !P0 ;  /* 0x0dc00000021b9fae */ /* 0x0001e2000c101d6e */
[----:B------:R-:W-:Y:S01]  /*b3d0*/  PLOP3.LUT P0, PT, PT, PT, PT, 0x80, 0x0 ;  /* 0x000000000000781c */ /* 0x000fe20003f0f070 */
[----:B------:R-:W-:-:S12]  /*b3e0*/  NOP ;  /* 0x0000000000007918 */ /* 0x000fd80000000000 */
.L_x_1866:
[----:B------:R-:W-:Y:S02]  /*b3f0*/  PLOP3.LUT P1, PT, P1, P0, PT, 0xa2, 0x0 ;  /* 0x000000000000781c */ /* 0x000fe40000f21472 */
[----:B------:R-:W-:-:S08]  /*b400*/  @P0 R2UR P1, UR4, R17 ;  /* 0x00000000110402ca */ /* 0x000fd00000020000 */
[----:B------:R-:W-:-:S05]  /*b410*/  @P0 PLOP3.LUT P0, PT, P1, PT, PT, 0x80, 0x0 ;  /* 0x000000000000081c */ /* 0x000fca0000f0f070 */
[----:B------:R-:W-:Y:S01]  /*b420*/  @!P1 SYNCS.ARRIVE.TRANS64.RED.A0T1 RZ, [UR4+0x16800], RZ ;  /* 0x016800ffffff99a7 */ /* 0x000fe20008200404 */
[----:B------:R-:W-:Y:S07]  /*b430*/  @!P1 ARRIVES.LDGSTSBAR.64.TRANSCNT [UR4+0x16800] ;  /* 0x01680000ff0099b0 */ /* 0x000fee0008000a84 */
[----:B------:R-:W-:Y:S05]  /*b440*/  @P0 BRA.U.ANY `(.L_x_1866) ;  /* 0xfffffffd00e80947 */ /* 0x000fea000393ffff */
[----:B0-----:R-:W2:Y:S02]  /*b450*/  LDL.LU R3, [R1] ;  /* 0x0000000001037983 */ /* 0x001ea40000300800 */
[----:B--2---:R-:W-:-:S05]  /*b460*/  VIADD R3, R3, 0x1 ;  /* 0x0000000103037836 */ /* 0x004fca0000000000 */
[----:B------:R0:W-:Y:S01]  /*b470*/  STL [R1], R3 ;  /* 0x0000000301007387 */ /* 0x0001e20000100800 */
[----:B------:R-:W-:-:S04]  /*b480*/  LEA.HI R2, R3, R3, RZ, 0x1 ;  /* 0x0000000303027211 */ /* 0x000fc800078f08ff */
        /* <DEDUP_REMOVED lines=8> */
.L_x_1969:
[----:B------:R-:W-:Y:S05]  /*b510*/  BSYNC B0 ;  /* 0x0000000000007941 */ /* 0x000fea0003800000 */
.L_x_1867:
[----:B------:R-:W-:-:S06]  /*b520*/  UISETP.GE.AND UP0, UPT, UR39, 0x2, UPT ;  /* 0x000000022700788c */ /* 0x000fcc000bf06270 */
[----:B------:R-:W-:-:S13]  /*b530*/  PLOP3.LUT P0, PT, PT, PT, UP0, 0x80, 0x0 ;  /* 0x000000000000781c */ /* 0x000fda0003f0f008 */
[----:B------:R-:W-:Y:S05]  /*b540*/  @!P0 BRA `(.L_x_1869) ;  /* 0x00000014005c8947 */ /* 0x000fea0003800000 */
[----:B------:R-:W-:Y:S02]  /*b550*/  ULOP3.LUT UR4, UR39, 0x1, URZ, 0xc0, !UPT ;  /* 0x0000000127047892 */ /* 0x000fe4000f8ec03f */
[----:B------:R-:W-:Y:S02]  /*b560*/  IMAD.U32 R7, RZ, RZ, UR39 ;  /* 0x00000027ff077e24 */ /* 0x000fe4000f8e00ff */
[----:B------:R-:W-:Y:S02]  /*b570*/  UISETP.NE.U32.AND UP0, UPT, UR4, 0x1, UPT ;  /* 0x000000010400788c */ /* 0x000fe4000bf05070 */
[----:B------:R-:W-:-:S04]  /*b580*/  VIADD R7, R7, 0xfffffffe ;  /* 0xfffffffe07077836 */ /* 0x000fc80000000000 */
[----:B------:R-:W-:Y:S01]  /*b590*/  IMAD.MOV.U32 R6, RZ, RZ, R7 ;  /* 0x000000ffff067224 */ /* 0x000fe200078e0007 */
[----:B------:R-:W-:-:S13]  /*b5a0*/  PLOP3.LUT P0, PT, PT, PT, UP0, 0x80, 0x0 ;  /* 0x000000000000781c */ /* 0x000fda0003f0f008 */
[----:B------:R-:W-:Y:S05]  /*b5b0*/  @!P0 BRA `(.L_x_1870) ;  /* 0x0000000400c48947 */ /* 0x000fea0003800000 */
[----:B------:R-:W-:Y:S01]  /*b5c0*/  ISETP.NE.AND P1, PT, R25, RZ, PT ;  /* 0x000000ff1900720c */ /* 0x000fe20003f25270 */
[----:B------:R-:W-:Y:S01]  /*b5d0*/  VIADD R8, R16, 0x1 ;  /* 0x0000000110087836 */ /* 0x000fe20000000000 */
[----:B------:R-:W-:Y:S04]  /*b5e0*/  BSSY B0, `(.L_x_1871) ;  /* 0x000006a000007945 */ /* 0x000fe80003800000 */
[----:B------:R-:W-:-:S04]  /*b5f0*/  ISETP.NE.AND P0, PT, R8, 0x2, PT ;  /* 0x000000020800780c */ /* 0x000fc80003f05270 */
[----:B------:R-:W-:Y:S02]  /*b600*/  SEL R6, RZ, 0x1, P0 ;  /* 0x00000001ff067807 */ /* 0x000fe40000000000 */
[----:B------:R-:W-:Y:S02]  /*b610*/  SEL R8, R8, RZ, P0 ;  /* 0x000000ff08087207 */ /* 0x000fe40000000000 */
[----:B------:R-:W-:Y:S01]  /*b620*/  LOP3.LUT R6, R23, R6, RZ, 0x3c, !PT ;  /* 0x0000000617067212 */ /* 0x000fe200078e3cff */
[----:B------:R-:W-:Y:S06]  /*b630*/  @!P1 BRA `(.L_x_1872) ;  /* 0x0000000400909947 */ /* 0x000fec0003800000 */
[----:B------:R-:W-:Y:S01]  /*b640*/  ISETP.NE.AND P1, PT, R26, RZ, PT ;  /* 0x000000ff1a00720c */ /* 0x000fe20003f25270 */
[----:B------:R-:W-:Y:S02]  /*b650*/  IMAD.MOV.U32 R4, RZ, RZ, R18 ;  /* 0x000000ffff047224 */ /* 0x000fe400078e0012 */
[----:B------:R-:W-:-:S10]  /*b660*/  IMAD.MOV.U32 R9, RZ, RZ, R7 ;  /* 0x000000ffff097224 */ /* 0x000fd400078e0007 */
[----:B------:R-:W-:Y:S05]  /*b670*/  @!P1 BRA `(.L_x_1873) ;  /* 0x0000000000489947 */ /* 0x000fea0003800000 */
[----:B------:R-:W1:Y:S01]  /*b680*/  LDC R10, c[0x0][0x43c] ;  /* 0x00010f00ff0a7b82 */ /* 0x000e620000000800 */
[----:B------:R-:W-:Y:S01]  /*b690*/  ULDC.64 UR4, c[0x0][0x428] ;  /* 0x00010a0000047ab9 */ /* 0x000fe20000000a00 */
[----:B-1----:R-:W-:-:S13]  /*b6a0*/  ISETP.NE.AND P0, PT, R10, 0x1, PT ;  /* 0x000000010a00780c */ /* 0x002fda0003f05270 */
[----:B0-----:R-:W0:Y:S02]  /*b6b0*/  @P0 LDC.64 R2, c[0x0][0x440] ;  /* 0x00011000ff020b82 */ /* 0x001e240000000a00 */
[----:B0-----:R-:W-:-:S04]  /*b6c0*/  @P0 IMAD.HI.U32 R4, R7, R2, RZ ;  /* 0x0000000207040227 */ /* 0x001fc800078e00ff */
[----:B------:R-:W-:Y:S01]  /*b6d0*/  IMAD.MOV.U32 R2, RZ, RZ, R7 ;  /* 0x000000ffff027224 */ /* 0x000fe200078e0007 */
[----:B------:R-:W-:Y:S02]  /*b6e0*/  @P0 SHF.R.U32.HI R2, RZ, R3, R4 ;  /* 0x00000003ff020219 */ /* 0x000fe40000011604 */
[----:B------:R-:W0:Y:S02]  /*b6f0*/  LDC.64 R4, c[0x0][0x418] ;  /* 0x00010600ff047b82 */ /* 0x000e240000000a00 */
[--C-:B------:R-:W-:Y:S01]  /*b700*/  SHF.R.S32.HI R3, RZ, 0x1f, R2.reuse ;  /* 0x0000001fff037819 */ /* 0x100fe20000011402 */
[----:B------:R-:W-:-:S04]  /*b710*/  IMAD.MOV R9, RZ, RZ, -R2 ;  /* 0x000000ffff097224 */ /* 0x000fc800078e0a02 */
[----:B------:R-:W-:Y:S02]  /*b720*/  IMAD R9, R10, R9, R7 ;  /* 0x000000090a097224 */ /* 0x000fe400078e0207 */
[----:B------:R-:W-:Y:S02]  /*b730*/  IMAD R10, R24, UR4, RZ ;  /* 0x00000004180a7c24 */ /* 0x000fe4000f8e02ff */
[----:B------:R-:W-:-:S04]  /*b740*/  IMAD.WIDE.U32 R2, R22, UR4, R2 ;  /* 0x0000000416027c25 */ /* 0x000fc8000f8e0002 */
[----:B------:R-:W-:-:S04]  /*b750*/  IMAD R10, R22, UR5, R10 ;  /* 0x00000005160a7c24 */ /* 0x000fc8000f8e020a */
[----:B------:R-:W-:Y:S01]  /*b760*/  IMAD.IADD R10, R10, 0x1, R3 ;  /* 0x000000010a0a7824 */ /* 0x000fe200078e0203 */
[----:B0-----:R-:W-:-:S04]  /*b770*/  LEA R4, P0, R2, R4, 0x2 ;  /* 0x0000000402047211 */ /* 0x001fc800078010ff */
[----:B------:R-:W-:-:S05]  /*b780*/  LEA.HI.X R5, R2, R5, R10, 0x2, P0 ;  /* 0x0000000502057211 */ /* 0x000fca00000f140a */
[----:B------:R1:W5:Y:S04]  /*b790*/  LDG.E R4, desc[UR46][R4.64] ;  /* 0x0000002e04047981 */ /* 0x000368000c1e1900 */
.L_x_1873:
[----:B0-----:R-:W1:Y:S01]  /*b7a0*/  S2R R2, SR_TID.X ;  /* 0x0000000000027919 */ /* 0x001e620000002100 */
[----:B------:R-:W-:Y:S01]  /*b7b0*/  SHF.L.U32 R3, R6, 0x1f, RZ ;  /* 0x0000001f06037819 */ /* 0x000fe200000006ff */
[----:B------:R-:W-:Y:S01]  /*b7c0*/  BSSY B1, `(.L_x_1874) ;  /* 0x0000006000017945 */ /* 0x000fe20003800000 */
[----:B-1----:R-:W-:Y:S01]  /*b7d0*/  LOP3.LUT R5, R2, 0x7f, RZ, 0xc0, !PT ;  /* 0x0000007f02057812 */ /* 0x002fe200078ec0ff */
[----:B------:R-:W-:-:S03]  /*b7e0*/  IMAD R2, R8, 0x8, R17 ;  /* 0x0000000808027824 */ /* 0x000fc600078e0211 */
[----:B------:R-:W-:Y:S01]  /*b7f0*/  ISETP.NE.AND P1, PT, R5, RZ, PT ;  /* 0x000000ff0500720c */ /* 0x000fe20003f25270 */
[----:B------:R-:W0:Y:S02]  /*b800*/  SYNCS.PHASECHK.TRANS64.TRYWAIT P0, [R2+URZ+0x16840], R3 ;  /* 0x01684003020075a7 */ /* 0x000e24000800017f */
[----:B0-----:R-:W-:Y:S10]  /*b810*/  @!P0 BRA `(.L_x_1875) ;  /* 0x0000002c00808947 */ /* 0x001ff40003800000 */
.L_x_1970:
[----:B------:R-:W-:Y:S05]  /*b820*/  BSYNC B1 ;  /* 0x0000000000017941 */ /* 0x000fea0003800000 */
.L_x_1874:
[----:B------:R-:W-:Y:S04]  /*b830*/  BSSY B1, `(.L_x_1876) ;  /* 0x0000007000017945 */ /* 0x000fe80003800000 */
[----:B------:R-:W-:Y:S05]  /*b840*/  @P1 BRA `(.L_x_1877) ;  /* 0x0000000000141947 */ /* 0x000fea0003800000 */
[----:B------:R-:W-:Y:S01]  /*b850*/  ISETP.NE.AND P0, PT, R29, RZ, PT ;  /* 0x000000ff1d00720c */ /* 0x000fe20003f05270 */
[----:B0-----:R-:W-:-:S04]  /*b860*/  IMAD.MOV.U32 R3, RZ, RZ, 0x4000 ;  /* 0x00004000ff037424 */ /* 0x001fc800078e00ff */
[----:B------:R1:W-:Y:S08]  /*b870*/  SYNCS.ARRIVE.TRANS64 RZ, [R2+URZ+0x16830], R3 ;  /* 0x0168300302ff79a7 */ /* 0x0003f0000800003f */
[----:B------:R-:W-:Y:S05]  /*b880*/  @!P0 BRA `(.L_x_1877) ;  /* 0x0000000000048947 */ /* 0x000fea0003800000 */
[----:B------:R-:W-:Y:S01]  /*b890*/  BPT.TRAP 0x1 ;  /* 0x000000040000795c */ /* 0x000fe20000300000 */
.L_x_1877:
[----:B------:R-:W-:Y:S05]  /*b8a0*/  BSYNC B1 ;  /* 0x0000000000017941 */ /* 0x000fea0003800000 */
.L_x_1876:
[----:B------:R-:W-:Y:S01]  /*b8b0*/  IMAD.MOV.U32 R5, RZ, RZ, RZ ;  /* 0x000000ffff057224 */ /* 0x000fe200078e00ff */
[----:B------:R-:W-:Y:S01]  /*b8c0*/  R2UR UR11, R9 ;  /* 0x00000000090b72ca */ /* 0x000fe200000e0000 */
[----:B01----:R-:W-:Y:S01]  /*b8d0*/  IMAD R3, R8, 0x4000, R17 ;  /* 0x0000400008037824 */ /* 0x003fe200078e0211 */
[----:B------:R-:W-:Y:S01]  /*b8e0*/  UIADD3 UR4, UP0, UR44, 0x370, URZ ;  /* 0x000003702c047890 */ /* 0x000fe2000ff1e03f */
[----:B------:R-:W-:Y:S01]  /*b8f0*/  PLOP3.LUT P0, PT, PT, PT, PT, 0x80, 0x0 ;  /* 0x000000000000781c */ /* 0x000fe20003f0f070 */
[----:B------:R-:W-:Y:S01]  /*b900*/  VIADD R2, R2, 0x16830 ;  /* 0x0001683002027836 */ /* 0x000fe20000000000 */
[----:B------:R-:W-:Y:S01]  /*b910*/  R2UR UR10, R5 ;  /* 0x00000000050a72ca */ /* 0x000fe200000e0000 */
[----:B------:R-:W-:Y:S01]  /*b920*/  VIADD R3, R3, 0xe400 ;  /* 0x0000e40003037836 */ /* 0x000fe20000000000 */
[----:B------:R-:W-:Y:S01]  /*b930*/  UIADD3.X UR5, URZ, UR45, URZ, UP0, !UPT ;  /* 0x0000002d3f057290 */ /* 0x000fe200087fe43f */
[----:B------:R-:W-:Y:S01]  /*b940*/  UMOV UR6, 0x0 ;  /* 0x0000000000067882 */ /* 0x000fe20000000000 */
[----:B------:R-:W-:-:S04]  /*b950*/  UMOV UR7, 0x14f00000 ;  /* 0x14f0000000077882 */ /* 0x000fc80000000000 */
[----:B------:R-:W-:-:S12]  /*b960*/  USHF.L.U32 UR11, UR11, 0x7, URZ ;  /* 0x000000070b0b7899 */ /* 0x000fd8000800063f */
.L_x_1878:
[----:B------:R-:W-:-:S13]  /*b970*/  @P0 ELECT P2, URZ, PT ;  /* 0x00000000003f082f */ /* 0x000fda0003840000 */
[----:B-----5:R-:W-:Y:S01]  /*b980*/  @P2 R2UR UR13, R4 ;  /* 0x00000000040d22ca */ /* 0x020fe200000e0000 */
[----:B------:R-:W-:Y:S01]  /*b990*/  UMOV UR12, UR36 ;  /* 0x00000024000c7c82 */ /* 0x000fe20008000000 */
        /* <DEDUP_REMOVED lines=11> */
.L_x_1971:
[----:B------:R-:W-:Y:S05]  /*ba50*/  BSYNC B1 ;  /* 0x0000000000017941 */ /* 0x000fea0003800000 */
.L_x_1879:
        /* <DEDUP_REMOVED lines=10> */
.L_x_1882:
[----:B------:R-:W-:Y:S05]  /*bb00*/  BSYNC B1 ;  /* 0x0000000000017941 */ /* 0x000fea0003800000 */
.L_x_1881:
[----:B------:R-:W-:Y:S01]  /*bb10*/  R2UR UR6, R2 ;  /* 0x00000000020672ca */ /* 0x000fe200000e0000 */
[C-C-:B------:R-:W-:Y:S01]  /*bb20*/  IMAD R2, R16.reuse, 0x8, R17.reuse ;  /* 0x0000000810027824 */ /* 0x140fe200078e0211 */
[----:B------:R-:W-:Y:S01]  /*bb30*/  R2UR UR7, R3 ;  /* 0x00000000030772ca */ /* 0x000fe200000e0000 */
[----:B------:R-:W-:Y:S01]  /*bb40*/  IMAD R3, R16, 0x4000, R17 ;  /* 0x0000400010037824 */ /* 0x000fe200078e0211 */
[----:B------:R-:W-:Y:S01]  /*bb50*/  R2UR UR10, R5 ;  /* 0x00000000050a72ca */ /* 0x000fe200000e0000 */
[----:B------:R-:W-:Y:S01]  /*bb60*/  UIADD3 UR4, UP0, UR44, 0x470, URZ ;  /* 0x000004702c047890 */ /* 0x000fe2000ff1e03f */
[----:B------:R-:W-:Y:S01]  /*bb70*/  PLOP3.LUT P0, PT, PT, PT, PT, 0x80, 0x0 ;  /* 0x000000000000781c */ /* 0x000fe20003f0f070 */
[----:B------:R-:W-:Y:S02]  /*bb80*/  IMAD.SHL.U32 R5, R19, 0x80, RZ ;  /* 0x0000008013057824 */ /* 0x000fe400078e00ff */
[----:B------:R-:W-:Y:S01]  /*bb90*/  VIADD R3, R3, 0x400 ;  /* 0x0000040003037836 */ /* 0x000fe20000000000 */
[----:B------:R-:W-:Y:S01]  /*bba0*/  UIADD3.X UR5, URZ, UR45, URZ, UP0, !UPT ;  /* 0x0000002d3f057290 */ /* 0x000fe200087fe43f */
[----:B------:R-:W-:-:S11]  /*bbb0*/  VIADD R2, R2, 0x16850 ;  /* 0x0001685002027836 */ /* 0x000fd60000000000 */
.L_x_1883:
        /* <DEDUP_REMOVED lines=10> */
[----:B------:R-:W-:Y:S02]  /*bc60*/  IMAD.MOV.U32 R18, RZ, RZ, R4 ;  /* 0x000000ffff127224 */ /* 0x000fe400078e0004 */
[----:B------:R-:W-:-:S07]  /*bc70*/  IMAD.MOV.U32 R19, RZ, RZ, R9 ;  /* 0x000000ffff137224 */ /* 0x000fce00078e0009 */
.L_x_1872:
[----:B------:R-:W-:Y:S05]  /*bc80*/  BSYNC B0 ;  /* 0x0000000000007941 */ /* 0x000fea0003800000 */
.L_x_1871:
[----:B------:R-:W-:Y:S01]  /*bc90*/  UIADD3 UR4, UR39, -0x3, URZ ;  /* 0xfffffffd27047890 */ /* 0x000fe2000fffe03f */
[----:B------:R-:W-:Y:S02]  /*bca0*/  IMAD.MOV.U32 R23, RZ, RZ, R6 ;  /* 0x000000ffff177224 */ /* 0x000fe400078e0006 */
[----:B------:R-:W-:-:S03]  /*bcb0*/  IMAD.MOV.U32 R16, RZ, RZ, R8 ;  /* 0x000000ffff107224 */ /* 0x000fc600078e0008 */
[----:B------:R-:W-:-:S07]  /*bcc0*/  IMAD.U32 R6, RZ, RZ, UR4 ;  /* 0x00000004ff067e24 */ /* 0x000fce000f8e00ff */
.L_x_1870:
[----:B------:R-:W-:Y:S01]  /*bcd0*/  ISETP.NE.AND P0, PT, R7, RZ, PT ;  /* 0x000000ff0700720c */ /* 0x000fe20003f05270 */
[----:B------:R-:W-:-:S12]  /*bce0*/  BSSY B0, `(.L_x_1869) ;  /* 0x00000dd000007945 */ /* 0x000fd80003800000 */
[----:B------:R-:W-:Y:S05]  /*bcf0*/  @!P0 BRA `(.L_x_1884) ;  /* 0x0000000c006c8947 */ /* 0x000fea0003800000 */
[----:B------:R-:W-:-:S07]  /*bd00*/  IMAD.MOV.U32 R4, RZ, RZ, R18 ;  /* 0x000000ffff047224 */ /* 0x000fce00078e0012 */
.L_x_1911:
[----:B------:R-:W-:Y:S01]  /*bd10*/  ISETP.NE.AND P1, PT, R25, RZ, PT ;  /* 0x000000ff1900720c */ /* 0x000fe20003f25270 */
        /* <DEDUP_REMOVED lines=8> */
[----:B------:R-:W-:Y:S01]  /*bda0*/  ISETP.NE.AND P1, PT, R26, RZ, PT ;  /* 0x000000ff1a00720c */ /* 0x000fe20003f25270 */
[----:B------:R-:W-:-:S12]  /*bdb0*/  IMAD.MOV.U32 R9, RZ, RZ, R6 ;  /* 0x000000ffff097224 */ /* 0x000fd800078e0006 */
[----:B------:R-:W-:Y:S05]  /*bdc0*/  @!P1 BRA `(.L_x_1887) ;  /* 0x00000000004c9947 */ /* 0x000fea0003800000 */
[----:B------:R-:W1:Y:S01]  /*bdd0*/  LDC R9, c[0x0][0x43c] ;  /* 0x00010f00ff097b82 */ /* 0x000e620000000800 */
[----:B0-----:R-:W-:Y:S01]  /*bde0*/  IMAD.MOV.U32 R10, RZ, RZ, R6 ;  /* 0x000000ffff0a7224 */ /* 0x001fe200078e0006 */
[----:B------:R-:W-:Y:S02]  /*bdf0*/  ULDC.64 UR4, c[0x0][0x428] ;  /* 0x00010a0000047ab9 */ /* 0x000fe40000000a00 */
[----:B------:R-:W-:-:S04]  /*be00*/  IMAD R5, R24, UR4, RZ ;  /* 0x0000000418057c24 */ /* 0x000fc8000f8e02ff */
[----:B------:R-:W-:Y:S01]  /*be10*/  IMAD R4, R22, UR5, R5 ;  /* 0x0000000516047c24 */ /* 0x000fe2000f8e0205 */
[----:B-1----:R-:W-:-:S13]  /*be20*/  ISETP.NE.AND P0, PT, R9, 0x1, PT ;  /* 0x000000010900780c */ /* 0x002fda0003f05270 */
        /* <DEDUP_REMOVED lines=13> */
.L_x_1887:
        /* <DEDUP_REMOVED lines=8> */
.L_x_1972:
[----:B------:R-:W-:Y:S05]  /*bf80*/  BSYNC B2 ;  /* 0x0000000000027941 */ /* 0x000fea0003800000 */
.L_x_1888:
[----:B------:R-:W-:Y:S04]  /*bf90*/  BSSY B2, `(.L_x_1890) ;  /* 0x0000007000027945 */ /* 0x000fe80003800000 */
[----:B------:R-:W-:Y:S05]  /*bfa0*/  @P1 BRA `(.L_x_1891) ;  /* 0x0000000000141947 */ /* 0x000fea0003800000 */
[----:B------:R-:W-:Y:S01]  /*bfb0*/  ISETP.NE.AND P0, PT, R29, RZ, PT ;  /* 0x000000ff1d00720c */ /* 0x000fe20003f05270 */
[----:B0-----:R-:W-:-:S04]  /*bfc0*/  IMAD.MOV.U32 R3, RZ, RZ, 0x4000 ;  /* 0x00004000ff037424 */ /* 0x001fc800078e00ff */
[----:B------:R1:W-:Y:S08]  /*bfd0*/  SYNCS.ARRIVE.TRANS64 RZ, [R2+URZ+0x16830], R3 ;  /* 0x0168300302ff79a7 */ /* 0x0003f0000800003f */
[----:B------:R-:W-:Y:S05]  /*bfe0*/  @!P0 BRA `(.L_x_1891) ;  /* 0x0000000000048947 */ /* 0x000fea0003800000 */
[----:B------:R-:W-:Y:S01]  /*bff0*/  BPT.TRAP 0x1 ;  /* 0x000000040000795c */ /* 0x000fe20000300000 */
.L_x_1891:
[----:B------:R-:W-:Y:S05]  /*c000*/  BSYNC B2 ;  /* 0x0000000000027941 */ /* 0x000fea0003800000 */
.L_x_1890:
        /* <DEDUP_REMOVED lines=11> */
.L_x_1892:
        /* <DEDUP_REMOVED lines=15> */
.L_x_1973:
[----:B------:R-:W-:Y:S05]  /*c1b0*/  BSYNC B2 ;  /* 0x0000000000027941 */ /* 0x000fea0003800000 */
.L_x_1893:
[----:B------:R-:W-:Y:S01]  /*c1c0*/  BSSY B2, `(.L_x_1895) ;  /* 0x0000009000027945 */ /* 0x000fe20003800000 */
[----:B0-----:R-:W-:Y:S02]  /*c1d0*/  IMAD.MOV.U32 R2, RZ, RZ, 0x0 ;  /* 0x00000000ff027424 */ /* 0x001fe400078e00ff */
[----:B------:R-:W-:Y:S01]  /*c1e0*/  IMAD.MOV.U32 R3, RZ, RZ, 0x14f00000 ;  /* 0x14f00000ff037424 */ /* 0x000fe200078e00ff */
[----:B------:R-:W-:Y:S06]  /*c1f0*/  @P1 BRA `(.L_x_1896) ;  /* 0x0000000000141947 */ /* 0x000fec0003800000 */
[----:B------:R-:W-:Y:S01]  /*c200*/  ISETP.NE.AND P0, PT, R29, RZ, PT ;  /* 0x000000ff1d00720c */ /* 0x000fe20003f05270 */
[----:B------:R-:W-:-:S04]  /*c210*/  IMAD.MOV.U32 R12, RZ, RZ, 0x4000 ;  /* 0x00004000ff0c7424 */ /* 0x000fc800078e00ff */
[----:B------:R0:W-:Y:S08]  /*c220*/  SYNCS.ARRIVE.TRANS64 RZ, [R5+URZ+0x50], R12 ;  /* 0x0000500c05ff79a7 */ /* 0x0001f0000800003f */
[----:B------:R-:W-:Y:S05]  /*c230*/  @!P0 BRA `(.L_x_1896) ;  /* 0x0000000000048947 */ /* 0x000fea0003800000 */
[----:B------:R-:W-:Y:S01]  /*c240*/  BPT.TRAP 0x1 ;  /* 0x000000040000795c */ /* 0x000fe20000300000 */
.L_x_1896:
[----:B------:R-:W-:Y:S05]  /*c250*/  BSYNC B2 ;  /* 0x0000000000027941 */ /* 0x000fea0003800000 */
.L_x_1895:
[----:B------:R-:W-:Y:S01]  /*c260*/  R2UR UR7, R3 ;  /* 0x00000000030772ca */ /* 0x000fe200000e0000 */
[----:B------:R-:W-:Y:S01]  /*c270*/  IMAD R16, R16, 0x4000, R17 ;  /* 0x0000400010107824 */ /* 0x000fe200078e0211 */
[----:B------:R-:W-:Y:S01]  /*c280*/  R2UR UR10, R10 ;  /* 0x000000000a0a72ca */ /* 0x000fe200000e0000 */
[----:B------:R-:W-:Y:S01]  /*c290*/  UIADD3 UR4, UP0, UR44, 0x470, URZ ;  /* 0x000004702c047890 */ /* 0x000fe2000ff1e03f */
[----:B------:R-:W-:Y:S01]  /*c2a0*/  R2UR UR6, R2 ;  /* 0x00000000020672ca */ /* 0x000fe200000e0000 */
[----:B------:R-:W-:Y:S01]  /*c2b0*/  IMAD.SHL.U32 R2, R19, 0x80, RZ ;  /* 0x0000008013027824 */ /* 0x000fe200078e00ff */
[----:B------:R-:W-:Y:S01]  /*c2c0*/  PLOP3.LUT P0, PT, PT, PT, PT, 0x80, 0x0 ;  /* 0x000000000000781c */ /* 0x000fe20003f0f070 */
[----:B0-----:R-:W-:Y:S01]  /*c2d0*/  VIADD R5, R5, 0x50 ;  /* 0x0000005005057836 */ /* 0x001fe20000000000 */
[----:B------:R-:W-:Y:S01]  /*c2e0*/  UIADD3.X UR5, URZ, UR45, URZ, UP0, !UPT ;  /* 0x0000002d3f057290 */ /* 0x000fe200087fe43f */
[----:B------:R-:W-:-:S11]  /*c2f0*/  VIADD R16, R16, 0x400 ;  /* 0x0000040010107836 */ /* 0x000fd60000000000 */
.L_x_1897:
        /* <DEDUP_REMOVED lines=12> */
.L_x_1886:
[----:B------:R-:W-:Y:S05]  /*c3c0*/  BSYNC B1 ;  /* 0x0000000000017941 */ /* 0x000fea0003800000 */
.L_x_1885:
        /* <DEDUP_REMOVED lines=9> */
[----:B------:R-:W-:-:S12]  /*c460*/  VIADD R9, R6, 0xffffffff ;  /* 0xffffffff06097836 */ /* 0x000fd80000000000 */
[----:B------:R-:W-:Y:S05]  /*c470*/  @!P1 BRA `(.L_x_1900) ;  /* 0x0000000000489947 */ /* 0x000fea0003800000 */
[----:B------:R-:W1:Y:S01]  /*c480*/  LDC R4, c[0x0][0x43c] ;  /* 0x00010f00ff047b82 */ /* 0x000e620000000800 */
[----:B------:R-:W-:Y:S02]  /*c490*/  ULDC.64 UR4, c[0x0][0x428] ;  /* 0x00010a0000047ab9 */ /* 0x000fe40000000a00 */
[----:B------:R-:W-:-:S04]  /*c4a0*/  IMAD R5, R24, UR4, RZ ;  /* 0x0000000418057c24 */ /* 0x000fc8000f8e02ff */
[----:B------:R-:W-:Y:S01]  /*c4b0*/  IMAD R5, R22, UR5, R5 ;  /* 0x0000000516057c24 */ /* 0x000fe2000f8e0205 */
        /* <DEDUP_REMOVED lines=8> */
[----:B------:R-:W-:Y:S01]  /*c540*/  IMAD.WIDE.U32 R2, R22, UR4, R2 ;  /* 0x0000000416027c25 */ /* 0x000fe2000f8e0002 */
[----:B------:R-:W-:-:S03]  /*c550*/  ULDC.64 UR4, c[0x0][0x418] ;  /* 0x0001060000047ab9 */ /* 0x000fc60000000a00 */
[----:B------:R-:W-:Y:S01]  /*c560*/  IMAD.IADD R5, R5, 0x1, R3 ;  /* 0x0000000105057824 */ /* 0x000fe200078e0203 */
[----:B------:R-:W-:-:S04]  /*c570*/  LEA R4, P0, R2, UR4, 0x2 ;  /* 0x0000000402047c11 */ /* 0x000fc8000f8010ff */
[----:B------:R-:W-:-:S05]  /*c580*/  LEA.HI.X R5, R2, UR5, R5, 0x2, P0 ;  /* 0x0000000502057c11 */ /* 0x000fca00080f1405 */
[----:B------:R1:W5:Y:S04]  /*c590*/  LDG.E R4, desc[UR46][R4.64] ;  /* 0x0000002e04047981 */ /* 0x000368000c1e1900 */
.L_x_1900:
        /* <DEDUP_REMOVED lines=8> */
.L_x_1974:
[----:B------:R-:W-:Y:S05]  /*c620*/  BSYNC B2 ;  /* 0x0000000000027941 */ /* 0x000fea0003800000 */
.L_x_1901:
[----:B------:R-:W-:Y:S04]  /*c630*/  BSSY B2, `(.L_x_1903) ;  /* 0x0000007000027945 */ /* 0x000fe80003800000 */
[----:B------:R-:W-:Y:S05]  /*c640*/  @P1 BRA `(.L_x_1904) ;  /* 0x0000000000141947 */ /* 0x000fea0003800000 */
[----:B------:R-:W-:Y:S01]  /*c650*/  ISETP.NE.AND P0, PT, R29, RZ, PT ;  /* 0x000000ff1d00720c */ /* 0x000fe20003f05270 */
[----:B0-----:R-:W-:-:S04]  /*c660*/  IMAD.MOV.U32 R3, RZ, RZ, 0x4000 ;  /* 0x00004000ff037424 */ /* 0x001fc800078e00ff */
[----:B------:R1:W-:Y:S08]  /*c670*/  SYNCS.ARRIVE.TRANS64 RZ, [R2+URZ+0x16830], R3 ;  /* 0x0168300302ff79a7 */ /* 0x0003f0000800003f */
[----:B------:R-:W-:Y:S05]  /*c680*/  @!P0 BRA `(.L_x_1904) ;  /* 0x0000000000048947 */ /* 0x000fea0003800000 */
[----:B------:R-:W-:Y:S01]  /*c690*/  BPT.TRAP 0x1 ;  /* 0x000000040000795c */ /* 0x000fe20000300000 */
.L_x_1904:
[----:B------:R-:W-:Y:S05]  /*c6a0*/  BSYNC B2 ;  /* 0x0000000000027941 */ /* 0x000fea0003800000 */
.L_x_1903:
        /* <DEDUP_REMOVED lines=12> */
.L_x_1905:
        /* <DEDUP_REMOVED lines=15> */
.L_x_1975:
[----:B------:R-:W-:Y:S05]  /*c860*/  BSYNC B2 ;  /* 0x0000000000027941 */ /* 0x000fea0003800000 */
.L_x_1906:
        /* <DEDUP_REMOVED lines=9> */
.L_x_1909:
[----:B------:R-:W-:Y:S05]  /*c900*/  BSYNC B2 ;  /* 0x0000000000027941 */ /* 0x000fea0003800000 */
.L_x_1908:
        /* <DEDUP_REMOVED lines=10> */
.L_x_1910:
        /* <DEDUP_REMOVED lines=12> */
.L_x_1899:
[----:B------:R-:W-:Y:S05]  /*ca70*/  BSYNC B1 ;  /* 0x0000000000017941 */ /* 0x000fea0003800000 */
.L_x_1898:
[C---:B------:R-:W-:Y:S01]  /*ca80*/  ISETP.GT.AND P0, PT, R6.reuse, 0x1, PT ;  /* 0x000000010600780c */ /* 0x040fe20003f04270 */
[----:B------:R-:W-:-:S12]  /*ca90*/  VIADD R6, R6, 0xfffffffe ;  /* 0xfffffffe06067836 */ /* 0x000fd80000000000 */
[----:B------:R-:W-:Y:S05]  /*caa0*/  @P0 BRA `(.L_x_1911) ;  /* 0xfffffff000980947 */ /* 0x000fea000383ffff */
.L_x_1884:
[----:B------:R-:W-:Y:S05]  /*cab0*/  BSYNC B0 ;  /* 0x0000000000007941 */ /* 0x000fea0003800000 */
.L_x_1869:
        /* <DEDUP_REMOVED lines=17> */
.L_x_1913:
[----:B------:R-:W-:Y:S05]  /*cbd0*/  BSYNC B0 ;  /* 0x0000000000007941 */ /* 0x000fea0003800000 */
.L_x_1912:
[----:B------:R-:W-:Y:S01]  /*cbe0*/  ISETP.NE.AND P0, PT, R25, RZ, PT ;  /* 0x000000ff1900720c */ /* 0x000fe20003f05270 */
        /* <DEDUP_REMOVED lines=8> */
.L_x_1976:
[----:B------:R-:W-:Y:S05]  /*cc70*/  BSYNC B1 ;  /* 0x0000000000017941 */ /* 0x000fea0003800000 */
.L_x_1916:
[----:B------:R-:W-:Y:S04]  /*cc80*/  BSSY B1, `(.L_x_1918) ;  /* 0x0000007000017945 */ /* 0x000fe80003800000 */
[----:B------:R-:W-:Y:S05]  /*cc90*/  @P2 BRA `(.L_x_1919) ;  /* 0x0000000000142947 */ /* 0x000fea0003800000 */
[----:B------:R-:W-:Y:S01]  /*cca0*/  ISETP.NE.AND P0, PT, R29, RZ, PT ;  /* 0x000000ff1d00720c */ /* 0x000fe20003f05270 */
[----:B-1----:R-:W-:-:S04]  /*ccb0*/  IMAD.MOV.U32 R0, RZ, RZ, 0x4000 ;  /* 0x00004000ff007424 */ /* 0x002fc800078e00ff */
[----:B------:R2:W-:Y:S08]  /*ccc0*/  SYNCS.ARRIVE.TRANS64 RZ, [R3+URZ+0x16850], R0 ;  /* 0x0168500003ff79a7 */ /* 0x0005f0000800003f */
[----:B------:R-:W-:Y:S05]  /*ccd0*/  @!P0 BRA `(.L_x_1919) ;  /* 0x0000000000048947 */ /* 0x000fea0003800000 */
[----:B------:R-:W-:Y:S01]  /*cce0*/  BPT.TRAP 0x1 ;  /* 0x000000040000795c */ /* 0x000fe20000300000 */
.L_x_1919:
[----:B------:R-:W-:Y:S05]  /*ccf0*/  BSYNC B1 ;  /* 0x0000000000017941 */ /* 0x000fea0003800000 */
.L_x_1918:
        /* <DEDUP_REMOVED lines=10> */
.L_x_1920:
        /* <DEDUP_REMOVED lines=10> */
.L_x_1915:
[----:B------:R-:W-:Y:S05]  /*ce40*/  BSYNC B0 ;  /* 0x0000000000007941 */ /* 0x000fea0003800000 */
.L_x_1914:
[----:B------:R-:W-:-:S05]  /*ce50*/  VIADD R16, R16, 0x1 ;  /* 0x0000000110107836 */ /* 0x000fca0000000000 */
[----:B------:R-:W-:-:S04]  /*ce60*/  ISETP.NE.AND P0, PT, R16, 0x2, PT ;  /* 0x000000021000780c */ /* 0x000fc80003f05270 */
[----:B------:R-:W-:Y:S02]  /*ce70*/  SEL R0, RZ, 0x1, P0 ;  /* 0x00000001ff007807 */ /* 0x000fe40000000000 */
[----:B------:R-:W-:Y:S02]  /*ce80*/  SEL R16, R16, RZ, P0 ;  /* 0x000000ff10107207 */ /* 0x000fe40000000000 */
[----:B------:R-:W-:-:S07]  /*ce90*/  LOP3.LUT R23, R23, R0, RZ, 0x3c, !PT ;  /* 0x0000000017177212 */ /* 0x000fce00078e3cff */
.L_x_1851:
[----:B------:R-:W-:Y:S05]  /*cea0*/  BSYNC B7 ;  /* 0x0000000000077941 */ /* 0x000fea0003800000 */
.L_x_1849:
[----:B------:R-:W2:Y:S02]  /*ceb0*/  LDL R0, [R1+0x4] ;  /* 0x0000040001007983 */ /* 0x000ea40000100800 */
[----:B--2---:R-:W-:-:S13]  /*cec0*/  ISETP.NE.AND P0, PT, R0, RZ, PT ;  /* 0x000000ff0000720c */ /* 0x004fda0003f05270 */
        /* <DEDUP_REMOVED lines=10> */
.L_x_1921:
[----:B------:R-:W-:-:S03]  /*cf70*/  UMOV UR4, 0xffffffff ;  /* 0xffffffff00047882 */ /* 0x000fc60000000000 */
[----:B------:R-:W-:Y:S05]  /*cf80*/  BRA.DIV UR4, `(.L_x_1923) ;  /* 0x0000001a04307947 */ /* 0x000fea000b800000 */
[----:B------:R1:W2:Y:S02]  /*cf90*/  SHFL.IDX PT, R14, R28, RZ, 0x1f ;  /* 0x00001fff1c0e7589 */ /* 0x0002a400000e0000 */
.L_x_1979:
        /* <DEDUP_REMOVED lines=8> */
.L_x_1922:
[----:B------:R-:W-:Y:S02]  /*d020*/  ULDC UR4, c[0x0][0xc38] ;  /* 0x00030e0000047ab9 */ /* 0x000fe40000000800 */
[----:B-1----:R-:W-:-:S13]  /*d030*/  ISETP.GE.AND P0, PT, R28, UR4, PT ;  /* 0x000000041c007c0c */ /* 0x002fda000bf06270 */
[----:B------:R-:W-:Y:S05]  /*d040*/  @!P0 BRA `(.L_x_1924) ;  /* 0xffffffc800348947 */ /* 0x000fea000383ffff */
.L_x_1846:
[----:B------:R-:W2:Y:S01]  /*d050*/  LDL.LU R0, [R1] ;  /* 0x0000000001007983 */ /* 0x000ea20000300800 */
        /* <DEDUP_REMOVED lines=11> */
.L_x_1980:
[----:B------:R-:W-:Y:S05]  /*d110*/  BSYNC B0 ;  /* 0x0000000000007941 */ /* 0x000fea0003800000 */
.L_x_1925:
[----:B------:R-:W-:-:S03]  /*d120*/  UMOV UR4, 0xffffffff ;  /* 0xffffffff00047882 */ /* 0x000fc60000000000 */
[----:B------:R-:W-:Y:S05]  /*d130*/  BRA.DIV UR4, `(.L_x_1927) ;  /* 0x0000001a04007947 */ /* 0x000fea000b800000 */
[----:B-1----:R-:W1:Y:S02]  /*d140*/  S2R R0, SR_TID.X ;  /* 0x0000000000007919 */ /* 0x002e640000002100 */
[----:B-1----:R-:W-:-:S04]  /*d150*/  SHF.R.U32.HI R0, RZ, 0x5, R0 ;  /* 0x00000005ff007819 */ /* 0x002fc80000011600 */
[----:B------:R-:W-:-:S05]  /*d160*/  LOP3.LUT R0, R0, 0x3, RZ, 0xc0, !PT ;  /* 0x0000000300007812 */ /* 0x000fca00078ec0ff */
[----:B------:R1:W2:Y:S02]  /*d170*/  SHFL.IDX PT, R14, R0, RZ, 0x1f ;  /* 0x00001fff000e7589 */ /* 0x0002a400000e0000 */
.L_x_1983:
[----:B--2---:R-:W-:Y:S01]  /*d180*/  ISETP.NE.AND P0, PT, R14, RZ, PT ;  /* 0x000000ff0e00720c */ /* 0x004fe20003f05270 */
[----:B------:R-:W-:-:S12]  /*d190*/  BSSY B0, `(.L_x_1928) ;  /* 0x0000024000007945 */ /* 0x000fd80003800000 */
[----:B------:R-:W-:Y:S05]  /*d1a0*/  @P0 BRA `(.L_x_1929) ;  /* 0x0000000000880947 */ /* 0x000fea0003800000 */
[----:B------:R-:W-:-:S03]  /*d1b0*/  UMOV UR4, 0xffffffff ;  /* 0xffffffff00047882 */ /* 0x000fc60000000000 */
[----:B------:R-:W-:Y:S05]  /*d1c0*/  BRA.DIV UR4, `(.L_x_1930) ;  /* 0x0000001a04107947 */ /* 0x000fea000b800000 */
[----:B------:R-:W-:-:S13]  /*d1d0*/  ELECT P6, URZ, PT ;  /* 0x00000000003f782f */ /* 0x000fda00038c0000 */
.L_x_1986:
[----:B------:R-:W-:Y:S05]  /*d1e0*/  @!P6 BRA `(.L_x_1929) ;  /* 0x000000000078e947 */ /* 0x000fea0003800000 */
[----:B------:R-:W-:-:S06]  /*d1f0*/  ULOP3.LUT UR4, UR38, 0x2, URZ, 0xfc, !UPT ;  /* 0x0000000226047892 */ /* 0x000fcc000f8efc3f */
[----:B-1----:R-:W-:-:S05]  /*d200*/  IMAD.U32 R0, RZ, RZ, UR4 ;  /* 0x00000004ff007e24 */ /* 0x002fca000f8e00ff */
[----:B------:R-:W-:-:S13]  /*d210*/  ISETP.NE.AND P2, PT, R0, 0x3, PT ;  /* 0x000000030000780c */ /* 0x000fda0003f45270 */
[----:B------:R-:W-:Y:S05]  /*d220*/  @!P2 BRA `(.L_x_1931) ;  /* 0x000000000004a947 */ /* 0x000fea0003800000 */
[----:B------:R-:W-:Y:S01]  /*d230*/  BPT.TRAP 0x1 ;  /* 0x000000040000795c */ /* 0x000fe20000300000 */
.L_x_1931:
        /* <DEDUP_REMOVED lines=12> */
.L_x_1987:
[----:B------:R-:W2:Y:S02]  /*d300*/  SYNCS.PHASECHK.TRANS64.TRYWAIT P0, [R3+URZ], R0 ;  /* 0x00000000030075a7 */ /* 0x000ea4000800017f */
[----:B--2---:R-:W-:Y:S05]  /*d310*/  @!P0 BRA `(.L_x_1933) ;  /* 0x0000001400f08947 */ /* 0x004fea0003800000 */
.L_x_1988:
[----:B------:R-:W-:Y:S05]  /*d320*/  @!P2 BRA `(.L_x_1934) ;  /* 0x000000000004a947 */ /* 0x000fea0003800000 */
[----:B------:R-:W-:Y:S01]  /*d330*/  BPT.TRAP 0x1 ;  /* 0x000000040000795c */ /* 0x000fe20000300000 */
.L_x_1934:
[----:B--2---:R-:W-:-:S04]  /*d340*/  VIADD R3, R7, 0x16860 ;  /* 0x0001686007037836 */ /* 0x004fc80000000000 */
[----:B-1----:R-:W-:-:S04]  /*d350*/  IMAD R5, R16, 0x8, R3 ;  /* 0x0000000810057824 */ /* 0x002fc800078e0203 */
[----:B------:R-:W1:Y:S02]  /*d360*/  SYNCS.PHASECHK.TRANS64.TRYWAIT P0, [R5+URZ], R4 ;  /* 0x00000004050075a7 */ /* 0x000e64000800017f */
[----:B-1----:R-:W-:Y:S05]  /*d370*/  @!P0 BRA `(.L_x_1935) ;  /* 0x0000001400ec8947 */ /* 0x002fea0003800000 */
.L_x_1989:
[----:B------:R-:W-:-:S07]  /*d380*/  IMAD R3, R6, 0x8, R3 ;  /* 0x0000000806037824 */ /* 0x000fce00078e0203 */
.L_x_1936:
[----:B--2---:R2:W3:Y:S02]  /*d390*/  SYNCS.PHASECHK.TRANS64.TRYWAIT P0, [R3+URZ], R0 ;  /* 0x00000000030075a7 */ /* 0x0044e4000800017f */
[----:B---3--:R-:W-:Y:S05]  /*d3a0*/  @!P0 NANOSLEEP.SYNCS 0x989680 ;  /* 0x009896800000895d */ /* 0x008fea0003900000 */
[----:B------:R-:W3:Y:S02]  /*d3b0*/  @!P0 SYNCS.PHASECHK.TRANS64 P0, [R3+URZ], R0 ;  /* 0x00000000030085a7 */ /* 0x000ee4000800007f */
[----:B---3--:R-:W-:Y:S05]  /*d3c0*/  @!P0 BRA `(.L_x_1936) ;  /* 0xfffffffc00f08947 */ /* 0x008fea000383ffff */
.L_x_1929:
[----:B------:R-:W-:Y:S05]  /*d3d0*/  BSYNC B0 ;  /* 0x0000000000007941 */ /* 0x000fea0003800000 */
.L_x_1928:
[----:B------:R-:W-:Y:S05]  /*d3e0*/  EXIT ;  /* 0x000000000000794d */ /* 0x000fea0003800000 */
.L_x_1811:
[----:B0-----:R-:W-:-:S04]  /*d3f0*/  IMAD.U32 R3, RZ, RZ, UR45 ;  /* 0x0000002dff037e24 */ /* 0x001fc8000f8e00ff */
[----:B------:R0:W1:Y:S03]  /*d400*/  SYNCS.PHASECHK.TRANS64.TRYWAIT P1, [R3+URZ+0x16800], R0 ;  /* 0x01680000030075a7 */ /* 0x000066000802017f */
[----:B-1----:R-:W-:Y:S05]  /*d410*/  @!P1 NANOSLEEP.SYNCS 0x989680 ;  /* 0x009896800000995d */ /* 0x002fea0003900000 */
[----:B------:R-:W1:Y:S02]  /*d420*/  @!P1 SYNCS.PHASECHK.TRANS64 P1, [R3+URZ+0x16800], R0 ;  /* 0x01680000030095a7 */ /* 0x000e64000802007f */
[----:B-1----:R-:W-:Y:S05]  /*d430*/  @!P1 BRA `(.L_x_1811) ;  /* 0xfffffffc00ec9947 */ /* 0x002fea000383ffff */
[----:B------:R-:W-:Y:S05]  /*d440*/  BRA `(.L_x_1937) ;  /* 0xffffff4000607947 */ /* 0x000fea000383ffff */
.L_x_1815:
[----:B-1----:R1:W2:Y:S02]  /*d450*/  SYNCS.PHASECHK.TRANS64.TRYWAIT P2, [R2+URZ+0x16830], R3 ;  /* 0x01683003020075a7 */ /* 0x0022a4000804017f */
[----:B--2---:R-:W-:Y:S05]  /*d460*/  @!P2 NANOSLEEP.SYNCS 0x989680 ;  /* 0x009896800000a95d */ /* 0x004fea0003900000 */
[----:B------:R-:W2:Y:S02]  /*d470*/  @!P2 SYNCS.PHASECHK.TRANS64 P2, [R2+URZ+0x16830], R3 ;  /* 0x016830030200a5a7 */ /* 0x000ea4000804007f */
[----:B--2---:R-:W-:Y:S05]  /*d480*/  @!P2 BRA `(.L_x_1815) ;  /* 0xfffffffc00f0a947 */ /* 0x004fea000383ffff */
[----:B------:R-:W-:Y:S05]  /*d490*/  BRA `(.L_x_1814) ;  /* 0xffffff4000847947 */ /* 0x000fea000383ffff */
.L_x_1820:
[----:B-1----:R-:W-:-:S04]  /*d4a0*/  IMAD.U32 R7, RZ, RZ, UR6 ;  /* 0x00000006ff077e24 */ /* 0x002fc8000f8e00ff */
[----:B------:R1:W2:Y:S03]  /*d4b0*/  SYNCS.PHASECHK.TRANS64.TRYWAIT P3, [R7+URZ+0x16830], R0 ;  /* 0x01683000070075a7 */ /* 0x0002a6000806017f */
[----:B--2---:R-:W-:Y:S05]  /*d4c0*/  @!P3 NANOSLEEP.SYNCS 0x989680 ;  /* 0x009896800000b95d */ /* 0x004fea0003900000 */
[----:B------:R-:W2:Y:S02]  /*d4d0*/  @!P3 SYNCS.PHASECHK.TRANS64 P3, [R7+URZ+0x16830], R0 ;  /* 0x016830000700b5a7 */ /* 0x000ea4000806007f */
[----:B--2---:R-:W-:Y:S05]  /*d4e0*/  @!P3 BRA `(.L_x_1820) ;  /* 0xfffffffc00ecb947 */ /* 0x004fea000383ffff */
[----:B------:R-:W-:Y:S05]  /*d4f0*/  BRA `(.L_x_1817) ;  /* 0xffffff6000f47947 */ /* 0x000fea000383ffff */
.L_x_1824:
[----:B-1----:R-:W-:-:S04]  /*d500*/  IMAD.U32 R7, RZ, RZ, UR6 ;  /* 0x00000006ff077e24 */ /* 0x002fc8000f8e00ff */
[----:B------:R1:W2:Y:S03]  /*d510*/  SYNCS.PHASECHK.TRANS64.TRYWAIT P3, [R7+URZ+0x16850], R0 ;  /* 0x01685000070075a7 */ /* 0x0002a6000806017f */
[----:B--2---:R-:W-:Y:S05]  /*d520*/  @!P3 NANOSLEEP.SYNCS 0x989680 ;  /* 0x009896800000b95d */ /* 0x004fea0003900000 */
[----:B------:R-:W2:Y:S02]  /*d530*/  @!P3 SYNCS.PHASECHK.TRANS64 P3, [R7+URZ+0x16850], R0 ;  /* 0x016850000700b5a7 */ /* 0x000ea4000806007f */
[----:B--2---:R-:W-:Y:S05]  /*d540*/  @!P3 BRA `(.L_x_1824) ;  /* 0xfffffffc00ecb947 */ /* 0x004fea000383ffff */
[----:B------:R-:W-:Y:S05]  /*d550*/  BRA `(.L_x_1821) ;  /* 0xffffff6400647947 */ /* 0x000fea000383ffff */
.L_x_1830:
[----:B-1----:R-:W-:-:S04]  /*d560*/  IMAD.U32 R9, RZ, RZ, UR6 ;  /* 0x00000006ff097e24 */ /* 0x002fc8000f8e00ff */
[----:B------:R1:W2:Y:S03]  /*d570*/  SYNCS.PHASECHK.TRANS64.TRYWAIT P2, [R9+URZ+0x16830], R0 ;  /* 0x01683000090075a7 */ /* 0x0002a6000804017f */
[----:B--2---:R-:W-:Y:S05]  /*d580*/  @!P2 NANOSLEEP.SYNCS 0x989680 ;  /* 0x009896800000a95d */ /* 0x004fea0003900000 */
[----:B------:R-:W2:Y:S02]  /*d590*/  @!P2 SYNCS.PHASECHK.TRANS64 P2, [R9+URZ+0x16830], R0 ;  /* 0x016830000900a5a7 */ /* 0x000ea4000804007f */
[----:B--2---:R-:W-:Y:S05]  /*d5a0*/  @!P2 BRA `(.L_x_1830) ;  /* 0xfffffffc00eca947 */ /* 0x004fea000383ffff */
[----:B------:R-:W-:Y:S05]  /*d5b0*/  BRA `(.L_x_1827) ;  /* 0xffffff8800507947 */ /* 0x000fea000383ffff */
.L_x_1834:
[----:B-1----:R-:W-:-:S04]  /*d5c0*/  IMAD.U32 R9, RZ, RZ, UR6 ;  /* 0x00000006ff097e24 */ /* 0x002fc8000f8e00ff */
[----:B------:R1:W2:Y:S03]  /*d5d0*/  SYNCS.PHASECHK.TRANS64.TRYWAIT P2, [R9+URZ+0x16850], R0 ;  /* 0x01685000090075a7 */ /* 0x0002a6000804017f */
[----:B--2---:R-:W-:Y:S05]  /*d5e0*/  @!P2 NANOSLEEP.SYNCS 0x989680 ;  /* 0x009896800000a95d */ /* 0x004fea0003900000 */
[----:B------:R-:W2:Y:S02]  /*d5f0*/  @!P2 SYNCS.PHASECHK.TRANS64 P2, [R9+URZ+0x16850], R0 ;  /* 0x016850000900a5a7 */ /* 0x000ea4000804007f */
[----:B--2---:R-:W-:Y:S05]  /*d600*/  @!P2 BRA `(.L_x_1834) ;  /* 0xfffffffc00eca947 */ /* 0x004fea000383ffff */
[----:B------:R-:W-:Y:S05]  /*d610*/  BRA `(.L_x_1831) ;  /* 0xffffff8800c07947 */ /* 0x000fea000383ffff */
.L_x_1839:
[----:B-1----:R-:W-:-:S04]  /*d620*/  IMAD.U32 R5, RZ, RZ, UR5 ;  /* 0x00000005ff057e24 */ /* 0x002fc8000f8e00ff */
[----:B------:R1:W2:Y:S03]  /*d630*/  SYNCS.PHASECHK.TRANS64.TRYWAIT P0, [R5+URZ+0x16850], R4 ;  /* 0x01685004050075a7 */ /* 0x0002a6000800017f */
[----:B--2---:R-:W-:Y:S05]  /*d640*/  @!P0 NANOSLEEP.SYNCS 0x989680 ;  /* 0x009896800000895d */ /* 0x004fea0003900000 */
[----:B------:R-:W2:Y:S02]  /*d650*/  @!P0 SYNCS.PHASECHK.TRANS64 P0, [R5+URZ+0x16850], R4 ;  /* 0x01685004050085a7 */ /* 0x000ea4000800007f */
[----:B--2---:R-:W-:Y:S05]  /*d660*/  @!P0 BRA `(.L_x_1839) ;  /* 0xfffffffc00ec8947 */ /* 0x004fea000383ffff */
[----:B------:R-:W-:Y:S05]  /*d670*/  BRA `(.L_x_1838) ;  /* 0xffffffa400247947 */ /* 0x000fea000383ffff */
.L_x_1857:
[----:B------:R-:W-:Y:S02]  /*d680*/  IMAD.MOV.U32 R13, RZ, RZ, R20 ;  /* 0x000000ffff0d7224 */ /* 0x000fe400078e0014 */
[----:B------:R-:W-:Y:S02]  /*d690*/  IMAD.MOV.U32 R12, RZ, RZ, RZ ;  /* 0x000000ffff0c7224 */ /* 0x000fe400078e00ff */
[----:B------:R-:W-:Y:S02]  /*d6a0*/  IMAD.MOV.U32 R11, RZ, RZ, 0x1f ;  /* 0x0000001fff0b7424 */ /* 0x000fe400078e00ff */
[----:B------:R-:W-:-:S07]  /*d6b0*/  IMAD.MOV.U32 R15, RZ, RZ, -0x1 ;  /* 0xffffffffff0f7424 */ /* 0x000fce00078e00ff */
[----:B------:R-:W-:Y:S05]  /*d6c0*/  WARPSYNC.COLLECTIVE R15, `(.L_x_1938) ;  /* 0x000000000f087348 */ /* 0x000fea0003c00000 */
[----:B------:R0:W1:Y:S02]  /*d6d0*/  SHFL.IDX P6, R14, R13, R12, R11 ;  /* 0x0000000c0d0e7389 */ /* 0x00006400000c000b */
[----:B01----:R-:W-:Y:S01]  /*d6e0*/  ENDCOLLECTIVE ;  /* 0x000000000000791b */ /* 0x003fe20003800000 */
.L_x_1938:
[----:B------:R-:W-:Y:S05]  /*d6f0*/  BRA `(.L_x_1939) ;  /* 0xffffffcc00387947 */ /* 0x000fea000383ffff */
.L_x_1859:
[----:B------:R-:W-:Y:S01]  /*d700*/  BSSY B0, `(.L_x_1940) ;  /* 0x0000006000007945 */ /* 0x000fe20003800000 */
[----:B------:R-:W-:-:S07]  /*d710*/  IMAD.MOV.U32 R15, RZ, RZ, -0x1 ;  /* 0xffffffffff0f7424 */ /* 0x000fce00078e00ff */
[----:B0-----:R-:W-:Y:S05]  /*d720*/  WARPSYNC.COLLECTIVE R15, `(.L_x_1941) ;  /* 0x000000000f0c7348 */ /* 0x001fea0003c00000 */
[----:B------:R-:W-:Y:S02]  /*d730*/  ELECT P6, UR62, PT ;  /* 0x00000000003e782f */ /* 0x000fe400038c0000 */
[----:B------:R-:W-:Y:S01]  /*d740*/  MOV R14, UR62 ;  /* 0x0000003e000e7c02 */ /* 0x000fe20008000f00 */
[----:B0-----:R-:W-:Y:S10]  /*d750*/  ENDCOLLECTIVE ;  /* 0x000000000000791b */ /* 0x001ff40003800000 */
.L_x_1941:
[----:B------:R-:W-:Y:S05]  /*d760*/  BSYNC B0 ;  /* 0x0000000000007941 */ /* 0x000fea0003800000 */
.L_x_1940:
[----:B------:R-:W-:Y:S05]  /*d770*/  BRA `(.L_x_1942) ;  /* 0xffffffcc00347947 */ /* 0x000fea000383ffff */
.L_x_1861:
[----:B-1----:R1:W2:Y:S02]  /*d780*/  SYNCS.PHASECHK.TRANS64.TRYWAIT P0, [R3+URZ+0x16840], R0 ;  /* 0x01684000030075a7 */ /* 0x0022a4000800017f */
[----:B--2---:R-:W-:Y:S05]  /*d790*/  @!P0 NANOSLEEP.SYNCS 0x989680 ;  /* 0x009896800000895d */ /* 0x004fea0003900000 */
[----:B------:R-:W2:Y:S02]  /*d7a0*/  @!P0 SYNCS.PHASECHK.TRANS64 P0, [R3+URZ+0x16840], R0 ;  /* 0x01684000030085a7 */ /* 0x000ea4000800007f */
[----:B--2---:R-:W-:Y:S05]  /*d7b0*/  @!P0 BRA `(.L_x_1861) ;  /* 0xfffffffc00f08947 */ /* 0x004fea000383ffff */
[----:B------:R-:W-:Y:S05]  /*d7c0*/  BRA `(.L_x_1943) ;  /* 0xffffffcc00907947 */ /* 0x000fea000383ffff */
.L_x_1865:
[----:B------:R-:W-:Y:S02]  /*d7d0*/  IMAD.MOV.U32 R13, RZ, RZ, R4 ;  /* 0x000000ffff0d7224 */ /* 0x000fe400078e0004 */
[----:B------:R-:W-:Y:S02]  /*d7e0*/  IMAD.MOV.U32 R12, RZ, RZ, RZ ;  /* 0x000000ffff0c7224 */ /* 0x000fe400078e00ff */
[----:B------:R-:W-:Y:S02]  /*d7f0*/  IMAD.MOV.U32 R11, RZ, RZ, 0x181f ;  /* 0x0000181fff0b7424 */ /* 0x000fe400078e00ff */
[----:B------:R-:W-:Y:S02]  /*d800*/  IMAD.MOV.U32 R15, RZ, RZ, -0x1 ;  /* 0xffffffffff0f7424 */ /* 0x000fe400078e00ff */
[----:B------:R-:W-:-:S07]  /*d810*/  IMAD.U32 R7, RZ, RZ, UR40 ;  /* 0x00000028ff077e24 */ /* 0x000fce000f8e00ff */
[----:B------:R-:W-:Y:S05]  /*d820*/  WARPSYNC.COLLECTIVE R15, `(.L_x_1944) ;  /* 0x000000000f087348 */ /* 0x000fea0003c00000 */
[----:B------:R0:W1:Y:S02]  /*d830*/  SHFL.IDX P6, R14, R13, R12, R11 ;  /* 0x0000000c0d0e7389 */ /* 0x00006400000c000b */
[----:B01----:R-:W-:Y:S01]  /*d840*/  ENDCOLLECTIVE ;  /* 0x000000000000791b */ /* 0x003fe20003800000 */
.L_x_1944:
[----:B------:R-:W-:Y:S02]  /*d850*/  IMAD R7, R7, 0xc0, R21 ;  /* 0x000000c007077824 */ /* 0x000fe400078e0215 */
[----:B------:R-:W-:Y:S02]  /*d860*/  IMAD.MOV.U32 R13, RZ, RZ, R0 ;  /* 0x000000ffff0d7224 */ /* 0x000fe400078e0000 */
[----:B------:R-:W-:-:S07]  /*d870*/  IMAD.MOV.U32 R2, RZ, RZ, R14 ;  /* 0x000000ffff027224 */ /* 0x000fce00078e000e */
[----:B------:R-:W-:Y:S05]  /*d880*/  WARPSYNC.COLLECTIVE R15, `(.L_x_1945) ;  /* 0x000000000f087348 */ /* 0x000fea0003c00000 */
[----:B------:R0:W1:Y:S02]  /*d890*/  SHFL.IDX P6, R14, R13, R12, R11 ;  /* 0x0000000c0d0e7389 */ /* 0x00006400000c000b */
[----:B01----:R-:W-:Y:S01]  /*d8a0*/  ENDCOLLECTIVE ;  /* 0x000000000000791b */ /* 0x003fe20003800000 */
.L_x_1945:
[----:B------:R-:W-:Y:S02]  /*d8b0*/  ULDC UR4, c[0x0][0x288] ;  /* 0x0000a20000047ab9 */ /* 0x000fe40000000800 */
[----:B------:R-:W-:Y:S02]  /*d8c0*/  IMAD R6, R9, UR4, RZ ;  /* 0x0000000409067c24 */ /* 0x000fe4000f8e02ff */
[----:B------:R-:W-:-:S03]  /*d8d0*/  VIADD R9, R7, 0x10 ;  /* 0x0000001007097836 */ /* 0x000fc60000000000 */
        /* <DEDUP_REMOVED lines=9> */
.L_x_1946:
        /* <DEDUP_REMOVED lines=11> */
.L_x_1947:
        /* <DEDUP_REMOVED lines=8> */
.L_x_1948:
        /* <DEDUP_REMOVED lines=10> */
.L_x_1949:
[----:B------:R-:W-:Y:S02]  /*db40*/  IMAD.MOV.U32 R13, RZ, RZ, R4 ;  /* 0x000000ffff0d7224 */ /* 0x000fe400078e0004 */
[----:B------:R-:W-:Y:S02]  /*db50*/  IMAD.MOV.U32 R12, RZ, RZ, 0x3 ;  /* 0x00000003ff0c7424 */ /* 0x000fe400078e00ff */
[----:B------:R-:W-:-:S07]  /*db60*/  IMAD.MOV.U32 R10, RZ, RZ, R14 ;  /* 0x000000ffff0a7224 */ /* 0x000fce00078e000e */
[----:B------:R-:W-:Y:S05]  /*db70*/  WARPSYNC.COLLECTIVE R15, `(.L_x_1950) ;  /* 0x000000000f087348 */ /* 0x000fea0003c00000 */
[----:B------:R0:W1:Y:S02]  /*db80*/  SHFL.IDX P6, R14, R13, R12, R11 ;  /* 0x0000000c0d0e7389 */ /* 0x00006400000c000b */
[----:B01----:R-:W-:Y:S01]  /*db90*/  ENDCOLLECTIVE ;  /* 0x000000000000791b */ /* 0x003fe20003800000 */
.L_x_1950:
        /* <DEDUP_REMOVED lines=9> */
[----:B------:R-:W-:Y:S02]  /*dc30*/  VIADD R9, R7, 0x40 ;  /* 0x0000004007097836 */ /* 0x000fe40000000000 */
[----:B0-----:R-:W-:-:S10]  /*dc40*/  IMAD.MOV.U32 R2, RZ, RZ, R14 ;  /* 0x000000ffff027224 */ /* 0x001fd400078e000e */
[----:B------:R-:W-:Y:S05]  /*dc50*/  WARPSYNC.COLLECTIVE R15, `(.L_x_1951) ;  /* 0x000000000f087348 */ /* 0x000fea0003c00000 */
[----:B------:R0:W1:Y:S02]  /*dc60*/  SHFL.IDX P6, R14, R13, R12, R11 ;  /* 0x0000000c0d0e7389 */ /* 0x00006400000c000b */
[----:B01----:R-:W-:Y:S01]  /*dc70*/  ENDCOLLECTIVE ;  /* 0x000000000000791b */ /* 0x003fe20003800000 */
.L_x_1951:
        /* <DEDUP_REMOVED lines=8> */
.L_x_1952:
        /* <DEDUP_REMOVED lines=10> */
.L_x_1953:
[----:B------:R-:W-:Y:S02]  /*dda0*/  IMAD.MOV.U32 R13, RZ, RZ, R4 ;  /* 0x000000ffff0d7224 */ /* 0x000fe400078e0004 */
[----:B------:R-:W-:Y:S02]  /*ddb0*/  IMAD.MOV.U32 R12, RZ, RZ, 0x5 ;  /* 0x00000005ff0c7424 */ /* 0x000fe400078e00ff */
[----:B------:R-:W-:-:S07]  /*ddc0*/  IMAD.MOV.U32 R10, RZ, RZ, R14 ;  /* 0x000000ffff0a7224 */ /* 0x000fce00078e000e */
[----:B------:R-:W-:Y:S05]  /*ddd0*/  WARPSYNC.COLLECTIVE R15, `(.L_x_1954) ;  /* 0x000000000f087348 */ /* 0x000fea0003c00000 */
[----:B------:R0:W1:Y:S02]  /*dde0*/  SHFL.IDX P6, R14, R13, R12, R11 ;  /* 0x0000000c0d0e7389 */ /* 0x00006400000c000b */
[----:B01----:R-:W-:Y:S01]  /*ddf0*/  ENDCOLLECTIVE ;  /* 0x000000000000791b */ /* 0x003fe20003800000 */
.L_x_1954:
        /* <DEDUP_REMOVED lines=14> */
.L_x_1955:
        /* <DEDUP_REMOVED lines=8> */
.L_x_1956:
        /* <DEDUP_REMOVED lines=10> */
.L_x_1957:
[----:B------:R-:W-:Y:S02]  /*e000*/  IMAD.MOV.U32 R13, RZ, RZ, R4 ;  /* 0x000000ffff0d7224 */ /* 0x000fe400078e0004 */
[----:B------:R-:W-:Y:S02]  /*e010*/  IMAD.MOV.U32 R12, RZ, RZ, 0x7 ;  /* 0x00000007ff0c7424 */ /* 0x000fe400078e00ff */
[----:B------:R-:W-:-:S07]  /*e020*/  IMAD.MOV.U32 R10, RZ, RZ, R14 ;  /* 0x000000ffff0a7224 */ /* 0x000fce00078e000e */
[----:B------:R-:W-:Y:S05]  /*e030*/  WARPSYNC.COLLECTIVE R15, `(.L_x_1958) ;  /* 0x000000000f087348 */ /* 0x000fea0003c00000 */
[----:B------:R0:W1:Y:S02]  /*e040*/  SHFL.IDX P6, R14, R13, R12, R11 ;  /* 0x0000000c0d0e7389 */ /* 0x00006400000c000b */
[----:B01----:R-:W-:Y:S01]  /*e050*/  ENDCOLLECTIVE ;  /* 0x000000000000791b */ /* 0x003fe20003800000 */
.L_x_1958:
        /* <DEDUP_REMOVED lines=11> */
.L_x_1959:
[----:B------:R-:W-:-:S05]  /*e110*/  VIADD R3, R7, 0x70 ;  /* 0x0000007007037836 */ /* 0x000fca0000000000 */
[----:B------:R-:W-:Y:S01]  /*e120*/  ISETP.GE.AND P1, PT, R3, R6, PT ;  /* 0x000000060300720c */ /* 0x000fe20003f26270 */
[----:B------:R-:W-:Y:S02]  /*e130*/  IMAD.MOV.U32 R13, RZ, RZ, R8 ;  /* 0x000000ffff0d7224 */ /* 0x000fe400078e0008 */
[----:B------:R-:W-:Y:S02]  /*e140*/  IMAD.MOV.U32 R12, RZ, RZ, RZ ;  /* 0x000000ffff0c7224 */ /* 0x000fe400078e00ff */
[----:B------:R-:W-:-:S08]  /*e150*/  IMAD.MOV.U32 R9, RZ, RZ, R14 ;  /* 0x000000ffff097224 */ /* 0x000fd000078e000e */
[----:B------:R-:W-:Y:S05]  /*e160*/  WARPSYNC.COLLECTIVE R15, `(.L_x_1960) ;  /* 0x000000000f087348 */ /* 0x000fea0003c00000 */
[----:B------:R0:W1:Y:S02]  /*e170*/  SHFL.IDX P6, R14, R13, R12, R11 ;  /* 0x0000000c0d0e7389 */ /* 0x00006400000c000b */
[----:B01----:R-:W-:Y:S01]  /*e180*/  ENDCOLLECTIVE ;  /* 0x000000000000791b */ /* 0x003fe20003800000 */
.L_x_1960:
[----:B------:R-:W-:Y:S01]  /*e190*/  @!P1 LEA R2, P2, R20, R9, 0x1 ;  /* 0x0000000914029211 */ /* 0x000fe200078408ff */
[----:B------:R-:W-:-:S04]  /*e1a0*/  VIADD R9, R7, 0x80 ;  /* 0x0000008007097836 */ /* 0x000fc80000000000 */
        /* <DEDUP_REMOVED lines=12> */
.L_x_1961:
[----:B------:R-:W-:Y:S02]  /*e270*/  IMAD.MOV.U32 R13, RZ, RZ, R8 ;  /* 0x000000ffff0d7224 */ /* 0x000fe400078e0008 */
[----:B------:R-:W-:Y:S01]  /*e280*/  IMAD.MOV.U32 R12, RZ, RZ, 0x1 ;  /* 0x00000001ff0c7424 */ /* 0x000fe200078e00ff */
[----:B------:R-:W-:-:S13]  /*e290*/  @!P1 LEA R2, P2, R20, R14, 0x1 ;  /* 0x0000000e14029211 */ /* 0x000fda00078408ff */
[----:B------:R-:W-:Y:S05]  /*e2a0*/  WARPSYNC.COLLECTIVE R15, `(.L_x_1962) ;  /* 0x000000000f087348 */ /* 0x000fea0003c00000 */
[----:B------:R0:W1:Y:S02]  /*e2b0*/  SHFL.IDX P6, R14, R13, R12, R11 ;  /* 0x0000000c0d0e7389 */ /* 0x00006400000c000b */
[----:B01----:R-:W-:Y:S01]  /*e2c0*/  ENDCOLLECTIVE ;  /* 0x000000000000791b */ /* 0x003fe20003800000 */
.L_x_1962:
        /* <DEDUP_REMOVED lines=11> */
.L_x_1963:
[----:B------:R-:W-:Y:S02]  /*e380*/  IMAD.MOV.U32 R13, RZ, RZ, R8 ;  /* 0x000000ffff0d7224 */ /* 0x000fe400078e0008 */
[----:B------:R-:W-:Y:S02]  /*e390*/  IMAD.MOV.U32 R12, RZ, RZ, 0x2 ;  /* 0x00000002ff0c7424 */ /* 0x000fe400078e00ff */
[----:B------:R-:W-:-:S07]  /*e3a0*/  IMAD.MOV.U32 R4, RZ, RZ, R14 ;  /* 0x000000ffff047224 */ /* 0x000fce00078e000e */
[----:B------:R-:W-:Y:S05]  /*e3b0*/  WARPSYNC.COLLECTIVE R15, `(.L_x_1964) ;  /* 0x000000000f087348 */ /* 0x000fea0003c00000 */
[----:B------:R0:W1:Y:S02]  /*e3c0*/  SHFL.IDX P6, R14, R13, R12, R11 ;  /* 0x0000000c0d0e7389 */ /* 0x00006400000c000b */
[----:B01----:R-:W-:Y:S01]  /*e3d0*/  ENDCOLLECTIVE ;  /* 0x000000000000791b */ /* 0x003fe20003800000 */
.L_x_1964:
[----:B------:R-:W-:-:S05]  /*e3e0*/  @!P1 LEA R4, P2, R20, R4, 0x1 ;  /* 0x0000000414049211 */ /* 0x000fca00078408ff */
[----:B------:R-:W-:Y:S02]  /*e3f0*/  @!P1 IMAD.X R3, RZ, RZ, R2, P2 ;  /* 0x000000ffff039224 */ /* 0x000fe400010e0602 */
        /* <DEDUP_REMOVED lines=10> */
.L_x_1965:
        /* <DEDUP_REMOVED lines=8> */
.L_x_1966:
        /* <DEDUP_REMOVED lines=10> */
.L_x_1967:
[----:B------:R-:W-:Y:S05]  /*e5c0*/  BRA `(.L_x_1968) ;  /* 0xffffffcc005c7947 */ /* 0x000fea000383ffff */
.L_x_1868:
[----:B0-----:R0:W1:Y:S02]  /*e5d0*/  SYNCS.PHASECHK.TRANS64.TRYWAIT P0, [R17+URZ+0x16820], R2 ;  /* 0x01682002110075a7 */ /* 0x001064000800017f */
[----:B-1----:R-:W-:Y:S05]  /*e5e0*/  @!P0 NANOSLEEP.SYNCS 0x989680 ;  /* 0x009896800000895d */ /* 0x002fea0003900000 */
[----:B------:R-:W1:Y:S02]  /*e5f0*/  @!P0 SYNCS.PHASECHK.TRANS64 P0, [R17+URZ+0x16820], R2 ;  /* 0x01682002110085a7 */ /* 0x000e64000800007f */
[----:B-1----:R-:W-:Y:S05]  /*e600*/  @!P0 BRA `(.L_x_1868) ;  /* 0xfffffffc00f08947 */ /* 0x002fea000383ffff */
[----:B------:R-:W-:Y:S05]  /*e610*/  BRA `(.L_x_1969) ;  /* 0xffffffcc00bc7947 */ /* 0x000fea000383ffff */
.L_x_1875:
[----:B0-----:R0:W1:Y:S02]  /*e620*/  SYNCS.PHASECHK.TRANS64.TRYWAIT P0, [R2+URZ+0x16840], R3 ;  /* 0x01684003020075a7 */ /* 0x001064000800017f */
[----:B-1----:R-:W-:Y:S05]  /*e630*/  @!P0 NANOSLEEP.SYNCS 0x989680 ;  /* 0x009896800000895d */ /* 0x002fea0003900000 */
[----:B------:R-:W1:Y:S02]  /*e640*/  @!P0 SYNCS.PHASECHK.TRANS64 P0, [R2+URZ+0x16840], R3 ;  /* 0x01684003020085a7 */ /* 0x000e64000800007f */
[----:B-1----:R-:W-:Y:S05]  /*e650*/  @!P0 BRA `(.L_x_1875) ;  /* 0xfffffffc00f08947 */ /* 0x002fea000383ffff */
[----:B------:R-:W-:Y:S05]  /*e660*/  BRA `(.L_x_1970) ;  /* 0xffffffd0006c7947 */ /* 0x000fea000383ffff */
.L_x_1880:
[----:B0-----:R0:W1:Y:S02]  /*e670*/  SYNCS.PHASECHK.TRANS64.TRYWAIT P0, [R2+URZ+0x60], R3 ;  /* 0x00006003020075a7 */ /* 0x001064000800017f */
[----:B-1----:R-:W-:Y:S05]  /*e680*/  @!P0 NANOSLEEP.SYNCS 0x989680 ;  /* 0x009896800000895d */ /* 0x002fea0003900000 */
[----:B------:R-:W1:Y:S02]  /*e690*/  @!P0 SYNCS.PHASECHK.TRANS64 P0, [R2+URZ+0x60], R3 ;  /* 0x00006003020085a7 */ /* 0x000e64000800007f */
[----:B-1----:R-:W-:Y:S05]  /*e6a0*/  @!P0 BRA `(.L_x_1880) ;  /* 0xfffffffc00f08947 */ /* 0x002fea000383ffff */
[----:B------:R-:W-:Y:S05]  /*e6b0*/  BRA `(.L_x_1971) ;  /* 0xffffffd000e47947 */ /* 0x000fea000383ffff */
.L_x_1889:
[----:B0-----:R0:W1:Y:S02]  /*e6c0*/  SYNCS.PHASECHK.TRANS64.TRYWAIT P0, [R2+URZ+0x16840], R3 ;  /* 0x01684003020075a7 */ /* 0x001064000800017f */
[----:B-1----:R-:W-:Y:S05]  /*e6d0*/  @!P0 NANOSLEEP.SYNCS 0x989680 ;  /* 0x009896800000895d */ /* 0x002fea0003900000 */
[----:B------:R-:W1:Y:S02]  /*e6e0*/  @!P0 SYNCS.PHASECHK.TRANS64 P0, [R2+URZ+0x16840], R3 ;  /* 0x01684003020085a7 */ /* 0x000e64000800007f */
[----:B-1----:R-:W-:Y:S05]  /*e6f0*/  @!P0 BRA `(.L_x_1889) ;  /* 0xfffffffc00f08947 */ /* 0x002fea000383ffff */
[----:B------:R-:W-:Y:S05]  /*e700*/  BRA `(.L_x_1972) ;  /* 0xffffffd8001c7947 */ /* 0x000fea000383ffff */
.L_x_1894:
[----:B0-----:R0:W1:Y:S02]  /*e710*/  SYNCS.PHASECHK.TRANS64.TRYWAIT P0, [R5+URZ+0x60], R2 ;  /* 0x00006002050075a7 */ /* 0x001064000800017f */
[----:B-1----:R-:W-:Y:S05]  /*e720*/  @!P0 NANOSLEEP.SYNCS 0x989680 ;  /* 0x009896800000895d */ /* 0x002fea0003900000 */
[----:B------:R-:W1:Y:S02]  /*e730*/  @!P0 SYNCS.PHASECHK.TRANS64 P0, [R5+URZ+0x60], R2 ;  /* 0x00006002050085a7 */ /* 0x000e64000800007f */
[----:B-1----:R-:W-:Y:S05]  /*e740*/  @!P0 BRA `(.L_x_1894) ;  /* 0xfffffffc00f08947 */ /* 0x002fea000383ffff */
[----:B------:R-:W-:Y:S05]  /*e750*/  BRA `(.L_x_1973) ;  /* 0xffffffd800947947 */ /* 0x000fea000383ffff */
.L_x_1902:
[----:B0-----:R0:W1:Y:S02]  /*e760*/  SYNCS.PHASECHK.TRANS64.TRYWAIT P0, [R2+URZ+0x16840], R3 ;  /* 0x01684003020075a7 */ /* 0x001064000800017f */
[----:B-1----:R-:W-:Y:S05]  /*e770*/  @!P0 NANOSLEEP.SYNCS 0x989680 ;  /* 0x009896800000895d */ /* 0x002fea0003900000 */
[----:B------:R-:W1:Y:S02]  /*e780*/  @!P0 SYNCS.PHASECHK.TRANS64 P0, [R2+URZ+0x16840], R3 ;  /* 0x01684003020085a7 */ /* 0x000e64000800007f */
[----:B-1----:R-:W-:Y:S05]  /*e790*/  @!P0 BRA `(.L_x_1902) ;  /* 0xfffffffc00f08947 */ /* 0x002fea000383ffff */
[----:B------:R-:W-:Y:S05]  /*e7a0*/  BRA `(.L_x_1974) ;  /* 0xffffffdc009c7947 */ /* 0x000fea000383ffff */
.L_x_1907:
[----:B0-----:R0:W1:Y:S02]  /*e7b0*/  SYNCS.PHASECHK.TRANS64.TRYWAIT P0, [R5+URZ+0x60], R8 ;  /* 0x00006008050075a7 */ /* 0x001064000800017f */
[----:B-1----:R-:W-:Y:S05]  /*e7c0*/  @!P0 NANOSLEEP.SYNCS 0x989680 ;  /* 0x009896800000895d */ /* 0x002fea0003900000 */
[----:B------:R-:W1:Y:S02]  /*e7d0*/  @!P0 SYNCS.PHASECHK.TRANS64 P0, [R5+URZ+0x60], R8 ;  /* 0x00006008050085a7 */ /* 0x000e64000800007f */
[----:B-1----:R-:W-:Y:S05]  /*e7e0*/  @!P0 BRA `(.L_x_1907) ;  /* 0xfffffffc00f08947 */ /* 0x002fea000383ffff */
[----:B------:R-:W-:Y:S05]  /*e7f0*/  BRA `(.L_x_1975) ;  /* 0xffffffe000187947 */ /* 0x000fea000383ffff */
.L_x_1917:
[----:B-1----:R1:W2:Y:S02]  /*e800*/  SYNCS.PHASECHK.TRANS64.TRYWAIT P0, [R3+URZ+0x16860], R0 ;  /* 0x01686000030075a7 */ /* 0x0022a4000800017f */
[----:B--2---:R-:W-:Y:S05]  /*e810*/  @!P0 NANOSLEEP.SYNCS 0x989680 ;  /* 0x009896800000895d */ /* 0x004fea0003900000 */
[----:B------:R-:W2:Y:S02]  /*e820*/  @!P0 SYNCS.PHASECHK.TRANS64 P0, [R3+URZ+0x16860], R0 ;  /* 0x01686000030085a7 */ /* 0x000ea4000800007f */
[----:B--2---:R-:W-:Y:S05]  /*e830*/  @!P0 BRA `(.L_x_1917) ;  /* 0xfffffffc00f08947 */ /* 0x004fea000383ffff */
[----:B------:R-:W-:Y:S05]  /*e840*/  BRA `(.L_x_1976) ;  /* 0xffffffe400087947 */ /* 0x000fea000383ffff */
.L_x_1923:
[----:B------:R-:W-:Y:S01]  /*e850*/  BSSY B0, `(.L_x_1977) ;  /* 0x0000008000007945 */ /* 0x000fe20003800000 */
[----:B------:R-:W-:Y:S02]  /*e860*/  IMAD.MOV.U32 R13, RZ, RZ, R28 ;  /* 0x000000ffff0d7224 */ /* 0x000fe400078e001c */
[----:B------:R-:W-:Y:S02]  /*e870*/  IMAD.MOV.U32 R12, RZ, RZ, RZ ;  /* 0x000000ffff0c7224 */ /* 0x000fe400078e00ff */
[----:B0-----:R-:W-:Y:S02]  /*e880*/  IMAD.MOV.U32 R11, RZ, RZ, 0x1f ;  /* 0x0000001fff0b7424 */ /* 0x001fe400078e00ff */
[----:B------:R-:W-:-:S07]  /*e890*/  IMAD.MOV.U32 R15, RZ, RZ, -0x1 ;  /* 0xffffffffff0f7424 */ /* 0x000fce00078e00ff */
[----:B------:R-:W-:Y:S05]  /*e8a0*/  WARPSYNC.COLLECTIVE R15, `(.L_x_1978) ;  /* 0x000000000f087348 */ /* 0x000fea0003c00000 */
[----:B------:R0:W1:Y:S02]  /*e8b0*/  SHFL.IDX P6, R14, R13, R12, R11 ;  /* 0x0000000c0d0e7389 */ /* 0x00006400000c000b */
[----:B01----:R-:W-:Y:S01]  /*e8c0*/  ENDCOLLECTIVE ;  /* 0x000000000000791b */ /* 0x003fe20003800000 */
.L_x_1978:
[----:B------:R-:W-:Y:S05]  /*e8d0*/  BSYNC B0 ;  /* 0x0000000000007941 */ /* 0x000fea0003800000 */
.L_x_1977:
[----:B------:R-:W-:Y:S05]  /*e8e0*/  BRA `(.L_x_1979) ;  /* 0xffffffe400ac7947 */ /* 0x000fea000383ffff */
.L_x_1926:
[----:B-1----:R1:W2:Y:S02]  /*e8f0*/  SYNCS.PHASECHK.TRANS64.TRYWAIT P0, [R7+URZ+0x16820], R0 ;  /* 0x01682000070075a7 */ /* 0x0022a4000800017f */
[----:B--2---:R-:W-:Y:S05]  /*e900*/  @!P0 NANOSLEEP.SYNCS 0x989680 ;  /* 0x009896800000895d */ /* 0x004fea0003900000 */
[----:B------:R-:W2:Y:S02]  /*e910*/  @!P0 SYNCS.PHASECHK.TRANS64 P0, [R7+URZ+0x16820], R0 ;  /* 0x01682000070085a7 */ /* 0x000ea4000800007f */
[----:B--2---:R-:W-:Y:S05]  /*e920*/  @!P0 BRA `(.L_x_1926) ;  /* 0xfffffffc00f08947 */ /* 0x004fea000383ffff */
[----:B------:R-:W-:Y:S05]  /*e930*/  BRA `(.L_x_1980) ;  /* 0xffffffe400f47947 */ /* 0x000fea000383ffff */
.L_x_1927:
        /* <DEDUP_REMOVED lines=11> */
.L_x_1982:
[----:B------:R-:W-:Y:S05]  /*e9f0*/  BSYNC B0 ;  /* 0x0000000000007941 */ /* 0x000fea0003800000 */
.L_x_1981:
[----:B------:R-:W-:Y:S05]  /*ea00*/  BRA `(.L_x_1983) ;  /* 0xffffffe400dc7947 */ /* 0x000fea000383ffff */
.L_x_1930:
[----:B------:R-:W-:Y:S01]  /*ea10*/  BSSY B1, `(.L_x_1984) ;  /* 0x0000006000017945 */ /* 0x000fe20003800000 */
[----:B------:R-:W-:-:S07]  /*ea20*/  IMAD.MOV.U32 R15, RZ, RZ, -0x1 ;  /* 0xffffffffff0f7424 */ /* 0x000fce00078e00ff */
[----:B01----:R-:W-:Y:S05]  /*ea30*/  WARPSYNC.COLLECTIVE R15, `(.L_x_1985) ;  /* 0x000000000f0c7348 */ /* 0x003fea0003c00000 */
[----:B------:R-:W-:Y:S02]  /*ea40*/  ELECT P6, UR62, PT ;  /* 0x00000000003e782f */ /* 0x000fe400038c0000 */
[----:B------:R-:W-:Y:S01]  /*ea50*/  MOV R14, UR62 ;  /* 0x0000003e000e7c02 */ /* 0x000fe20008000f00 */
[----:B01----:R-:W-:Y:S10]  /*ea60*/  ENDCOLLECTIVE ;  /* 0x000000000000791b */ /* 0x003ff40003800000 */
.L_x_1985:
[----:B------:R-:W-:Y:S05]  /*ea70*/  BSYNC B1 ;  /* 0x0000000000017941 */ /* 0x000fea0003800000 */
.L_x_1984:
[----:B------:R-:W-:Y:S05]  /*ea80*/  BRA `(.L_x_1986) ;  /* 0xffffffe400d47947 */ /* 0x000fea000383ffff */
.L_x_1932:
[----:B-1----:R1:W2:Y:S02]  /*ea90*/  SYNCS.PHASECHK.TRANS64.TRYWAIT P0, [R5+URZ], R4 ;  /* 0x00000004050075a7 */ /* 0x0022a4000800017f */
[----:B--2---:R-:W-:Y:S05]  /*eaa0*/  @!P0 NANOSLEEP.SYNCS 0x989680 ;  /* 0x009896800000895d */ /* 0x004fea0003900000 */
[----:B------:R-:W2:Y:S02]  /*eab0*/  @!P0 SYNCS.PHASECHK.TRANS64 P0, [R5+URZ], R4 ;  /* 0x00000004050085a7 */ /* 0x000ea4000800007f */
[----:B--2---:R-:W-:Y:S05]  /*eac0*/  @!P0 BRA `(.L_x_1932) ;  /* 0xfffffffc00f08947 */ /* 0x004fea000383ffff */
[----:B------:R-:W-:Y:S05]  /*ead0*/  BRA `(.L_x_1987) ;  /* 0xffffffe800087947 */ /* 0x000fea000383ffff */
.L_x_1933:
[----:B--2---:R2:W3:Y:S02]  /*eae0*/  SYNCS.PHASECHK.TRANS64.TRYWAIT P0, [R3+URZ], R0 ;  /* 0x00000000030075a7 */ /* 0x0044e4000800017f */
[----:B---3--:R-:W-:Y:S05]  /*eaf0*/  @!P0 NANOSLEEP.SYNCS 0x989680 ;  /* 0x009896800000895d */ /* 0x008fea0003900000 */
[----:B------:R-:W3:Y:S02]  /*eb00*/  @!P0 SYNCS.PHASECHK.TRANS64 P0, [R3+URZ], R0 ;  /* 0x00000000030085a7 */ /* 0x000ee4000800007f */
[----:B---3--:R-:W-:Y:S05]  /*eb10*/  @!P0 BRA `(.L_x_1933) ;  /* 0xfffffffc00f08947 */ /* 0x008fea000383ffff */
[----:B------:R-:W-:Y:S05]  /*eb20*/  BRA `(.L_x_1988) ;  /* 0xffffffe400fc7947 */ /* 0x000fea000383ffff */
.L_x_1935:
[----:B-1----:R1:W2:Y:S02]  /*eb30*/  SYNCS.PHASECHK.TRANS64.TRYWAIT P0, [R5+URZ], R4 ;  /* 0x00000004050075a7 */ /* 0x0022a4000800017f */
[----:B--2---:R-:W-:Y:S05]  /*eb40*/  @!P0 NANOSLEEP.SYNCS 0x989680 ;  /* 0x009896800000895d */ /* 0x004fea0003900000 */
[----:B------:R-:W2:Y:S02]  /*eb50*/  @!P0 SYNCS.PHASECHK.TRANS64 P0, [R5+URZ], R4 ;  /* 0x00000004050085a7 */ /* 0x000ea4000800007f */
[----:B--2---:R-:W-:Y:S05]  /*eb60*/  @!P0 BRA `(.L_x_1935) ;  /* 0xfffffffc00f08947 */ /* 0x004fea000383ffff */
[----:B------:R-:W-:Y:S05]  /*eb70*/  BRA `(.L_x_1989) ;  /* 0xffffffe800007947 */ /* 0x000fea000383ffff */
.L_x_1990:
        /* <DEDUP_REMOVED lines=16> */
.L_x_2647:


//--------------------- .text._ZN7cutlass13device_kernelIN5flash11enable_sm90INS1_16FlashAttnFwdSm90INS1_25CollectiveMainloopFwdSm90ILi2EN4cute5tupleIJNS5_1CILi1EEES8_S8_EEENS6_IJNS7_ILi192EEENS7_ILi128EEENS7_ILi64EEEEEELi64ENS_10bfloat16_tEfNS_4arch4Sm90ELb1ELb0ELb0ELb1ELb0ELb0ELb0ELb1ELb1ELb1ELb0ELb0EEENS1_21CollectiveEpilogueFwdINS6_IJSA_SC_SB_EEES9_SE_SG_Li384ELb1ELb1ELb0ELb0EEENS1_36VarlenDynamicPersistentTileSchedulerILi192ELi128ELi384ELi128ELb0ELb1ELb1ELb1ELb1ELb1EEEEEEEEEvNT_6ParamsE --------------------------
	.section	.text._ZN7cutlass13device_kernelIN5flash11enable_sm90INS1_16FlashAttnFwdSm90INS1_25CollectiveMainloopFwdSm90ILi2EN4cute5tupleIJNS5_1CILi1EEES8_S8_EEENS6_IJNS7_ILi192EEENS7_ILi128EEENS7_ILi64EEEEEELi64ENS_10bfloat16_tEfNS_4arch4Sm90ELb1ELb0ELb0ELb1ELb0ELb0ELb0ELb1ELb1ELb1ELb0ELb0EEENS1_21CollectiveEpilogueFwdINS6_IJSA_SC_SB_EEES9_SE_SG_Li384ELb1ELb1ELb0ELb0EEENS1_36VarlenDynamicPersistentTileSchedulerILi192ELi128ELi384ELi128ELb0ELb1ELb1ELb1ELb1ELb1EEEEEEEEEvNT_6ParamsE,"ax",@progbits
	.align	128
.text._ZN7cutlass13device_kernelIN5flash11enable_sm90INS1_16FlashAttnFwdSm90INS1_25CollectiveMainloopFwdSm90ILi2EN4cute5tupleIJNS5_1CILi1EEES8_S8_EEENS6_IJNS7_ILi192EEENS7_ILi128EEENS7_ILi64EEEEEELi64ENS_10bfloat16_tEfNS_4arch4Sm90ELb1ELb0ELb0ELb1ELb0ELb0ELb0ELb1ELb1ELb1ELb0ELb0EEENS1_21CollectiveEpilogueFwdINS6_IJSA_SC_SB_EEES9_SE_SG_Li384ELb1ELb1ELb0ELb0EEENS1_36VarlenDynamicPersistentTileSchedulerILi192ELi128ELi384ELi128ELb0ELb1ELb1ELb1ELb1ELb1EEEEEEEEEvNT_6ParamsE:
        .type           _ZN7cutlass13device_kernelIN5flash11enable_sm90INS1_16FlashAttnFwdSm90INS1_25CollectiveMainloopFwdSm90ILi2EN4cute5tupleIJNS5_1CILi1EEES8_S8_EEENS6_IJNS7_ILi192EEENS7_ILi128EEENS7_ILi64EEEEEELi64ENS_10bfloat16_tEfNS_4arch4Sm90ELb1ELb0ELb0ELb1ELb0ELb0ELb0ELb1ELb1ELb1ELb0ELb0EEENS1_21CollectiveEpilogueFwdINS6_IJSA_SC_SB_EEES9_SE_SG_Li384ELb1ELb1ELb0ELb0EEENS1_36VarlenDynamicPersistentTileSchedulerILi192ELi128ELi384ELi128ELb0ELb1ELb1ELb1ELb1ELb1EEEEEEEEEvNT_6ParamsE,@function
        .size           _ZN7cutlass13device_kernelIN5flash11enable_sm90INS1_16FlashAttnFwdSm90INS1_25CollectiveMainloopFwdSm90ILi2EN4cute5tupleIJNS5_1CILi1EEES8_S8_EEENS6_IJNS7_ILi192EEENS7_ILi128EEENS7_ILi64EEEEEELi64ENS_10bfloat16_tEfNS_4arch4Sm90ELb1ELb0ELb0ELb1ELb0ELb0ELb0ELb1ELb1ELb1ELb0ELb0EEENS1_21CollectiveEpilogueFwdINS6_IJSA_SC_SB_EEES9_SE_SG_Li384ELb1ELb1ELb0ELb0EEENS1_36VarlenDynamicPersistentTileSchedulerILi192ELi128ELi384ELi128ELb0ELb1ELb1ELb1ELb1ELb1EEEEEEEEEvNT_6ParamsE,(.L_x_2648 - _ZN7cutlass13device_kernelIN5flash11enable_sm90INS1_16FlashAttnFwdSm90INS1_25CollectiveMainloopFwdSm90ILi2EN4cute5tupleIJNS5_1CILi1EEES8_S8_EEENS6_IJNS7_ILi192EEENS7_ILi128EEENS7_ILi64EEEEEELi64ENS_10bfloat16_tEfNS_4arch4Sm90ELb1ELb0ELb0ELb1ELb0ELb0ELb0ELb1ELb1ELb1ELb0ELb0EEENS1_21CollectiveEpilogueFwdINS6_IJSA_SC_SB_EEES9_SE_SG_Li384ELb1ELb1ELb0ELb0EEENS1_36VarlenDynamicPersistentTileSchedulerILi192ELi128ELi384ELi128ELb0ELb1ELb1ELb1ELb1ELb1EEEEEEEEEvNT_6ParamsE)
        .other          _ZN7cutlass13device_kernelIN5flash11enable_sm90INS1_16FlashAttnFwdSm90INS1_25CollectiveMainloopFwdSm90ILi2EN4cute5tupleIJNS5_1CILi1EEES8_S8_EEENS6_IJNS7_ILi192EEENS7_ILi128EEENS7_ILi64EEEEEELi64ENS_10bfloat16_tEfNS_4arch4Sm90ELb1ELb0ELb0ELb1ELb0ELb0ELb0ELb1ELb1ELb1ELb0ELb0EEENS1_21CollectiveEpilogueFwdINS6_IJSA_SC_SB_EEES9_SE_SG_Li384ELb1ELb1ELb0ELb0EEENS1_36VarlenDynamicPersistentTileSchedulerILi192ELi128ELi384ELi128ELb0ELb1ELb1ELb1ELb1ELb1EEEEEEEEEvNT_6ParamsE,@"STO_CUDA_ENTRY STV_DEFAULT"
_ZN7cutlass13device_kernelIN5flash11enable_sm90INS1_16FlashAttnFwdSm90INS1_25CollectiveMainloopFwdSm90ILi2EN4cute5tupleIJNS5_1CILi1EEES8_S8_EEENS6_IJNS7_ILi192EEENS7_ILi128EEENS7_ILi64EEEEEELi64ENS_10bfloat16_tEfNS_4arch4Sm90ELb1ELb0ELb0ELb1ELb0ELb0ELb0ELb1ELb1ELb1ELb0ELb0EEENS1_21CollectiveEpilogueFwdINS6_IJSA_SC_SB_EEES9_SE_SG_Li384ELb1ELb1ELb0ELb0EEENS1_36VarlenDynamicPersistentTileSchedulerILi192ELi128ELi384ELi128ELb0ELb1ELb1ELb1ELb1ELb1EEEEEEEEEvNT_6ParamsE:
        /* <DEDUP_REMOVED lines=18> */
.L_x_1992:
[----:B------:R-:W-:Y:S05]  /*0120*/  BSYNC B0 ;  /* 0x0000000000007941 */ /* 0x000fea0003800000 */
.L_x_1991:
        /* <DEDUP_REMOVED lines=41> */
.L_x_1993:
        /* <DEDUP_REMOVED lines=22> */
.L_x_1994:
        /* <DEDUP_REMOVED lines=18> */
.L_x_1995:
        /* <DEDUP_REMOVED lines=22> */
.L_x_1996:
        /* <DEDUP_REMOVED lines=22> */
.L_x_1997:
[----:B------:R-:W-:Y:S01]  /*0900*/  PLOP3.LUT P0, PT, PT, PT, UP0, 0x80, 0x0 ;  /* 0x000000000000781c */ /* 0x000fe20003f0f008 */
[----:B------:R-:W-:Y:S01]  /*0910*/  UMOV UR36, 0x1 ;  /* 0x0000000100247882 */ /* 0x000fe20000000000 */
[----:B------:R-:W-:Y:S01]  /*0920*/  NOP ;  /* 0x0000000000007918 */ /* 0x000fe20000000000 */
[----:B------:R-:W-:Y:S01]  /*0930*/  USEL UR36, UR36, 0x2, !UP0 ;  /* 0x0000000224247887 */ /* 0x000fe2000c000000 */
[----:B------:R-:W-:Y:S01]  /*0940*/  ULDC.64 UR48, c[0x0][0x208] ;  /* 0x0000820000307ab9 */ /* 0x000fe20000000a00 */
[----:B012-4-:R-:W-:Y:S08]  /*0950*/  BAR.SYNC.DEFER_BLOCKING 0x0 ;  /* 0x0000000000007b1d */ /* 0x017ff00000010000 */
[----:B------:R-:W-:Y:S05]  /*0960*/  @!P0 BRA `(.L_x_1998) ;  /* 0x0000009000cc8947 */ /* 0x000fea0003800000 */
.L_x_1999:
        /* <DEDUP_REMOVED lines=25> */
[----:B------:R-:W-:Y:S02]  /*0b00*/  UMOV UR39, URZ ;  /* 0x0000003f00277c82 */ /* 0x000fe40008000000 */
[CC--:B------:R-:W-:Y:S02]  /*0b10*/  LEA.HI R153, R0.reuse, R157.reuse, RZ, 0x7 ;  /* 0x0000009d00997211 */ /* 0x0c0fe400078f38ff */
[----:B------:R-:W-:-:S02]  /*0b20*/  LEA.HI R3, R0, R157, RZ, 0x5 ;  /* 0x0000009d00037211 */ /* 0x000fc400078f28ff */
[----:B------:R-:W-:Y:S02]  /*0b30*/  LOP3.LUT R152, R153, 0xffffff80, RZ, 0xc0, !PT ;  /* 0xffffff8099987812 */ /* 0x000fe400078ec0ff */
[CC--:B------:R-:W-:Y:S01]  /*0b40*/  LEA.HI R2, R0.reuse, R157.reuse, RZ, 0x4 ;  /* 0x0000009d00027211 */ /* 0x0c0fe200078f20ff */
[----:B------:R-:W-:Y:S01]  /*0b50*/  IMAD.SHL.U32 R5, R3, 0x20, RZ ;  /* 0x0000002003057824 */ /* 0x000fe200078e00ff */
[----:B------:R-:W-:Y:S01]  /*0b60*/  LEA.HI R10, R0, R157, RZ, 0x2 ;  /* 0x0000009d000a7211 */ /* 0x000fe200078f10ff */
[----:B------:R-:W-:Y:S01]  /*0b70*/  IMAD.IADD R152, R157, 0x1, -R152 ;  /* 0x000000019d987824 */ /* 0x000fe200078e0a98 */
[----:B------:R-:W-:Y:S02]  /*0b80*/  SHF.R.S32.HI R3, RZ, 0x4, R2 ;  /* 0x00000004ff037819 */ /* 0x000fe40000011402 */
[----:B------:R-:W-:Y:S02]  /*0b90*/  LOP3.LUT R4, R2, 0x3fffff0, RZ, 0xc0, !PT ;  /* 0x03fffff002047812 */ /* 0x000fe400078ec0ff */
[----:B------:R-:W-:-:S02]  /*0ba0*/  SHF.R.S32.HI R7, RZ, 0x1f, R152 ;  /* 0x0000001fff077819 */ /* 0x000fc40000011498 */
[----:B------:R-:W-:Y:S01]  /*0bb0*/  LEA.HI R2, R2, R3, RZ, 0x1 ;  /* 0x0000000302027211 */ /* 0x000fe200078f08ff */
[----:B------:R-:W-:Y:S01]  /*0bc0*/  IMAD.IADD R4, R157, 0x1, -R4 ;  /* 0x000000019d047824 */ /* 0x000fe200078e0a04 */
[----:B------:R-:W-:Y:S02]  /*0bd0*/  LEA.HI R6, R7, R152, RZ, 0x2 ;  /* 0x0000009807067211 */ /* 0x000fe400078f10ff */
[----:B------:R-:W-:Y:S02]  /*0be0*/  LOP3.LUT R2, R2, 0x1ffffffe, RZ, 0xc0, !PT ;  /* 0x1ffffffe02027812 */ /* 0x000fe400078ec0ff */
[--C-:B------:R-:W-:Y:S02]  /*0bf0*/  SHF.R.S32.HI R8, RZ, 0x2, R6.reuse ;  /* 0x00000002ff087819 */ /* 0x100fe40000011406 */
[----:B------:R-:W-:Y:S01]  /*0c00*/  SHF.R.S32.HI R9, RZ, 0x1f, R6 ;  /* 0x0000001fff097819 */ /* 0x000fe20000011406 */
[----:B------:R-:W-:Y:S01]  /*0c10*/  IMAD.IADD R2, R3, 0x1, -R2 ;  /* 0x0000000103027824 */ /* 0x000fe200078e0a02 */
[----:B------:R-:W-:-:S02]  /*0c20*/  SHF.R.S32.HI R153, RZ, 0x7, R153 ;  /* 0x00000007ff997819 */ /* 0x000fc40000011499 */
[----:B------:R-:W-:Y:S02]  /*0c30*/  LOP3.LUT R10, R10, 0xfffffffc, RZ, 0xc0, !PT ;  /* 0xfffffffc0a0a7812 */ /* 0x000fe400078ec0ff */
[----:B------:R-:W-:Y:S01]  /*0c40*/  LEA.HI R9, R9, R8, RZ, 0x3 ;  /* 0x0000000809097211 */ /* 0x000fe200078f18ff */
[----:B------:R-:W-:Y:S01]  /*0c50*/  IMAD.HI R3, R153, 0x55555556, RZ ;  /* 0x5555555699037827 */ /* 0x000fe200078e02ff */
[----:B------:R-:W-:Y:S02]  /*0c60*/  LOP3.LUT R5, R5, 0xfffffc00, RZ, 0xc0, !PT ;  /* 0xfffffc0005057812 */ /* 0x000fe400078ec0ff */
[----:B------:R-:W-:Y:S01]  /*0c70*/  LEA.HI R0, R0, R157, RZ, 0x3 ;  /* 0x0000009d00007211 */ /* 0x000fe200078f18ff */
[----:B------:R-:W-:Y:S01]  /*0c80*/  IMAD.IADD R10, R157, 0x1, -R10 ;  /* 0x000000019d0a7824 */ /* 0x000fe200078e0a0a */
[----:B------:R-:W-:Y:S01]  /*0c90*/  LOP3.LUT R9, R9, 0xfffffff8, RZ, 0xc0, !PT ;  /* 0xfffffff809097812 */ /* 0x000fe200078ec0ff */
[----:B------:R-:W-:Y:S01]  /*0ca0*/  IMAD R5, R4, 0x40, R5 ;  /* 0x0000004004057824 */ /* 0x000fe200078e0205 */
[----:B------:R-:W-:-:S02]  /*0cb0*/  LEA.HI R7, R7, R152, RZ, 0x5 ;  /* 0x0000009807077211 */ /* 0x000fc400078f28ff */
[----:B------:R-:W-:Y:S01]  /*0cc0*/  LEA.HI R4, R3, R3, RZ, 0x1 ;  /* 0x0000000303047211 */ /* 0x000fe200078f08ff */
[----:B------:R-:W-:Y:S01]  /*0cd0*/  IMAD.IADD R8, R8, 0x1, -R9 ;  /* 0x0000000108087824 */ /* 0x000fe200078e0a09 */
[----:B------:R-:W-:Y:S01]  /*0ce0*/  LOP3.LUT R18, R0, 0xfffffff8, RZ, 0xc0, !PT ;  /* 0xfffffff800127812 */ /* 0x000fe200078ec0ff */
[----:B------:R-:W-:Y:S01]  /*0cf0*/  IMAD R155, R2, 0x8, R5 ;  /* 0x00000008029b7824 */ /* 0x000fe200078e0205 */
[----:B------:R-:W-:Y:S01]  /*0d00*/  LEA.HI R3, R10, R10, RZ, 0x1 ;  /* 0x0000000a0a037211 */ /* 0x000fe200078f08ff */
[----:B------:R-:W-:Y:S01]  /*0d10*/  IMAD R4, R4, -0x3, R153 ;  /* 0xfffffffd04047824 */ /* 0x000fe200078e0299 */
[----:B------:R-:W-:Y:S01]  /*0d20*/  SHF.R.S32.HI R7, RZ, 0x5, R7 ;  /* 0x00000005ff077819 */ /* 0x000fe20000011407 */
[----:B------:R-:W-:Y:S01]  /*0d30*/  IMAD.IADD R18, R157, 0x1, -R18 ;  /* 0x000000019d127824 */ /* 0x000fe200078e0a12 */
[----:B------:R-:W-:Y:S02]  /*0d40*/  LOP3.LUT R3, R3, 0x1ffffffe, RZ, 0xc0, !PT ;  /* 0x1ffffffe03037812 */ /* 0x000fe400078ec0ff */
        /* <DEDUP_REMOVED lines=9> */
.L_x_2041:
[----:B012---:R-:W0:Y:S01]  /*0de0*/  LDC.64 R2, c[0x0][0xc88] ;  /* 0x00032200ff027b82 */ /* 0x007e220000000a00 */
[----:B------:R-:W-:Y:S01]  /*0df0*/  ULDC.64 UR8, c[0x0][0xa28] ;  /* 0x00028a0000087ab9 */ /* 0x000fe20000000a00 */
[----:B------:R-:W-:Y:S01]  /*0e00*/  ULDC.64 UR10, c[0x0][0xa18] ;  /* 0x00028600000a7ab9 */ /* 0x000fe20000000a00 */
[----:B------:R-:W-:Y:S01]  /*0e10*/  ULDC UR4, c[0x0][0x424] ;  /* 0x0001090000047ab9 */ /* 0x000fe20000000800 */
        /* <DEDUP_REMOVED lines=11> */
[----:B------:R-:W-:-:S04]  /*0ed0*/  @UP0 ULEA UR8, UP2, UR40, UR8, 0x2 ;  /* 0x0000000828080291 */ /* 0x000fc8000f84103f */
[----:B------:R-:W-:Y:S02]  /*0ee0*/  @UP0 ULEA.HI.X UR9, UR40, UR9, UR41, 0x2, UP2 ;  /* 0x0000000928090291 */ /* 0x000fe400090f1429 */
[----:B------:R-:W-:Y:S01]  /*0ef0*/  @UP1 ULEA UR10, UP0, UR40, UR10, 0x2 ;  /* 0x0000000a280a1291 */ /* 0x000fe2000f80103f */
[----:B------:R-:W-:-:S03]  /*0f00*/  IMAD.U32 R2, RZ, RZ, UR8 ;  /* 0x00000008ff027e24 */ /* 0x000fc6000f8e00ff */
[----:B------:R-:W-:Y:S01]  /*0f10*/  @UP1 ULEA.HI.X UR11, UR40, UR11, UR41, 0x2, UP0 ;  /* 0x0000000b280b1291 */ /* 0x000fe200080f1429 */
[----:B------:R-:W-:Y:S01]  /*0f20*/  IMAD.U32 R3, RZ, RZ, UR9 ;  /* 0x00000009ff037e24 */ /* 0x000fe2000f8e00ff */
[----:B------:R-:W-:Y:S01]  /*0f30*/  ULDC.64 UR8, c[0x0][0x418] ;  /* 0x0001060000087ab9 */ /* 0x000fe20000000a00 */
[----:B------:R-:W-:-:S03]  /*0f40*/  IMAD.U32 R4, RZ, RZ, UR10 ;  /* 0x0000000aff047e24 */ /* 0x000fc6000f8e00ff */
[----:B------:R-:W-:Y:S01]  /*0f50*/  IMAD.U32 R5, RZ, RZ, UR11 ;  /* 0x0000000bff057e24 */ /* 0x000fe2000f8e00ff */
[----:B------:R-:W2:Y:S04]  /*0f60*/  @P0 LDG.E R2, desc[UR48][R2.64] ;  /* 0x0000003002020981 */ /* 0x000ea8000c1e1900 */
[----:B------:R-:W3:Y:S01]  /*0f70*/  @P2 LDG.E R4, desc[UR48][R4.64] ;  /* 0x0000003004042981 */ /* 0x000ee2000c1e1900 */
[----:B------:R-:W-:Y:S01]  /*0f80*/  UISETP.NE.U32.AND UP0, UPT, UR8, URZ, UPT ;  /* 0x0000003f0800728c */ /* 0x000fe2000bf05070 */
[----:B------:R-:W-:Y:S01]  /*0f90*/  UMOV UR47, URZ ;  /* 0x0000003f002f7c82 */ /* 0x000fe20008000000 */
[----:B------:R-:W-:Y:S02]  /*0fa0*/  ULDC UR50, c[0x0][0x288] ;  /* 0x0000a20000327ab9 */ /* 0x000fe40000000800 */
[----:B------:R-:W-:Y:S01]  /*0fb0*/  UISETP.NE.AND.EX UP0, UPT, UR9, URZ, UPT, UP0 ;  /* 0x0000003f0900728c */ /* 0x000fe2000bf05300 */
[----:B------:R-:W-:-:S02]  /*0fc0*/  UMOV UR42, UR6 ;  /* 0x00000006002a7c82 */ /* 0x000fc40008000000 */
[----:B------:R-:W-:Y:S01]  /*0fd0*/  ULDC.64 UR8, c[0x0][0xa20] ;  /* 0x0002880000087ab9 */ /* 0x000fe20000000a00 */
[----:B------:R-:W-:Y:S01]  /*0fe0*/  USEL UR4, UR4, 0x1, UP0 ;  /* 0x0000000104047887 */ /* 0x000fe20008000000 */
[----:B------:R-:W-:-:S03]  /*0ff0*/  ISETP.NE.U32.AND P1, PT, RZ, UR8, PT ;  /* 0x00000008ff007c0c */ /* 0x000fc6000bf25070 */
        /* <DEDUP_REMOVED lines=18> */
.L_x_2000:
[----:B------:R-:W-:Y:S05]  /*1120*/  @!P1 BRA `(.L_x_2001) ;  /* 0x00000000001c9947 */ /* 0x000fea0003800000 */
[----:B------:R-:W-:-:S04]  /*1130*/  ULEA UR4, UP0, UR40, UR8, 0x2 ;  /* 0x0000000828047291 */ /* 0x000fc8000f80103f */
[----:B------:R-:W-:Y:S02]  /*1140*/  ULEA.HI.X UR6, UR40, UR9, UR41, 0x2, UP0 ;  /* 0x0000000928067291 */ /* 0x000fe400080f1429 */
[----:B------:R-:W-:-:S04]  /*1150*/  IMAD.U32 R2, RZ, RZ, UR4 ;  /* 0x00000004ff027e24 */ /* 0x000fc8000f8e00ff */
[----:B------:R-:W-:-:S05]  /*1160*/  IMAD.U32 R3, RZ, RZ, UR6 ;  /* 0x00000006ff037e24 */ /* 0x000fca000f8e00ff */
[----:B------:R-:W2:Y:S02]  /*1170*/  LDG.E R2, desc[UR48][R2.64] ;  /* 0x0000003002027981 */ /* 0x000ea4000c1e1900 */
[----:B--2---:R-:W-:Y:S01]  /*1180*/  R2UR UR4, R2 ;  /* 0x00000000020472ca */ /* 0x004fe200000e0000 */
[----:B------:R-:W-:-:S14]  /*1190*/  BRA `(.L_x_2002) ;  /* 0x0000000000347947 */ /* 0x000fdc0003800000 */
.L_x_2001:
        /* <DEDUP_REMOVED lines=13> */
.L_x_2002:
[----:B------:R-:W-:Y:S01]  /*1270*/  ULDC UR6, c[0x0][0x448] ;  /* 0x0001120000067ab9 */ /* 0x000fe20000000800 */
[----:B------:R-:W-:Y:S01]  /*1280*/  UIMAD UR43, UR5, 0xc0, URZ ;  /* 0x000000c0052b78a4 */ /* 0x000fe2000f8e023f */
[----:B------:R-:W-:Y:S01]  /*1290*/  PLOP3.LUT P0, PT, PT, PT, PT, 0x80, 0x0 ;  /* 0x000000000000781c */ /* 0x000fe20003f0f070 */
[----:B------:R-:W-:Y:S01]  /*12a0*/  UISETP.NE.AND UP0, UPT, UR6, 0x1, UPT ;  /* 0x000000010600788c */ /* 0x000fe2000bf05270 */
[----:B------:R-:W-:Y:S01]  /*12b0*/  CS2R R20, SRZ ;  /* 0x0000000000147805 */ /* 0x000fe2000001ff00 */
[----:B------:R-:W-:Y:S01]  /*12c0*/  UIADD3 UR6, UR43, 0xbf, URZ ;  /* 0x000000bf2b067890 */ /* 0x000fe2000fffe03f */
[----:B------:R-:W-:Y:S01]  /*12d0*/  CS2R R118, SRZ ;  /* 0x0000000000767805 */ /* 0x000fe2000001ff00 */
[----:B------:R-:W-:Y:S01]  /*12e0*/  UIADD3 UR47, -UR47, UR4, URZ ;  /* 0x000000042f2f7290 */ /* 0x000fe2000fffe13f */
[----:B------:R-:W-:Y:S02]  /*12f0*/  CS2R R116, SRZ ;  /* 0x0000000000747805 */ /* 0x000fe4000001ff00 */
[----:B------:R-:W-:-:S02]  /*1300*/  CS2R R114, SRZ ;  /* 0x0000000000727805 */ /* 0x000fc4000001ff00 */
[----:B------:R-:W-:Y:S01]  /*1310*/  CS2R R112, SRZ ;  /* 0x0000000000707805 */ /* 0x000fe2000001ff00 */
[----:B------:R-:W-:Y:S01]  /*1320*/  UIADD3 UR7, UR47, 0x80, -UR50 ;  /* 0x000000802f077890 */ /* 0x000fe2000fffe832 */
[----:B------:R-:W-:Y:S01]  /*1330*/  CS2R R14, SRZ ;  /* 0x00000000000e7805 */ /* 0x000fe2000001ff00 */
[----:B------:R-:W-:Y:S01]  /*1340*/  IMAD.MOV.U32 R110, RZ, RZ, RZ ;  /* 0x000000ffff6e7224 */ /* 0x000fe200078e00ff */
[----:B------:R-:W-:Y:S01]  /*1350*/  @UP0 ULDC UR4, c[0x0][0x44c] ;  /* 0x0001130000040ab9 */ /* 0x000fe20000000800 */
[----:B------:R-:W-:Y:S01]  /*1360*/  @UP0 ULDC UR8, c[0x0][0x450] ;  /* 0x0001140000080ab9 */ /* 0x000fe20000000800 */
[----:B------:R-:W-:Y:S01]  /*1370*/  UIMAD.WIDE.U32 UR4, UR6, UR4, URZ ;  /* 0x00000004060472a5 */ /* 0x000fe2000f8e003f */
[----:B------:R-:W-:Y:S01]  /*1380*/  IMAD.MOV.U32 R25, RZ, RZ, RZ ;  /* 0x000000ffff197224 */ /* 0x000fe200078e00ff */
[----:B------:R-:W-:Y:S01]  /*1390*/  UIADD3 UR4, UR47, 0x7f, URZ ;  /* 0x0000007f2f047890 */ /* 0x000fe2000fffe03f */
[----:B------:R-:W-:Y:S01]  /*13a0*/  CS2R R12, SRZ ;  /* 0x00000000000c7805 */ /* 0x000fe2000001ff00 */
[----:B------:R-:W-:Y:S01]  /*13b0*/  @UP0 USHF.R.U32.HI UR6, URZ, UR8, UR5 ;  /* 0x000000083f060299 */ /* 0x000fe20008011605 */
[----:B------:R-:W-:Y:S01]  /*13c0*/  IMAD.MOV.U32 R106, RZ, RZ, RZ ;  /* 0x000000ffff6a7224 */ /* 0x000fe200078e00ff */
[----:B------:R-:W-:Y:S01]  /*13d0*/  USHF.R.S32.HI UR5, URZ, 0x1f, UR4 ;  /* 0x0000001f3f057899 */ /* 0x000fe20008011404 */
[----:B------:R-:W-:Y:S01]  /*13e0*/  IMAD.MOV.U32 R27, RZ, RZ, RZ ;  /* 0x000000ffff1b7224 */ /* 0x000fe200078e00ff */
[----:B------:R-:W-:Y:S01]  /*13f0*/  UIADD3 UR6, UR7, UR6, URZ ;  /* 0x0000000607067290 */ /* 0x000fe2000fffe03f */
[----:B------:R-:W-:Y:S01]  /*1400*/  CS2R R102, SRZ ;  /* 0x0000000000667805 */ /* 0x000fe2000001ff00 */
[----:B------:R-:W-:Y:S01]  /*1410*/  ULEA.HI UR5, UR5, UR4, URZ, 0x7 ;  /* 0x0000000405057291 */ /* 0x000fe2000f8f383f */
[----:B------:R-:W-:Y:S01]  /*1420*/  CS2R R100, SRZ ;  /* 0x0000000000647805 */ /* 0x000fe2000001ff00 */
[----:B------:R-:W-:Y:S01]  /*1430*/  USHF.R.S32.HI UR7, URZ, 0x1f, UR6 ;  /* 0x0000001f3f077899 */ /* 0x000fe20008011406 */
[----:B------:R-:W-:Y:S01]  /*1440*/  CS2R R98, SRZ ;  /* 0x0000000000627805 */ /* 0x000fe2000001ff00 */
[----:B------:R-:W-:Y:S01]  /*1450*/  USHF.R.S32.HI UR5, URZ, 0x7, UR5 ;  /* 0x000000073f057899 */ /* 0x000fe20008011405 */
[----:B------:R-:W-:Y:S01]  /*1460*/  CS2R R96, SRZ ;  /* 0x0000000000607805 */ /* 0x000fe2000001ff00 */
[----:B------:R-:W-:Y:S01]  /*1470*/  ULEA.HI UR7, UR7, UR6, URZ, 0x7 ;  /* 0x0000000607077291 */ /* 0x000fe2000f8f383f */
[----:B------:R-:W-:-:S02]  /*1480*/  CS2R R94, SRZ ;  /* 0x00000000005e7805 */ /* 0x000fc4000001ff00 */
[----:B------:R-:W-:Y:S02]  /*1490*/  CS2R R92, SRZ ;  /* 0x00000000005c7805 */ /* 0x000fe4000001ff00 */
[----:B------:R-:W-:Y:S01]  /*14a0*/  CS2R R90, SRZ ;  /* 0x00000000005a7805 */ /* 0x000fe2000001ff00 */
[----:B------:R-:W-:Y:S01]  /*14b0*/  USHF.R.S32.HI UR7, URZ, 0x7, UR7 ;  /* 0x000000073f077899 */ /* 0x000fe20008011407 */
[----:B------:R-:W-:-:S03]  /*14c0*/  CS2R R88, SRZ ;  /* 0x0000000000587805 */ /* 0x000fc6000001ff00 */
[----:B------:R-:W-:-:S04]  /*14d0*/  UISETP.LT.AND UP0, UPT, UR5, UR7, UPT ;  /* 0x000000070500728c */ /* 0x000fc8000bf01270 */
[----:B------:R-:W-:-:S04]  /*14e0*/  USEL UR51, UR5, UR7, UP0 ;  /* 0x0000000705337287 */ /* 0x000fc80008000000 */
[----:B------:R-:W-:-:S06]  /*14f0*/  UISETP.GE.AND UP0, UPT, UR51, 0x1, UPT ;  /* 0x000000013300788c */ /* 0x000fcc000bf06270 */
[----:B------:R-:W-:-:S13]  /*1500*/  PLOP3.LUT P1, PT, PT, PT, UP0, 0x80, 0x0 ;  /* 0x000000000000781c */ /* 0x000fda0003f2f008 */
        /* <DEDUP_REMOVED lines=32> */
.L_x_2004:
        /* <DEDUP_REMOVED lines=9> */
.L_x_2154:
[----:B------:R-:W-:Y:S05]  /*17a0*/  @!P0 BRA `(.L_x_2006) ;  /* 0x0000000000048947 */ /* 0x000fea0003800000 */
[----:B------:R-:W-:Y:S01]  /*17b0*/  BPT.TRAP 0x1 ;  /* 0x000000040000795c */ /* 0x000fe20000300000 */
.L_x_2006:
[----:B------:R-:W-:Y:S02]  /*17c0*/  IMAD.U32 R2, RZ, RZ, UR39 ;  /* 0x00000027ff027e24 */ /* 0x000fe4000f8e00ff */
[----:B0-----:R-:W-:-:S03]  /*17d0*/  IMAD.U32 R3, RZ, RZ, UR38 ;  /* 0x00000026ff037e24 */ /* 0x001fc6000f8e00ff */
[----:B------:R-:W-:Y:S02]  /*17e0*/  LEA R2, R2, UR45, 0x3 ;  /* 0x0000002d02027c11 */ /* 0x000fe4000f8e18ff */
[----:B------:R-:W-:-:S04]  /*17f0*/  SHF.L.U32 R3, R3, 0x1f, RZ ;  /* 0x0000001f03037819 */ /* 0x000fc800000006ff */
[----:B------:R0:W1:Y:S01]  /*1800*/  SYNCS.PHASECHK.TRANS64.TRYWAIT P2, [R2+URZ+0x16830], R3 ;  /* 0x01683003020075a7 */ /* 0x000062000804017f */
[----:B------:R-:W-:Y:S05]  /*1810*/  @!P0 BRA `(.L_x_2007) ;  /* 0x0000000000048947 */ /* 0x000fea0003800000 */
[----:B------:R-:W-:Y:S01]  /*1820*/  BPT.TRAP 0x1 ;  /* 0x000000040000795c */ /* 0x000fe20000300000 */
.L_x_2007:
[----:B------:R-:W2:Y:S02]  /*1830*/  S2R R0, SR_TID.X ;  /* 0x0000000000007919 */ /* 0x000ea40000002100 */
[----:B--2---:R-:W-:Y:S01]  /*1840*/  LOP3.LUT P1, RZ, R0, 0x7f, RZ, 0xc0, !PT ;  /* 0x0000007f00ff7812 */ /* 0x004fe2000782c0ff */
[----:B-1----:R-:W-:-:S12]  /*1850*/  @P2 BRA `(.L_x_2008) ;  /* 0x0000000000082947 */ /* 0x002fd80003800000 */
[----:B------:R-:W1:Y:S02]  /*1860*/  SYNCS.PHASECHK.TRANS64.TRYWAIT P2, [R2+URZ+0x16830], R3 ;  /* 0x01683003020075a7 */ /* 0x000e64000804017f */
[----:B-1----:R-:W-:Y:S05]  /*1870*/  @!P2 BRA `(.L_x_2009) ;  /* 0x000000d800eca947 */ /* 0x002fea0003800000 */
.L_x_2008:
[----:B------:R-:W-:Y:S05]  /*1880*/  WARPSYNC.ALL ;  /* 0x0000000000007948 */ /* 0x000fea0003800000 */
[----:B------:R-:W-:Y:S01]  /*1890*/  UIADD3 UR4, UR45, 0xe400, URZ ;  /* 0x0000e4002d047890 */ /* 0x000fe2000fffe03f */
[----:B------:R-:W-:Y:S01]  /*18a0*/  WARPGROUP.ARRIVE ;  /* 0x00000000000079c5 */ /* 0x000fe20000000000 */
[----:B------:R-:W-:Y:S01]  /*18b0*/  ULOP3.LUT UR16, UR52, 0x10000, URZ, 0xfc, !UPT ;  /* 0x0001000034107892 */ /* 0x000fe2000f8efc3f */
[----:B------:R-:W-:Y:S01]  /*18c0*/  VIADD R0, R17, UR43 ;  /* 0x0000002b11007c36 */ /* 0x000fe20008000000 */
[----:B------:R-:W-:Y:S01]  /*18d0*/  USHF.R.U32.HI UR4, URZ, 0x4, UR4 ;  /* 0x000000043f047899 */ /* 0x000fe20008011604 */
[----:B------:R-:W-:Y:S01]  /*18e0*/  IMAD.U32 R8, RZ, RZ, UR50 ;  /* 0x00000032ff087e24 */ /* 0x000fe2000f8e00ff */
[----:B------:R-:W-:Y:S01]  /*18f0*/  UMOV UR17, 0x40000040 ;  /* 0x4000004000117882 */ /* 0x000fe20000000000 */
[----:B------:R-:W-:Y:S01]  /*1900*/  UMOV UR19, 0x40000040 ;  /* 0x4000004000137882 */ /* 0x000fe20000000000 */
[----:B------:R-:W-:Y:S01]  /*1910*/  ULOP3.LUT UR4, UR4, 0x3fff, URZ, 0xc0, !UPT ;  /* 0x00003fff04047892 */ /* 0x000fe2000f8ec03f */
[----:B01----:R-:W-:Y:S01]  /*1920*/  @!P1 VIADD R2, R2, 0x16840 ;  /* 0x0001684002029836 */ /* 0x003fe20000000000 */
[----:B------:R-:W-:Y:S01]  /*1930*/  UMOV UR5, 0x40000040 ;  /* 0x4000004000057882 */ /* 0x000fe20000000000 */
[----:B------:R-:W-:Y:S01]  /*1940*/  UMOV UR7, 0x40000040 ;  /* 0x4000004000077882 */ /* 0x000fe20000000000 */
[----:B------:R-:W-:Y:S01]  /*1950*/  ULOP3.LUT UR20, UR4, 0x10000, URZ, 0xfc, !UPT ;  /* 0x0001000004147892 */ /* 0x000fe2000f8efc3f */
[----:B------:R-:W-:Y:S01]  /*1960*/  CS2R R118, SRZ ;  /* 0x0000000000767805 */ /* 0x000fe2000001ff00 */
[----:B------:R-:W-:Y:S01]  /*1970*/  UIADD3 UR4, UR16, 0x2, URZ ;  /* 0x0000000210047890 */ /* 0x000fe2000fffe03f */
[----:B------:R-:W-:Y:S01]  /*1980*/  @!P1 PRMT R2, RZ, 0x654, R2 ;  /* 0x00000654ff029816 */ /* 0x000fe20000000002 */
        /* <DEDUP_REMOVED lines=38> */
[----:B------:R-:W-:Y:S02]  /*1bf0*/  UIADD3 UR7, UR6, 0x1, URZ ;  /* 0x0000000106077890 */ /* 0x000fe4000fffe03f */
[----:B------:R-:W-:-:S04]  /*1c00*/  UIADD3 UR6, UR47, UR6, URZ ;  /* 0x000000062f067290 */ /* 0x000fc8000fffe03f */
[----:B------:R-:W-:Y:S02]  /*1c10*/  IMAD.U32 R3, RZ, RZ, UR7 ;  /* 0x00000007ff037e24 */ /* 0x000fe4000f8e00ff */
[----:B------:R-:W-:Y:S01]  /*1c20*/  IMAD.U32 R5, RZ, RZ, UR6 ;  /* 0x00000006ff057e24 */ /* 0x000fe2000f8e00ff */
[----:B------:R-:W-:Y:S01]  /*1c30*/  @UP0 ULDC UR6, c[0x0][0x44c] ;  /* 0x0001130000060ab9 */ /* 0x000fe20000000800 */
[C---:B------:R-:W-:Y:S01]  /*1c40*/  IMAD R3, R16.reuse, -0x2, R3 ;  /* 0xfffffffe10037824 */ /* 0x040fe200078e0203 */
[----:B------:R-:W-:Y:S01]  /*1c50*/  UIMAD.WIDE.U32 UR6, UR43, UR6, URZ ;  /* 0x000000062b0672a5 */ /* 0x000fe2000f8e003f */
[----:B------:R-:W-:-:S03]  /*1c60*/  IMAD R6, R16, -0x2, R5 ;  /* 0xfffffffe10067824 */ /* 0x000fc600078e0205 */
[----:B------:R-:W-:-:S04]  /*1c70*/  IADD3 R21, -R8, UR47, R3 ;  /* 0x0000002f08157c10 */ /* 0x000fc8000fffe103 */
[----:B0-----:R-:W-:-:S04]  /*1c80*/  VIADDMNMX R4, R4, R21, R6, PT ;  /* 0x0000001504047246 */ /* 0x001fc80003800106 */
[C---:B------:R-:W-:Y:S02]  /*1c90*/  ISETP.GT.AND P3, PT, R4.reuse, RZ, PT ;  /* 0x000000ff0400720c */ /* 0x040fe40003f64270 */
[C---:B------:R-:W-:Y:S02]  /*1ca0*/  ISETP.GT.AND P4, PT, R4.reuse, 0x1, PT ;  /* 0x000000010400780c */ /* 0x040fe40003f84270 */
[----:B------:R-:W-:Y:S01]  /*1cb0*/  ISETP.GT.AND P5, PT, R4, 0x8, PT ;  /* 0x000000080400780c */ /* 0x000fe20003fa4270 */
[----:B------:R-:W-:Y:S02]  /*1cc0*/  WARPGROUP.DEPBAR.LE gsb0, 0x0 ;  /* 0x00008000000079c5 */ /* 0x000fe40000010000 */
[----:B------:R-:W-:-:S06]  /*1cd0*/  WARPGROUP.ARRIVE ;  /* 0x00000000000079c5 */ /* 0x000fcc0000000000 */
[----:B------:R-:W-:Y:S01]  /*1ce0*/  HGMMA.64x128x16.F32.BF16 R24, gdesc[UR8], R24, gsb0 ;  /* 0x01e00000081879f0 */ /* 0x000fe20008001818 */
[----:B------:R-:W-:Y:S01]  /*1cf0*/  @UP0 ULDC UR11, c[0x0][0x450] ;  /* 0x00011400000b0ab9 */ /* 0x000fe20000000800 */
[----:B------:R-:W-:Y:S01]  /*1d00*/  UMOV UR10, UR43 ;  /* 0x0000002b000a7c82 */ /* 0x000fe20008000000 */
[----:B------:R-:W-:-:S04]  /*1d10*/  @UP0 USHF.R.U32.HI UR10, URZ, UR11, UR7 ;  /* 0x0000000b3f0a0299 */ /* 0x000fc80008011607 */
[----:B------:R-:W-:-:S04]  /*1d20*/  UIADD3 UR6, UR10, UR47, -UR50 ;  /* 0x0000002f0a067290 */ /* 0x000fc8000fffe832 */
[----:B------:R-:W-:-:S04]  /*1d30*/  USHF.R.S32.HI UR7, URZ, 0x1f, UR6 ;  /* 0x0000001f3f077899 */ /* 0x000fc80008011406 */
[----:B------:R-:W-:-:S04]  /*1d40*/  ULEA.HI UR7, UR7, UR6, URZ, 0x7 ;  /* 0x0000000607077291 */ /* 0x000fc8000f8f383f */
[----:B------:R-:W-:-:S04]  /*1d50*/  USHF.R.S32.HI UR7, URZ, 0x7, UR7 ;  /* 0x000000073f077899 */ /* 0x000fc80008011407 */
[----:B------:R-:W-:-:S04]  /*1d60*/  UISETP.LT.AND UP1, UPT, URZ, UR7, UPT ;  /* 0x000000073f00728c */ /* 0x000fc8000bf21270 */
[----:B------:R-:W-:-:S04]  /*1d70*/  USEL UR21, URZ, UR7, !UP1 ;  /* 0x000000073f157287 */ /* 0x000fc8000c800000 */
[----:B------:R-:W-:Y:S01]  /*1d80*/  UISETP.GE.AND UP1, UPT, UR24, UR21, UPT ;  /* 0x000000151800728c */ /* 0x000fe2000bf26270 */
[----:B------:R-:W-:Y:S02]  /*1d90*/  WARPGROUP.DEPBAR.LE gsb0, 0x0 ;  /* 0x00008000000079c5 */ /* 0x000fe40000010000 */
[----:B------:R-:W-:-:S06]  /*1da0*/  WARPGROUP.ARRIVE ;  /* 0x00000000000079c5 */ /* 0x000fcc0000000000 */
[----:B------:R-:W-:Y:S03]  /*1db0*/  HGMMA.64x128x16.F32.BF16 R24, gdesc[UR12], R24, gsb0 ;  /* 0x01e000000c1879f0 */ /* 0x000fe60008001818 */
[----:B------:R-:W-:Y:S02]  /*1dc0*/  WARPGROUP.DEPBAR.LE gsb0, 0x0 ;  /* 0x00008000000079c5 */ /* 0x000fe40000010000 */
[----:B------:R-:W-:Y:S01]  /*1dd0*/  FSEL R89, R26, -INF , P3 ;  /* 0xff8000001a597808 */ /* 0x000fe20001800000 */
[----:B------:R0:W-:Y:S01]  /*1de0*/  @!P1 SYNCS.ARRIVE.TRANS64.RED.A1T0 RZ, [R2+URZ], RZ ;  /* 0x000000ff02ff99a7 */ /* 0x0001e2000810043f */
[----:B------:R-:W-:Y:S02]  /*1df0*/  FSEL R27, R27, -INF , P4 ;  /* 0xff8000001b1b7808 */ /* 0x000fe40002000000 */
[----:B------:R-:W-:Y:S02]  /*1e00*/  ISETP.GT.AND P3, PT, R4, 0x9, PT ;  /* 0x000000090400780c */ /* 0x000fe40003f64270 */
[----:B------:R-:W-:-:S02]  /*1e10*/  FSEL R91, R30, -INF , P5 ;  /* 0xff8000001e5b7808 */ /* 0x000fc40002800000 */
[----:B------:R-:W-:Y:S02]  /*1e20*/  FMNMX.FTZ R8, R89, R27, !PT ;  /* 0x0000001b59087209 */ /* 0x000fe40007810000 */
[C---:B------:R-:W-:Y:S02]  /*1e30*/  ISETP.GT.AND P4, PT, R4.reuse, 0x10, PT ;  /* 0x000000100400780c */ /* 0x040fe40003f84270 */
[----:B------:R-:W-:Y:S02]  /*1e40*/  FSEL R31, R31, -INF , P3 ;  /* 0xff8000001f1f7808 */ /* 0x000fe40001800000 */
[----:B------:R-:W-:Y:S02]  /*1e50*/  FMNMX.FTZ R8, R91, R8, !PT ;  /* 0x000000085b087209 */ /* 0x000fe40007810000 */
        /* <DEDUP_REMOVED lines=81> */
[----:B------:R-:W-:Y:S01]  /*2370*/  FSEL R87, R87, -INF , P3 ;  /* 0xff80000057577808 */ /* 0x000fe20001800000 */
[----:B------:R-:W1:Y:S01]  /*2380*/  SHFL.IDX PT, R8, R0, RZ, 0x1c1f ;  /* 0x001c1fff00087589 */ /* 0x000e6200000e0000 */
[----:B------:R-:W-:-:S04]  /*2390*/  FMNMX.FTZ R4, R86, R93, !PT ;  /* 0x0000005d56047209 */ /* 0x000fc80007810000 */
[----:B------:R-:W-:-:S05]  /*23a0*/  FMNMX.FTZ R10, R87, R4, !PT ;  /* 0x00000004570a7209 */ /* 0x000fca0007810000 */
[----:B------:R-:W2:Y:S01]  /*23b0*/  SHFL.BFLY PT, R93, R10, 0x2, 0x1f ;  /* 0x0c401f000a5d7f89 */ /* 0x000ea200000e0000 */
[----:B-1----:R-:W-:-:S04]  /*23c0*/  VIADDMNMX R6, R8, R21, R6, PT ;  /* 0x0000001508067246 */ /* 0x002fc80003800106 */
[C---:B------:R-:W-:Y:S02]  /*23d0*/  ISETP.GT.AND P4, PT, R6.reuse, 0x1, PT ;  /* 0x000000010600780c */ /* 0x040fe40003f84270 */
[----:B------:R-:W-:Y:S02]  /*23e0*/  ISETP.GT.AND P5, PT, R6, 0x8, PT ;  /* 0x000000080600780c */ /* 0x000fe40003fa4270 */
[----:B------:R-:W-:Y:S02]  /*23f0*/  FSEL R25, R25, -INF , P4 ;  /* 0xff80000019197808 */ /* 0x000fe40002000000 */
[----:B--2---:R-:W-:Y:S02]  /*2400*/  FMNMX.FTZ R93, R10, R93, !PT ;  /* 0x0000005d0a5d7209 */ /* 0x004fe40007810000 */
[----:B------:R-:W-:Y:S02]  /*2410*/  FSEL R28, R28, -INF , P5 ;  /* 0xff8000001c1c7808 */ /* 0x000fe40002800000 */
[----:B------:R-:W-:Y:S01]  /*2420*/  ISETP.GT.AND P4, PT, R6, 0x10, PT ;  /* 0x000000100600780c */ /* 0x000fe20003f84270 */
[----:B------:R-:W1:Y:S03]  /*2430*/  SHFL.BFLY PT, R4, R93, 0x1, 0x1f ;  /* 0x0c201f005d047f89 */ /* 0x000e6600000e0000 */
[----:B------:R-:W-:-:S02]  /*2440*/  FSEL R32, R32, -INF , P4 ;  /* 0xff80000020207808 */ /* 0x000fc40002000000 */
[----:B------:R-:W-:-:S04]  /*2450*/  ISETP.GT.AND P4, PT, R6, 0x18, PT ;  /* 0x000000180600780c */ /* 0x000fc80003f84270 */
[----:B------:R-:W-:Y:S02]  /*2460*/  FSEL R36, R36, -INF , P4 ;  /* 0xff80000024247808 */ /* 0x000fe40002000000 */
[----:B------:R-:W-:-:S04]  /*2470*/  ISETP.GT.AND P4, PT, R6, 0x20, PT ;  /* 0x000000200600780c */ /* 0x000fc80003f84270 */
[----:B------:R-:W-:Y:S02]  /*2480*/  FSEL R40, R40, -INF , P4 ;  /* 0xff80000028287808 */ /* 0x000fe40002000000 */
[----:B------:R-:W-:-:S04]  /*2490*/  ISETP.GT.AND P4, PT, R6, 0x28, PT ;  /* 0x000000280600780c */ /* 0x000fc80003f84270 */
[----:B------:R-:W-:Y:S02]  /*24a0*/  FSEL R44, R44, -INF , P4 ;  /* 0xff8000002c2c7808 */ /* 0x000fe40002000000 */
[----:B------:R-:W-:Y:S02]  /*24b0*/  ISETP.GT.AND P4, PT, R6, 0x30, PT ;  /* 0x000000300600780c */ /* 0x000fe40003f84270 */
[----:B-1----:R-:W-:Y:S02]  /*24c0*/  FMNMX.FTZ R0, R93, R4, !PT ;  /* 0x000000045d007209 */ /* 0x002fe40007810000 */
[----:B------:R-:W-:Y:S02]  /*24d0*/  CS2R R92, SRZ ;  /* 0x00000000005c7805 */ /* 0x000fe4000001ff00 */
[----:B------:R-:W-:Y:S02]  /*24e0*/  FSEL R48, R48, -INF , P4 ;  /* 0xff80000030307808 */ /* 0x000fe40002000000 */
[C---:B------:R-:W-:Y:S01]  /*24f0*/  FSETP.NEU.FTZ.AND P3, PT, R0.reuse, -INF , PT ;  /* 0xff8000000000780b */ /* 0x040fe20003f7d000 */
[----:B------:R-:W-:Y:S01]  /*2500*/  FMUL.FTZ R12, R0, UR22 ;  /* 0x00000016000c7c20 */ /* 0x000fe20008410000 */
[----:B------:R-:W-:-:S04]  /*2510*/  ISETP.GT.AND P4, PT, R6, 0x38, PT ;  /* 0x000000380600780c */ /* 0x000fc80003f84270 */
[----:B------:R-:W-:Y:S02]  /*2520*/  FSEL R12, R12, RZ, P3 ;  /* 0x000000ff0c0c7208 */ /* 0x000fe40001800000 */
[----:B------:R-:W-:Y:S02]  /*2530*/  ISETP.GT.AND P3, PT, R6, RZ, PT ;  /* 0x000000ff0600720c */ /* 0x000fe40003f64270 */
[----:B------:R-:W-:Y:S01]  /*2540*/  FSEL R52, R52, -INF , P4 ;  /* 0xff80000034347808 */ /* 0x000fe20002000000 */
[--C-:B------:R-:W-:Y:S01]  /*2550*/  FFMA.FTZ R145, R15, UR22, -R12.reuse ;  /* 0x000000160f917c23 */ /* 0x100fe2000801080c */
[----:B------:R-:W-:Y:S01]  /*2560*/  FSEL R24, R24, -INF , P3 ;  /* 0xff80000018187808 */ /* 0x000fe20001800000 */
[--C-:B------:R-:W-:Y:S01]  /*2570*/  FFMA.FTZ R147, R13, UR22, -R12.reuse ;  /* 0x000000160d937c23 */ /* 0x100fe2000801080c */
        /* <DEDUP_REMOVED lines=17> */
[----:B------:R-:W-:Y:S01]  /*2690*/  MUFU.EX2 R4, R4 ;  /* 0x0000000400047308 */ /* 0x000fe20000000800 */
[----:B------:R-:W-:Y:S01]  /*26a0*/  FMNMX.FTZ R15, R33, R10, !PT ;  /* 0x0000000a210f7209 */ /* 0x000fe20007810000 */
[--C-:B------:R-:W-:Y:S01]  /*26b0*/  FFMA.FTZ R8, R31, UR22, -R12.reuse ;  /* 0x000000161f087c23 */ /* 0x100fe2000801080c */
[----:B------:R-:W-:Y:S01]  /*26c0*/  FSEL R37, R37, -INF , P3 ;  /* 0xff80000025257808 */ /* 0x000fe20001800000 */
[--C-:B------:R-:W-:Y:S01]  /*26d0*/  FFMA.FTZ R35, R35, UR22, -R12.reuse ;  /* 0x0000001623237c23 */ /* 0x100fe2000801080c */
[----:B------:R-:W-:Y:S01]  /*26e0*/  FMNMX.FTZ R14, R36, R15, !PT ;  /* 0x0000000f240e7209 */ /* 0x000fe20007810000 */
[--C-:B------:R-:W-:Y:S01]  /*26f0*/  FFMA.FTZ R39, R39, UR22, -R12.reuse ;  /* 0x0000001627277c23 */ /* 0x100fe2000801080c */
[----:B------:R-:W-:Y:S01]  /*2700*/  ISETP.GT.AND P3, PT, R6, 0x21, PT ;  /* 0x000000210600780c */ /* 0x000fe20003f64270 */
[----:B------:R-:W1:Y:S01]  /*2710*/  MUFU.EX2 R149, R149 ;  /* 0x0000009500957308 */ /* 0x000e620000000800 */
[----:B------:R-:W-:Y:S01]  /*2720*/  FMNMX.FTZ R13, R37, R14, !PT ;  /* 0x0000000e250d7209 */ /* 0x000fe20007810000 */
[--C-:B------:R-:W-:Y:S01]  /*2730*/  FFMA.FTZ R43, R43, UR22, -R12.reuse ;  /* 0x000000162b2b7c23 */ /* 0x100fe2000801080c */
[----:B------:R-:W-:Y:S01]  /*2740*/  FSEL R41, R41, -INF , P3 ;  /* 0xff80000029297808 */ /* 0x000fe20001800000 */
[--C-:B------:R-:W-:Y:S01]  /*2750*/  FFMA.FTZ R47, R47, UR22, -R12.reuse ;  /* 0x000000162f2f7c23 */ /* 0x100fe2000801080c */
[----:B------:R-:W-:Y:S01]  /*2760*/  FMNMX.FTZ R14, R40, R13, !PT ;  /* 0x0000000d280e7209 */ /* 0x000fe20007810000 */
[--C-:B------:R-:W-:Y:S01]  /*2770*/  FFMA.FTZ R51, R51, UR22, -R12.reuse ;  /* 0x0000001633337c23 */ /* 0x100fe2000801080c */
[----:B------:R-:W-:Y:S01]  /*2780*/  ISETP.GT.AND P3, PT, R6, 0x29, PT ;  /* 0x000000290600780c */ /* 0x000fe20003f64270 */
[----:B------:R-:W2:Y:S01]  /*2790*/  MUFU.EX2 R151, R151 ;  /* 0x0000009700977308 */ /* 0x000ea20000000800 */
[----:B------:R-:W-:Y:S01]  /*27a0*/  FMNMX.FTZ R13, R41, R14, !PT ;  /* 0x0000000e290d7209 */ /* 0x000fe20007810000 */
[--C-:B------:R-:W-:Y:S01]  /*27b0*/  FFMA.FTZ R55, R55, UR22, -R12.reuse ;  /* 0x0000001637377c23 */ /* 0x100fe2000801080c */
[----:B------:R-:W-:Y:S01]  /*27c0*/  FSEL R45, R45, -INF , P3 ;  /* 0xff8000002d2d7808 */ /* 0x000fe20001800000 */
[--C-:B------:R-:W-:Y:S01]  /*27d0*/  FFMA.FTZ R59, R59, UR22, -R12.reuse ;  /* 0x000000163b3b7c23 */ /* 0x100fe2000801080c */
[----:B------:R-:W-:Y:S01]  /*27e0*/  FMNMX.FTZ R20, R44, R13, !PT ;  /* 0x0000000d2c147209 */ /* 0x000fe20007810000 */
[--C-:B------:R-:W-:Y:S01]  /*27f0*/  FFMA.FTZ R135, R62, UR22, -R12.reuse ;  /* 0x000000163e877c23 */ /* 0x100fe2000801080c */
[----:B------:R-:W-:Y:S01]  /*2800*/  ISETP.GT.AND P3, PT, R6, 0x31, PT ;  /* 0x000000310600780c */ /* 0x000fe20003f64270 */
[----:B------:R-:W3:Y:S01]  /*2810*/  MUFU.EX2 R8, R8 ;  /* 0x0000000800087308 */ /* 0x000ee20000000800 */
[----:B------:R-:W-:Y:S01]  /*2820*/  FMNMX.FTZ R11, R45, R20, !PT ;  /* 0x000000142d0b7209 */ /* 0x000fe20007810000 */
[--C-:B------:R-:W-:Y:S01]  /*2830*/  FFMA.FTZ R42, R63, UR22, -R12.reuse ;  /* 0x000000163f2a7c23 */ /* 0x100fe2000801080c */
[----:B------:R-:W-:Y:S01]  /*2840*/  FSEL R49, R49, -INF , P3 ;  /* 0xff80000031317808 */ /* 0x000fe20001800000 */
[--C-:B------:R-:W-:Y:S01]  /*2850*/  FFMA.FTZ R129, R66, UR22, -R12.reuse ;  /* 0x0000001642817c23 */ /* 0x100fe2000801080c */
[----:B------:R-:W-:Y:S01]  /*2860*/  FMNMX.FTZ R20, R48, R11, !PT ;  /* 0x0000000b30147209 */ /* 0x000fe20007810000 */
[--C-:B------:R-:W-:Y:S01]  /*2870*/  FFMA.FTZ R46, R67, UR22, -R12.reuse ;  /* 0x00000016432e7c23 */ /* 0x100fe2000801080c */
[----:B------:R-:W-:Y:S01]  /*2880*/  ISETP.GT.AND P3, PT, R6, 0x39, PT ;  /* 0x000000390600780c */ /* 0x000fe20003f64270 */
        /* <DEDUP_REMOVED lines=24> */
[----:B------:R-:W0:Y:S01]  /*2a10*/  MUFU.EX2 R14, R39 ;  /* 0x00000027000e7308 */ /* 0x000e220000000800 */
[----:B------:R-:W-:Y:S01]  /*2a20*/  FMNMX.FTZ R9, R57, R26, !PT ;  /* 0x0000001a39097209 */ /* 0x000fe20007810000 */
[----:B------:R-:W-:Y:S01]  /*2a30*/  FFMA.FTZ R12, R87, UR22, -R12 ;  /* 0x00000016570c7c23 */ /* 0x000fe2000801080c */
[----:B------:R-:W-:-:S02]  /*2a40*/  ISETP.GT.AND P4, PT, R6, 0x50, PT ;  /* 0x000000500600780c */ /* 0x000fc40003f84270 */
[----:B------:R-:W-:Y:S02]  /*2a50*/  CS2R R90, SRZ ;  /* 0x00000000005a7805 */ /* 0x000fe4000001ff00 */
[----:B------:R-:W-:Y:S02]  /*2a60*/  FSEL R61, R61, -INF , P3 ;  /* 0xff8000003d3d7808 */ /* 0x000fe40001800000 */
[----:B------:R-:W-:Y:S02]  /*2a70*/  CS2R R88, SRZ ;  /* 0x0000000000587805 */ /* 0x000fe4000001ff00 */
[----:B------:R-:W-:Y:S01]  /*2a80*/  FMNMX.FTZ R30, R60, R9, !PT ;  /* 0x000000093c1e7209 */ /* 0x000fe20007810000 */
[----:B------:R-:W0:Y:S01]  /*2a90*/  MUFU.EX2 R141, R141 ;  /* 0x0000008d008d7308 */ /* 0x000e220000000800 */
[----:B------:R-:W-:Y:S02]  /*2aa0*/  ISETP.GT.AND P3, PT, R6, 0x51, PT ;  /* 0x000000510600780c */ /* 0x000fe40003f64270 */
[----:B------:R-:W-:-:S02]  /*2ab0*/  FSEL R64, R64, -INF , P4 ;  /* 0xff80000040407808 */ /* 0x000fc40002000000 */
[----:B------:R-:W-:Y:S02]  /*2ac0*/  FMNMX.FTZ R7, R61, R30, !PT ;  /* 0x0000001e3d077209 */ /* 0x000fe40007810000 */
[----:B------:R-:W-:Y:S01]  /*2ad0*/  ISETP.GT.AND P4, PT, R6, 0x58, PT ;  /* 0x000000580600780c */ /* 0x000fe20003f84270 */
[----:B------:R-:W-:Y:S01]  /*2ae0*/  MUFU.EX2 R20, R43 ;  /* 0x0000002b00147308 */ /* 0x000fe20000000800 */
[----:B------:R-:W-:Y:S02]  /*2af0*/  FSEL R65, R65, -INF , P3 ;  /* 0xff80000041417808 */ /* 0x000fe40001800000 */
[----:B------:R-:W-:Y:S02]  /*2b00*/  FMNMX.FTZ R30, R64, R7, !PT ;  /* 0x00000007401e7209 */ /* 0x000fe40007810000 */
[----:B------:R-:W-:Y:S02]  /*2b10*/  ISETP.GT.AND P3, PT, R6, 0x59, PT ;  /* 0x000000590600780c */ /* 0x000fe40003f64270 */
[----:B------:R-:W-:Y:S01]  /*2b20*/  FSEL R68, R68, -INF , P4 ;  /* 0xff80000044447808 */ /* 0x000fe20002000000 */
[----:B------:R-:W-:Y:S01]  /*2b30*/  MUFU.EX2 R143, R143 ;  /* 0x0000008f008f7308 */ /* 0x000fe20000000800 */
[----:B------:R-:W-:-:S02]  /*2b40*/  FMNMX.FTZ R7, R65, R30, !PT ;  /* 0x0000001e41077209 */ /* 0x000fc40007810000 */
[----:B------:R-:W-:Y:S02]  /*2b50*/  ISETP.GT.AND P4, PT, R6, 0x60, PT ;  /* 0x000000600600780c */ /* 0x000fe40003f84270 */
[----:B------:R-:W-:Y:S02]  /*2b60*/  FSEL R69, R69, -INF , P3 ;  /* 0xff80000045457808 */ /* 0x000fe40001800000 */
[----:B------:R-:W-:Y:S01]  /*2b70*/  FMNMX.FTZ R34, R68, R7, !PT ;  /* 0x0000000744227209 */ /* 0x000fe20007810000 */
[----:B------:R-:W-:Y:S01]  /*2b80*/  MUFU.EX2 R26, R47 ;  /* 0x0000002f001a7308 */ /* 0x000fe20000000800 */
[----:B------:R-:W-:Y:S02]  /*2b90*/  ISETP.GT.AND P3, PT, R6, 0x61, PT ;  /* 0x000000610600780c */ /* 0x000fe40003f64270 */
[----:B------:R-:W-:Y:S02]  /*2ba0*/  FSEL R72, R72, -INF , P4 ;  /* 0xff80000048487808 */ /* 0x000fe40002000000 */
[----:B------:R-:W-:-:S02]  /*2bb0*/  FMNMX.FTZ R5, R69, R34, !PT ;  /* 0x0000002245057209 */ /* 0x000fc40007810000 */
        /* <DEDUP_REMOVED lines=43> */
[----:B------:R-:W-:Y:S01]  /*2e70*/  MUFU.EX2 R127, R127 ;  /* 0x0000007f007f7308 */ /* 0x000fe20000000800 */
[----:B------:R-:W-:Y:S01]  /*2e80*/  FFMA.FTZ R148, R24, UR22, -R21 ;  /* 0x0000001618947c23 */ /* 0x000fe20008010815 */
[----:B------:R-:W-:Y:S01]  /*2e90*/  FADD.FTZ R24, R4, R149 ;  /* 0x0000009504187221 */ /* 0x000fe20000010000 */
[--C-:B------:R-:W-:Y:S01]  /*2ea0*/  FFMA.FTZ R3, R25, UR22, -R21.reuse ;  /* 0x0000001619037c23 */ /* 0x100fe20008010815 */
[--C-:B------:R-:W-:Y:S01]  /*2eb0*/  FFMA.FTZ R150, R28, UR22, -R21.reuse ;  /* 0x000000161c967c23 */ /* 0x100fe20008010815 */
[--C-:B------:R-:W-:Y:S01]  /*2ec0*/  FFMA.FTZ R5, R29, UR22, -R21.reuse ;  /* 0x000000161d057c23 */ /* 0x100fe20008010815 */
[----:B--2---:R-:W-:Y:S01]  /*2ed0*/  FADD.FTZ R27, R151, R24 ;  /* 0x00000018971b7221 */ /* 0x004fe20000010000 */
[--C-:B------:R-:W-:Y:S01]  /*2ee0*/  FFMA.FTZ R144, R32, UR22, -R21.reuse ;  /* 0x0000001620907c23 */ /* 0x100fe20008010815 */
[----:B------:R-:W-:Y:S01]  /*2ef0*/  MUFU.EX2 R148, R148 ;  /* 0x0000009400947308 */ /* 0x000fe20000000800 */
[----:B------:R-:W-:Y:S01]  /*2f00*/  FFMA.FTZ R7, R33, UR22, -R21 ;  /* 0x0000001621077c23 */ /* 0x000fe20008010815 */
[----:B---3--:R-:W-:Y:S01]  /*2f10*/  FADD.FTZ R24, R8, R27 ;  /* 0x0000001b08187221 */ /* 0x008fe20000010000 */
[--C-:B------:R-:W-:Y:S01]  /*2f20*/  FFMA.FTZ R146, R36, UR22, -R21.reuse ;  /* 0x0000001624927c23 */ /* 0x100fe20008010815 */
[--C-:B------:R-:W-:Y:S01]  /*2f30*/  FFMA.FTZ R9, R37, UR22, -R21.reuse ;  /* 0x0000001625097c23 */ /* 0x100fe20008010815 */
[--C-:B------:R-:W-:Y:S01]  /*2f40*/  FFMA.FTZ R140, R40, UR22, -R21.reuse ;  /* 0x00000016288c7c23 */ /* 0x100fe20008010815 */
[----:B----4-:R-:W-:Y:S01]  /*2f50*/  FADD.FTZ R29, R145, R24 ;  /* 0x00000018911d7221 */ /* 0x010fe20000010000 */
[--C-:B------:R-:W-:Y:S01]  /*2f60*/  FFMA.FTZ R11, R41, UR22, -R21.reuse ;  /* 0x00000016290b7c23 */ /* 0x100fe20008010815 */
[----:B------:R-:W1:Y:S01]  /*2f70*/  MUFU.EX2 R3, R3 ;  /* 0x0000000300037308 */ /* 0x000e620000000800 */
[----:B------:R-:W-:Y:S01]  /*2f80*/  FFMA.FTZ R142, R44, UR22, -R21 ;  /* 0x000000162c8e7c23 */ /* 0x000fe20008010815 */
[----:B-----5:R-:W-:Y:S01]  /*2f90*/  FADD.FTZ R24, R10, R29 ;  /* 0x0000001d0a187221 */ /* 0x020fe20000010000 */
[--C-:B------:R-:W-:Y:S01]  /*2fa0*/  FFMA.FTZ R13, R45, UR22, -R21.reuse ;  /* 0x000000162d0d7c23 */ /* 0x100fe20008010815 */
[--C-:B------:R-:W-:Y:S01]  /*2fb0*/  FFMA.FTZ R136, R48, UR22, -R21.reuse ;  /* 0x0000001630887c23 */ /* 0x100fe20008010815 */
[--C-:B------:R-:W-:Y:S01]  /*2fc0*/  FFMA.FTZ R15, R49, UR22, -R21.reuse ;  /* 0x00000016310f7c23 */ /* 0x100fe20008010815 */
[----:B0-----:R-:W-:Y:S01]  /*2fd0*/  FADD.FTZ R29, R147, R24 ;  /* 0x00000018931d7221 */ /* 0x001fe20000010000 */
[--C-:B------:R-:W-:Y:S01]  /*2fe0*/  FFMA.FTZ R138, R52, UR22, -R21.reuse ;  /* 0x00000016348a7c23 */ /* 0x100fe20008010815 */
[----:B------:R-:W0:Y:S01]  /*2ff0*/  MUFU.EX2 R150, R150 ;  /* 0x0000009600967308 */ /* 0x000e220000000800 */
[----:B------:R-:W-:Y:S01]  /*3000*/  FFMA.FTZ R25, R53, UR22, -R21 ;  /* 0x0000001635197c23 */ /* 0x000fe20008010815 */
[----:B------:R-:W-:Y:S01]  /*3010*/  FADD.FTZ R24, R14, R29 ;  /* 0x0000001d0e187221 */ /* 0x000fe20000010000 */
[--C-:B------:R-:W-:Y:S01]  /*3020*/  FFMA.FTZ R132, R56, UR22, -R21.reuse ;  /* 0x0000001638847c23 */ /* 0x100fe20008010815 */
[--C-:B------:R-:W-:Y:S01]  /*3030*/  FFMA.FTZ R27, R57, UR22, -R21.reuse ;  /* 0x00000016391b7c23 */ /* 0x100fe20008010815 */
[--C-:B------:R-:W-:Y:S01]  /*3040*/  FFMA.FTZ R134, R60, UR22, -R21.reuse ;  /* 0x000000163c867c23 */ /* 0x100fe20008010815 */
[----:B------:R-:W-:Y:S01]  /*3050*/  FADD.FTZ R33, R141, R24 ;  /* 0x000000188d217221 */ /* 0x000fe20000010000 */
[----:B------:R-:W-:Y:S01]  /*3060*/  FFMA.FTZ R29, R61, UR22, -R21 ;  /* 0x000000163d1d7c23 */ /* 0x000fe20008010815 */
[----:B------:R-:W2:Y:S01]  /*3070*/  MUFU.EX2 R5, R5 ;  /* 0x0000000500057308 */ /* 0x000ea20000000800 */
[----:B-1----:R-:W-:Y:S01]  /*3080*/  FADD.FTZ R31, R148, R3 ;  /* 0x00000003941f7221 */ /* 0x002fe20000010000 */
[----:B------:R-:W-:Y:S01]  /*3090*/  FADD.FTZ R28, R20, R33 ;  /* 0x00000021141c7221 */ /* 0x000fe20000010000 */
[--C-:B------:R-:W-:Y:S01]  /*30a0*/  FFMA.FTZ R128, R64, UR22, -R21.reuse ;  /* 0x0000001640807c23 */ /* 0x100fe20008010815 */
[--C-:B------:R-:W-:Y:S01]  /*30b0*/  FFMA.FTZ R130, R68, UR22, -R21.reuse ;  /* 0x0000001644827c23 */ /* 0x100fe20008010815 */
[----:B------:R-:W-:Y:S01]  /*30c0*/  F2FP.BF16.F32.PACK_AB R149, R149, R4 ;  /* 0x000000049595723e */ /* 0x000fe200000010ff */
[----:B------:R-:W-:Y:S01]  /*30d0*/  FADD.FTZ R33, R143, R28 ;  /* 0x0000001c8f217221 */ /* 0x000fe20000010000 */
[----:B------:R-:W-:Y:S01]  /*30e0*/  FFMA.FTZ R69, R69, UR22, -R21 ;  /* 0x0000001645457c23 */ /* 0x000fe20008010815 */
[----:B------:R-:W1:Y:S01]  /*30f0*/  MUFU.EX2 R144, R144 ;  /* 0x0000009000907308 */ /* 0x000e620000000800 */
[----:B0-----:R-:W-:Y:S01]  /*3100*/  FADD.FTZ R24, R150, R31 ;  /* 0x0000001f96187221 */ /* 0x001fe20000010000 */
[----:B------:R-:W-:Y:S01]  /*3110*/  FADD.FTZ R28, R26, R33 ;  /* 0x000000211a1c7221 */ /* 0x000fe20000010000 */
[--C-:B------:R-:W-:Y:S01]  /*3120*/  FFMA.FTZ R72, R72, UR22, -R21.reuse ;  /* 0x0000001648487c23 */ /* 0x100fe20008010815 */
[--C-:B------:R-:W-:Y:S01]  /*3130*/  FFMA.FTZ R73, R73, UR22, -R21.reuse ;  /* 0x0000001649497c23 */ /* 0x100fe20008010815 */
[--C-:B------:R-:W-:Y:S01]  /*3140*/  FFMA.FTZ R76, R76, UR22, -R21.reuse ;  /* 0x000000164c4c7c23 */ /* 0x100fe20008010815 */
[----:B------:R-:W-:Y:S01]  /*3150*/  FADD.FTZ R35, R137, R28 ;  /* 0x0000001c89237221 */ /* 0x000fe20000010000 */
[----:B------:R-:W-:Y:S01]  /*3160*/  FFMA.FTZ R77, R77, UR22, -R21 ;  /* 0x000000164d4d7c23 */ /* 0x000fe20008010815 */
[----:B------:R-:W0:Y:S01]  /*3170*/  MUFU.EX2 R7, R7 ;  /* 0x0000000700077308 */ /* 0x000e220000000800 */
[----:B--2---:R-:W-:Y:S01]  /*3180*/  FADD.FTZ R31, R5, R24 ;  /* 0x00000018051f7221 */ /* 0x004fe20000010000 */
[----:B------:R-:W-:Y:S01]  /*3190*/  FADD.FTZ R28, R30, R35 ;  /* 0x000000231e1c7221 */ /* 0x000fe20000010000 */
[--C-:B------:R-:W-:Y:S01]  /*31a0*/  FFMA.FTZ R80, R80, UR22, -R21.reuse ;  /* 0x0000001650507c23 */ /* 0x100fe20008010815 */
[--C-:B------:R-:W-:Y:S01]  /*31b0*/  FFMA.FTZ R81, R81, UR22, -R21.reuse ;  /* 0x0000001651517c23 */ /* 0x100fe20008010815 */
[----:B------:R-:W-:Y:S01]  /*31c0*/  FFMA.FTZ R84, R84, UR22, -R21 ;  /* 0x0000001654547c23 */ /* 0x000fe20008010815 */
[----:B------:R-:W-:Y:S01]  /*31d0*/  FADD.FTZ R35, R139, R28 ;  /* 0x0000001c8b237221 */ /* 0x000fe20000010000 */
[----:B------:R-:W-:Y:S01]  /*31e0*/  F2FP.BF16.F32.PACK_AB R148, R3, R148 ;  /* 0x000000940394723e */ /* 0x000fe200000010ff */
[----:B------:R-:W2:Y:S01]  /*31f0*/  MUFU.EX2 R146, R146 ;  /* 0x0000009200927308 */ /* 0x000ea20000000800 */
[----:B-1----:R-:W-:Y:S01]  /*3200*/  FADD.FTZ R24, R144, R31 ;  /* 0x0000001f90187221 */ /* 0x002fe20000010000 */
[--C-:B------:R-:W-:Y:S01]  /*3210*/  FFMA.FTZ R31, R65, UR22, -R21.reuse ;  /* 0x00000016411f7c23 */ /* 0x100fe20008010815 */
[----:B------:R-:W-:Y:S01]  /*3220*/  FFMA.FTZ R21, R85, UR22, -R21 ;  /* 0x0000001655157c23 */ /* 0x000fe20008010815 */
        /* <DEDUP_REMOVED lines=10> */
[C---:B------:R-:W-:Y:S02]  /*32d0*/  F2FP.BF16.F32.PACK_AB R139, R34.reuse, R139 ;  /* 0x0000008b228b723e */ /* 0x040fe400000010ff */
[----:B------:R-:W-:Y:S02]  /*32e0*/  F2FP.BF16.F32.PACK_AB R150, R5, R150 ;  /* 0x000000960596723e */ /* 0x000fe400000010ff */
[----:B------:R-:W2:Y:S01]  /*32f0*/  MUFU.EX2 R11, R11 ;  /* 0x0000000b000b7308 */ /* 0x000ea20000000800 */
[----:B-1----:R-:W-:Y:S01]  /*3300*/  FADD.FTZ R33, R9, R24 ;  /* 0x0000001809217221 */ /* 0x002fe20000010000 */
[----:B------:R-:W-:Y:S01]  /*3310*/  FADD.FTZ R24, R34, R35 ;  /* 0x0000002322187221 */ /* 0x000fe20000010000 */
[----:B------:R-:W-:Y:S02]  /*3320*/  F2FP.BF16.F32.PACK_AB R144, R7, R144 ;  /* 0x000000900790723e */ /* 0x000fe400000010ff */
        /* <DEDUP_REMOVED lines=28> */
[----:B------:R-:W-:Y:S02]  /*34f0*/  FADD.FTZ R35, R127, R4 ;  /* 0x000000047f237221 */ /* 0x000fe40000010000 */
        /* <DEDUP_REMOVED lines=54> */
[----:B-1----:R-:W-:Y:S01]  /*3860*/  FADD.FTZ R4, R84, R3 ;  /* 0x0000000354047221 */ /* 0x002fe20000010000 */
[C---:B0-----:R-:W-:Y:S01]  /*3870*/  FADD.FTZ R2, R12.reuse, R35 ;  /* 0x000000230c027221 */ /* 0x041fe20000010000 */
[----:B------:R-:W-:Y:S02]  /*3880*/  F2FP.BF16.F32.PACK_AB R123, R12, R123 ;  /* 0x0000007b0c7b723e */ /* 0x000fe400000010ff */
[C---:B--2---:R-:W-:Y:S01]  /*3890*/  FADD.FTZ R3, R21.reuse, R4 ;  /* 0x0000000415037221 */ /* 0x044fe20000010000 */
[----:B------:R-:W-:Y:S01]  /*38a0*/  F2FP.BF16.F32.PACK_AB R122, R21, R84 ;  /* 0x00000054157a723e */ /* 0x000fe200000010ff */
[----:B------:R-:W-:Y:S06]  /*38b0*/  @!P3 BRA `(.L_x_2010) ;  /* 0x000000240088b947 */ /* 0x000fec0003800000 */
[----:B------:R-:W-:Y:S01]  /*38c0*/  IMAD.MOV.U32 R5, RZ, RZ, R0 ;  /* 0x000000ffff057224 */ /* 0x000fe200078e0000 */
[----:B------:R-:W-:Y:S01]  /*38d0*/  UMOV UR25, UR38 ;  /* 0x0000002600197c82 */ /* 0x000fe20008000000 */
[----:B------:R-:W-:Y:S01]  /*38e0*/  IMAD.MOV.U32 R4, RZ, RZ, R6 ;  /* 0x000000ffff047224 */ /* 0x000fe200078e0006 */
[----:B------:R-:W-:Y:S01]  /*38f0*/  UMOV UR23, UR39 ;  /* 0x0000002700177c82 */ /* 0x000fe20008000000 */
[----:B------:R-:W-:Y:S01]  /*3900*/  IMAD.MOV.U32 R119, RZ, RZ, RZ ;  /* 0x000000ffff777224 */ /* 0x000fe200078e00ff */
[----:B------:R-:W-:-:S06]  /*3910*/  ULDC UR22, c[0x0][0x988] ;  /* 0x0002620000167ab9 */ /* 0x000fcc0000000800 */
.L_x_2019:
        /* <DEDUP_REMOVED lines=9> */
.L_x_2012:
[----:B------:R-:W-:Y:S01]  /*39b0*/  ULEA UR6, UR39, UR45, 0x3 ;  /* 0x0000002d27067291 */ /* 0x000fe2000f8e183f */
[----:B------:R-:W-:-:S05]  /*39c0*/  IMAD.U32 R0, RZ, RZ, UR38 ;  /* 0x00000026ff007e24 */ /* 0x000fca000f8e00ff */
[----:B------:R-:W-:-:S04]  /*39d0*/  SHF.L.U32 R0, R0, 0x1f, RZ ;  /* 0x0000001f00007819 */ /* 0x000fc800000006ff */
[----:B------:R0:W1:Y:S01]  /*39e0*/  SYNCS.PHASECHK.TRANS64.TRYWAIT P3, [UR6+0x16830], R0 ;  /* 0x01683000ff0075a7 */ /* 0x0000620008060146 */
[----:B------:R-:W-:Y:S05]  /*39f0*/  @!P0 BRA `(.L_x_2013) ;  /* 0x0000000000048947 */ /* 0x000fea0003800000 */
[----:B------:R-:W-:Y:S01]  /*3a00*/  BPT.TRAP 0x1 ;  /* 0x000000040000795c */ /* 0x000fe20000300000 */
.L_x_2013:
[----:B-1----:R-:W-:Y:S05]  /*3a10*/  @P3 BRA `(.L_x_2011) ;  /* 0x0000000000083947 */ /* 0x002fea0003800000 */
[----:B------:R-:W1:Y:S02]  /*3a20*/  SYNCS.PHASECHK.TRANS64.TRYWAIT P3, [UR6+0x16830], R0 ;  /* 0x01683000ff0075a7 */ /* 0x000e640008060146 */
[----:B-1----:R-:W-:Y:S05]  /*3a30*/  @!P3 BRA `(.L_x_2014) ;  /* 0x000000b80090b947 */ /* 0x002fea0003800000 */
.L_x_2011:
        /* <DEDUP_REMOVED lines=25> */
.L_x_2016:
[----:B------:R-:W-:Y:S01]  /*3bd0*/  ULEA UR6, UR23, UR45, 0x3 ;  /* 0x0000002d17067291 */ /* 0x000fe2000f8e183f */
[----:B------:R-:W-:-:S05]  /*3be0*/  IMAD.U32 R0, RZ, RZ, UR25 ;  /* 0x00000019ff007e24 */ /* 0x000fca000f8e00ff */
[----:B------:R-:W-:-:S04]  /*3bf0*/  SHF.L.U32 R0, R0, 0x1f, RZ ;  /* 0x0000001f00007819 */ /* 0x000fc800000006ff */
[----:B------:R0:W1:Y:S01]  /*3c00*/  SYNCS.PHASECHK.TRANS64.TRYWAIT P3, [UR6+0x16850], R0 ;  /* 0x01685000ff0075a7 */ /* 0x0000620008060146 */
[----:B------:R-:W-:Y:S05]  /*3c10*/  @!P0 BRA `(.L_x_2017) ;  /* 0x0000000000048947 */ /* 0x000fea0003800000 */
[----:B------:R-:W-:Y:S01]  /*3c20*/  BPT.TRAP 0x1 ;  /* 0x000000040000795c */ /* 0x000fe20000300000 */
.L_x_2017:
[----:B-1----:R-:W-:Y:S05]  /*3c30*/  @P3 BRA `(.L_x_2015) ;  /* 0x0000000000083947 */ /* 0x002fea0003800000 */
[----:B------:R-:W1:Y:S02]  /*3c40*/  SYNCS.PHASECHK.TRANS64.TRYWAIT P3, [UR6+0x16850], R0 ;  /* 0x01685000ff0075a7 */ /* 0x000e640008060146 */
[----:B-1----:R-:W-:Y:S05]  /*3c50*/  @!P3 BRA `(.L_x_2018) ;  /* 0x000000b80020b947 */ /* 0x002fea0003800000 */
.L_x_2015:
[----:B------:R-:W-:Y:S01]  /*3c60*/  UIADD3 UR6, UR45, 0x400, URZ ;  /* 0x000004002d067890 */ /* 0x000fe2000fffe03f */
[----:B------:R-:W-:Y:S01]  /*3c70*/  WARPGROUP.ARRIVE ;  /* 0x00000000000079c5 */ /* 0x000fe20000000000 */
[----:B------:R-:W-:Y:S01]  /*3c80*/  UMOV UR7, 0x40000040 ;  /* 0x4000004000077882 */ /* 0x000fe20000000000 */
[----:B-1----:R-:W-:Y:S01]  /*3c90*/  VIADD R7, R17, UR43 ;  /* 0x0000002b11077c36 */ /* 0x002fe20008000000 */
[----:B------:R-:W-:Y:S02]  /*3ca0*/  USHF.R.U32.HI UR6, URZ, 0x4, UR6 ;  /* 0x000000043f067899 */ /* 0x000fe40008011606 */
        /* <DEDUP_REMOVED lines=17> */
[----:B------:R-:W1:Y:S02]  /*3dc0*/  SHFL.IDX PT, R7, R7, RZ, 0x1c1f ;  /* 0x001c1fff07077589 */ /* 0x000e6400000e0000 */
[----:B------:R-:W-:Y:S02]  /*3dd0*/  IMAD R6, R16, -0x2, R11 ;  /* 0xfffffffe10067824 */ /* 0x000fe400078e020b */
[----:B------:R-:W-:-:S05]  /*3de0*/  IMAD.U32 R11, RZ, RZ, UR50 ;  /* 0x00000032ff0b7e24 */ /* 0x000fca000f8e00ff */
[----:B------:R-:W-:-:S05]  /*3df0*/  IADD3 R6, -R11, UR47, R6 ;  /* 0x0000002f0b067c10 */ /* 0x000fca000fffe106 */
[----:B0-----:R-:W-:-:S05]  /*3e00*/  IMAD.IADD R0, R6, 0x1, R9 ;  /* 0x0000000106007824 */ /* 0x001fca00078e0209 */
[----:B------:R-:W-:Y:S01]  /*3e10*/  ISETP.GT.AND P3, PT, R0, RZ, PT ;  /* 0x000000ff0000720c */ /* 0x000fe20003f64270 */
[----:B-1----:R-:W-:Y:S01]  /*3e20*/  IMAD.IADD R6, R6, 0x1, R7 ;  /* 0x0000000106067824 */ /* 0x002fe200078e0207 */
        /* <DEDUP_REMOVED lines=62> */
[----:B------:R-:W-:Y:S01]  /*4210*/  FSEL R63, R63, -INF , P4 ;  /* 0xff8000003f3f7808 */ /* 0x000fe20002000000 */
[----:B------:R-:W-:-:S02]  /*4220*/  WARPGROUP.DEPBAR.LE gsb0, 0x0 ;  /* 0x00008000000079c5 */ /* 0x000fc40000010000 */
[----:B------:R-:W-:Y:S01]  /*4230*/  WARPGROUP.ARRIVE ;  /* 0x00000000000079c5 */ /* 0x000fe20000000000 */
[----:B------:R-:W-:Y:S02]  /*4240*/  FMNMX.FTZ R8, R62, R9, !PT ;  /* 0x000000093e087209 */ /* 0x000fe40007810000 */
[----:B------:R-:W-:Y:S02]  /*4250*/  ISETP.GT.AND P4, PT, R0, 0x51, PT ;  /* 0x000000510000780c */ /* 0x000fe40003f84270 */
[----:B------:R-:W-:Y:S01]  /*4260*/  FSEL R66, R66, -INF , P3 ;  /* 0xff80000042427808 */ /* 0x000fe20001800000 */
[----:B------:R-:W-:Y:S01]  /*4270*/  HGMMA.64x64x16.F32.BF16 R88, R140, gdesc[UR4].tnspB, R88, gsb0 ;  /* 0x40e000048c587df0 */ /* 0x000fe20008001858 */
[----:B------:R-:W-:Y:S01]  /*4280*/  UIADD3 UR6, UR10, 0x180, URZ ;  /* 0x000001800a067890 */ /* 0x000fe2000fffe03f */
[----:B------:R-:W-:Y:S01]  /*4290*/  FMNMX.FTZ R9, R63, R8, !PT ;  /* 0x000000083f097209 */ /* 0x000fe20007810000 */
[----:B------:R-:W-:Y:S01]  /*42a0*/  UMOV UR7, 0x40000040 ;  /* 0x4000004000077882 */ /* 0x000fe20000000000 */
        /* <DEDUP_REMOVED lines=30> */
[----:B------:R-:W-:-:S02]  /*4490*/  FSEL R87, R87, -INF , P4 ;  /* 0xff80000057577808 */ /* 0x000fc40002000000 */
[----:B------:R-:W-:Y:S02]  /*44a0*/  FMNMX.FTZ R0, R86, R9, !PT ;  /* 0x0000000956007209 */ /* 0x000fe40007810000 */
[C---:B------:R-:W-:Y:S02]  /*44b0*/  ISETP.GT.AND P4, PT, R6.reuse, RZ, PT ;  /* 0x000000ff0600720c */ /* 0x040fe40003f84270 */
[----:B------:R-:W-:Y:S02]  /*44c0*/  FMNMX.FTZ R8, R87, R0, !PT ;  /* 0x0000000057087209 */ /* 0x000fe40007810000 */
[----:B------:R-:W-:Y:S02]  /*44d0*/  ISETP.GT.AND P5, PT, R6, 0x1, PT ;  /* 0x000000010600780c */ /* 0x000fe40003fa4270 */
[----:B------:R-:W-:Y:S01]  /*44e0*/  FSEL R7, R24, -INF , P4 ;  /* 0xff80000018077808 */ /* 0x000fe20002000000 */
[----:B------:R-:W0:Y:S01]  /*44f0*/  SHFL.BFLY PT, R9, R8, 0x2, 0x1f ;  /* 0x0c401f0008097f89 */ /* 0x000e2200000e0000 */
        /* <DEDUP_REMOVED lines=14> */
[----:B------:R-:W-:Y:S02]  /*45e0*/  ISETP.GT.AND P4, PT, R6, 0x18, PT ;  /* 0x000000180600780c */ /* 0x000fe40003f84270 */
[----:B0-----:R-:W-:Y:S02]  /*45f0*/  FMNMX.FTZ R9, R8, R9, !PT ;  /* 0x0000000908097209 */ /* 0x001fe40007810000 */
[----:B------:R-:W-:-:S02]  /*4600*/  FSEL R33, R33, -INF , P5 ;  /* 0xff80000021217808 */ /* 0x000fc40002800000 */
[----:B------:R-:W-:Y:S01]  /*4610*/  ISETP.GT.AND P5, PT, R6, 0x19, PT ;  /* 0x000000190600780c */ /* 0x000fe20003fa4270 */
[----:B------:R-:W0:Y:S01]  /*4620*/  SHFL.BFLY PT, R0, R9, 0x1, 0x1f ;  /* 0x0c201f0009007f89 */ /* 0x000e2200000e0000 */
[----:B------:R-:W-:Y:S02]  /*4630*/  FSEL R36, R36, -INF , P4 ;  /* 0xff80000024247808 */ /* 0x000fe40002000000 */
[C---:B------:R-:W-:Y:S02]  /*4640*/  ISETP.GT.AND P4, PT, R6.reuse, 0x20, PT ;  /* 0x000000200600780c */ /* 0x040fe40003f84270 */
[----:B------:R-:W-:Y:S02]  /*4650*/  FSEL R37, R37, -INF , P5 ;  /* 0xff80000025257808 */ /* 0x000fe40002800000 */
[----:B------:R-:W-:Y:S02]  /*4660*/  ISETP.GT.AND P5, PT, R6, 0x21, PT ;  /* 0x000000210600780c */ /* 0x000fe40003fa4270 */
[----:B------:R-:W-:-:S02]  /*4670*/  FSEL R40, R40, -INF , P4 ;  /* 0xff80000028287808 */ /* 0x000fc40002000000 */
[C---:B------:R-:W-:Y:S02]  /*4680*/  ISETP.GT.AND P4, PT, R6.reuse, 0x28, PT ;  /* 0x000000280600780c */ /* 0x040fe40003f84270 */
[----:B------:R-:W-:Y:S02]  /*4690*/  FSEL R41, R41, -INF , P5 ;  /* 0xff80000029297808 */ /* 0x000fe40002800000 */
[----:B------:R-:W-:Y:S02]  /*46a0*/  ISETP.GT.AND P5, PT, R6, 0x29, PT ;  /* 0x000000290600780c */ /* 0x000fe40003fa4270 */
[----:B------:R-:W-:Y:S02]  /*46b0*/  FSEL R44, R44, -INF , P4 ;  /* 0xff8000002c2c7808 */ /* 0x000fe40002000000 */
[----:B------:R-:W-:Y:S02]  /*46c0*/  ISETP.GT.AND P4, PT, R6, 0x30, PT ;  /* 0x000000300600780c */ /* 0x000fe40003f84270 */
[----:B------:R-:W-:-:S02]  /*46d0*/  FSEL R45, R45, -INF , P5 ;  /* 0xff8000002d2d7808 */ /* 0x000fc40002800000 */
[----:B------:R-:W-:Y:S02]  /*46e0*/  ISETP.GT.AND P5, PT, R6, 0x31, PT ;  /* 0x000000310600780c */ /* 0x000fe40003fa4270 */
[----:B0-----:R-:W-:Y:S02]  /*46f0*/  FMNMX.FTZ R0, R9, R0, !PT ;  /* 0x0000000009007209 */ /* 0x001fe40007810000 */
[----:B------:R-:W-:Y:S02]  /*4700*/  FMNMX.FTZ R9, R25, R12, !PT ;  /* 0x0000000c19097209 */ /* 0x000fe40007810000 */
[----:B------:R-:W-:Y:S01]  /*4710*/  FSEL R48, R48, -INF , P4 ;  /* 0xff80000030307808 */ /* 0x000fe20002000000 */
[----:B------:R-:W-:Y:S01]  /*4720*/  FMUL.FTZ R10, R0, UR22 ;  /* 0x00000016000a7c20 */ /* 0x000fe20008410000 */
        /* <DEDUP_REMOVED lines=12> */
[----:B------:R-:W-:Y:S02]  /*47f0*/  FMNMX.FTZ R20, R40, R9, !PT ;  /* 0x0000000928147209 */ /* 0x000fe40007810000 */
[----:B------:R-:W-:Y:S01]  /*4800*/  FSEL R53, R53, -INF , P5 ;  /* 0xff80000035357808 */ /* 0x000fe20002800000 */
[----:B------:R-:W-:-:S02]  /*4810*/  WARPGROUP.DEPBAR.LE gsb0, 0x0 ;  /* 0x00008000000079c5 */ /* 0x000fc40000010000 */
[----:B------:R-:W-:Y:S01]  /*4820*/  WARPGROUP.ARRIVE ;  /* 0x00000000000079c5 */ /* 0x000fe20000000000 */
[----:B------:R-:W-:Y:S02]  /*4830*/  FMNMX.FTZ R9, R41, R20, !PT ;  /* 0x0000001429097209 */ /* 0x000fe40007810000 */
[----:B------:R-:W-:Y:S02]  /*4840*/  FSEL R8, R10, RZ, P3 ;  /* 0x000000ff0a087208 */ /* 0x000fe40001800000 */
[----:B------:R-:W-:Y:S01]  /*4850*/  FMNMX.FTZ R20, R44, R9, !PT ;  /* 0x000000092c147209 */ /* 0x000fe20007810000 */
[----:B------:R-:W-:Y:S01]  /*4860*/  HGMMA.64x64x16.F32.BF16 R88, R132, gdesc[UR4].tnspB, R88, gsb0 ;  /* 0x40e0000484587df0 */ /* 0x000fe20008001858 */
[----:B------:R-:W-:Y:S01]  /*4870*/  UIADD3 UR6, UR10, 0x280, URZ ;  /* 0x000002800a067890 */ /* 0x000fe2000fffe03f */
[----:B------:R-:W-:Y:S01]  /*4880*/  ISETP.GT.AND P5, PT, R6, 0x41, PT ;  /* 0x000000410600780c */ /* 0x000fe20003fa4270 */
[----:B------:R-:W-:Y:S01]  /*4890*/  UMOV UR7, 0x40000040 ;  /* 0x4000004000077882 */ /* 0x000fe20000000000 */
        /* <DEDUP_REMOVED lines=11> */
[----:B------:R-:W-:Y:S01]  /*4950*/  MUFU.EX2 R149, R149 ;  /* 0x0000009500957308 */ /* 0x000fe20000000800 */
        /* <DEDUP_REMOVED lines=23> */
[----:B------:R0:W-:Y:S01]  /*4ad0*/  MUFU.EX2 R12, R31 ;  /* 0x0000001f000c7308 */ /* 0x0001e20000000800 */
[----:B------:R-:W-:Y:S01]  /*4ae0*/  ISETP.GT.AND P4, PT, R6, 0x58, PT ;  /* 0x000000580600780c */ /* 0x000fe20003f84270 */
[--C-:B------:R-:W-:Y:S01]  /*4af0*/  FFMA.FTZ R139, R54, UR22, -R8.reuse ;  /* 0x00000016368b7c23 */ /* 0x100fe20008010808 */
[----:B------:R-:W-:Y:S01]  /*4b00*/  FSEL R65, R65, -INF , P5 ;  /* 0xff80000041417808 */ /* 0x000fe20002800000 */
[--C-:B------:R-:W-:Y:S01]  /*4b10*/  FFMA.FTZ R55, R55, UR22, -R8.reuse ;  /* 0x0000001637377c23 */ /* 0x100fe20008010808 */
        /* <DEDUP_REMOVED lines=17> */
[----:B------:R-:W-:Y:S01]  /*4c30*/  FFMA.FTZ R27, R86, UR22, -R8 ;  /* 0x00000016561b7c23 */ /* 0x000fe20008010808 */
[----:B------:R-:W-:Y:S01]  /*4c40*/  FMNMX.FTZ R9, R69, R30, !PT ;  /* 0x0000001e45097209 */ /* 0x000fe20007810000 */
[----:B------:R-:W-:Y:S01]  /*4c50*/  MUFU.EX2 R14, R35 ;  /* 0x00000023000e7308 */ /* 0x000fe20000000800 */
[----:B------:R-:W-:-:S02]  /*4c60*/  ISETP.GT.AND P4, PT, R6, 0x68, PT ;  /* 0x000000680600780c */ /* 0x000fc40003f84270 */
[----:B------:R-:W-:Y:S02]  /*4c70*/  FSEL R73, R73, -INF , P5 ;  /* 0xff80000049497808 */ /* 0x000fe40002800000 */
[----:B------:R-:W-:Y:S02]  /*4c80*/  FMNMX.FTZ R34, R72, R9, !PT ;  /* 0x0000000948227209 */ /* 0x000fe40007810000 */
[----:B------:R-:W-:Y:S01]  /*4c90*/  ISETP.GT.AND P5, PT, R6, 0x69, PT ;  /* 0x000000690600780c */ /* 0x000fe20003fa4270 */
[----:B------:R-:W-:Y:S01]  /*4ca0*/  MUFU.EX2 R147, R147 ;  /* 0x0000009300937308 */ /* 0x000fe20000000800 */
[----:B------:R-:W-:Y:S02]  /*4cb0*/  FSEL R76, R76, -INF , P4 ;  /* 0xff8000004c4c7808 */ /* 0x000fe40002000000 */
[----:B------:R-:W-:Y:S02]  /*4cc0*/  FMNMX.FTZ R9, R73, R34, !PT ;  /* 0x0000002249097209 */ /* 0x000fe40007810000 */
[----:B------:R-:W-:Y:S01]  /*4cd0*/  ISETP.GT.AND P4, PT, R6, 0x70, PT ;  /* 0x000000700600780c */ /* 0x000fe20003f84270 */
[----:B------:R-:W-:-:S02]  /*4ce0*/  WARPGROUP.DEPBAR.LE gsb0, 0x0 ;  /* 0x00008000000079c5 */ /* 0x000fc40000010000 */
        /* <DEDUP_REMOVED lines=287> */
.L_x_2010:
[----:B------:R-:W-:-:S13]  /*5ee0*/  ISETP.LE.AND P2, PT, RZ, UR24, PT ;  /* 0x00000018ff007c0c */ /* 0x000fda000bf43270 */
[----:B------:R-:W-:Y:S05]  /*5ef0*/  @!P2 BRA `(.L_x_2020) ;  /* 0x0000001c0030a947 */ /* 0x000fea0003800000 */
[----:B------:R-:W-:Y:S01]  /*5f00*/  IMAD.MOV.U32 R5, RZ, RZ, R0 ;  /* 0x000000ffff057224 */ /* 0x000fe200078e0000 */
[----:B------:R-:W-:Y:S01]  /*5f10*/  UMOV UR23, UR38 ;  /* 0x0000002600177c82 */ /* 0x000fe20008000000 */
[----:B------:R-:W-:Y:S01]  /*5f20*/  IMAD.MOV.U32 R7, RZ, RZ, R6 ;  /* 0x000000ffff077224 */ /* 0x000fe200078e0006 */
[----:B------:R-:W-:Y:S01]  /*5f30*/  UMOV UR21, UR39 ;  /* 0x0000002700157c82 */ /* 0x000fe20008000000 */
[----:B------:R-:W-:-:S05]  /*5f40*/  ULDC UR22, c[0x0][0x988] ;  /* 0x0002620000167ab9 */ /* 0x000fca0000000800 */
.L_x_2029:
        /* <DEDUP_REMOVED lines=9> */
.L_x_2022:
[----:B------:R-:W-:Y:S01]  /*5fe0*/  ULEA UR6, UR39, UR45, 0x3 ;  /* 0x0000002d27067291 */ /* 0x000fe2000f8e183f */
[----:B------:R-:W-:-:S05]  /*5ff0*/  IMAD.U32 R0, RZ, RZ, UR38 ;  /* 0x00000026ff007e24 */ /* 0x000fca000f8e00ff */
[----:B------:R-:W-:-:S04]  /*6000*/  SHF.L.U32 R0, R0, 0x1f, RZ ;  /* 0x0000001f00007819 */ /* 0x000fc800000006ff */
[----:B------:R0:W1:Y:S01]  /*6010*/  SYNCS.PHASECHK.TRANS64.TRYWAIT P2, [UR6+0x16830], R0 ;  /* 0x01683000ff0075a7 */ /* 0x0000620008040146 */
[----:B------:R-:W-:Y:S05]  /*6020*/  @!P0 BRA `(.L_x_2023) ;  /* 0x0000000000048947 */ /* 0x000fea0003800000 */
[----:B------:R-:W-:Y:S01]  /*6030*/  BPT.TRAP 0x1 ;  /* 0x000000040000795c */ /* 0x000fe20000300000 */
.L_x_2023:
[----:B-1----:R-:W-:Y:S05]  /*6040*/  @P2 BRA `(.L_x_2021) ;  /* 0x0000000000082947 */ /* 0x002fea0003800000 */
[----:B------:R-:W1:Y:S02]  /*6050*/  SYNCS.PHASECHK.TRANS64.TRYWAIT P2, [UR6+0x16830], R0 ;  /* 0x01683000ff0075a7 */ /* 0x000e640008040146 */
[----:B-1----:R-:W-:Y:S05]  /*6060*/  @!P2 BRA `(.L_x_2024) ;  /* 0x000000940034a947 */ /* 0x002fea0003800000 */
.L_x_2021:
        /* <DEDUP_REMOVED lines=25> */
.L_x_2026:
[----:B------:R-:W-:Y:S01]  /*6200*/  ULEA UR6, UR21, UR45, 0x3 ;  /* 0x0000002d15067291 */ /* 0x000fe2000f8e183f */
[----:B------:R-:W-:-:S05]  /*6210*/  IMAD.U32 R0, RZ, RZ, UR23 ;  /* 0x00000017ff007e24 */ /* 0x000fca000f8e00ff */
[----:B------:R-:W-:-:S04]  /*6220*/  SHF.L.U32 R0, R0, 0x1f, RZ ;  /* 0x0000001f00007819 */ /* 0x000fc800000006ff */
[----:B------:R0:W1:Y:S01]  /*6230*/  SYNCS.PHASECHK.TRANS64.TRYWAIT P2, [UR6+0x16850], R0 ;  /* 0x01685000ff0075a7 */ /* 0x0000620008040146 */
[----:B------:R-:W-:Y:S05]  /*6240*/  @!P0 BRA `(.L_x_2027) ;  /* 0x0000000000048947 */ /* 0x000fea0003800000 */
[----:B------:R-:W-:Y:S01]  /*6250*/  BPT.TRAP 0x1 ;  /* 0x000000040000795c */ /* 0x000fe20000300000 */
.L_x_2027:
[----:B-1----:R-:W-:Y:S05]  /*6260*/  @P2 BRA `(.L_x_2025) ;  /* 0x0000000000082947 */ /* 0x002fea0003800000 */
[----:B------:R-:W1:Y:S02]  /*6270*/  SYNCS.PHASECHK.TRANS64.TRYWAIT P2, [UR6+0x16850], R0 ;  /* 0x01685000ff0075a7 */ /* 0x000e640008040146 */
[----:B-1----:R-:W-:Y:S05]  /*6280*/  @!P2 BRA `(.L_x_2028) ;  /* 0x0000009000c4a947 */ /* 0x002fea0003800000 */
.L_x_2025:
        /* <DEDUP_REMOVED lines=403> */
.L_x_2020:
[----:B------:R-:W-:Y:S06]  /*7bc0*/  BAR.ARV 0x8, 0x200 ;  /* 0x0208000000007b1d */ /* 0x000fec0000002000 */
[----:B------:R-:W-:Y:S05]  /*7bd0*/  @!P0 BRA `(.L_x_2030) ;  /* 0x0000000000048947 */ /* 0x000fea0003800000 */
[----:B------:R-:W-:Y:S01]  /*7be0*/  BPT.TRAP 0x1 ;  /* 0x000000040000795c */ /* 0x000fe20000300000 */
.L_x_2030:
[----:B------:R-:W-:Y:S01]  /*7bf0*/  ULEA UR5, UR39, UR45, 0x3 ;  /* 0x0000002d27057291 */ /* 0x000fe2000f8e183f */
[----:B------:R-:W-:-:S05]  /*7c00*/  IMAD.U32 R4, RZ, RZ, UR38 ;  /* 0x00000026ff047e24 */ /* 0x000fca000f8e00ff */
[----:B------:R-:W-:-:S04]  /*7c10*/  SHF.L.U32 R4, R4, 0x1f, RZ ;  /* 0x0000001f04047819 */ /* 0x000fc800000006ff */
[----:B------:R0:W1:Y:S01]  /*7c20*/  SYNCS.PHASECHK.TRANS64.TRYWAIT P2, [UR5+0x16850], R4 ;  /* 0x01685004ff0075a7 */ /* 0x0000620008040145 */
[----:B------:R-:W-:Y:S05]  /*7c30*/  @!P0 BRA `(.L_x_2031) ;  /* 0x0000000000048947 */ /* 0x000fea0003800000 */
[----:B------:R-:W-:Y:S01]  /*7c40*/  BPT.TRAP 0x1 ;  /* 0x000000040000795c */ /* 0x000fe20000300000 */
.L_x_2031:
[----:B-1----:R-:W-:Y:S05]  /*7c50*/  @P2 BRA `(.L_x_2032) ;  /* 0x0000000000082947 */ /* 0x002fea0003800000 */
[----:B------:R-:W1:Y:S02]  /*7c60*/  SYNCS.PHASECHK.TRANS64.TRYWAIT P0, [UR5+0x16850], R4 ;  /* 0x01685004ff0075a7 */ /* 0x000e640008000145 */
[----:B-1----:R-:W-:Y:S05]  /*7c70*/  @!P0 BRA `(.L_x_2033) ;  /* 0x0000007800608947 */ /* 0x002fea0003800000 */
.L_x_2032:
        /* <DEDUP_REMOVED lines=114> */
.L_x_2003:
[----:B------:R-:W0:Y:S01]  /*83a0*/  S2R R3, SR_CgaCtaId ;  /* 0x0000000000037919 */ /* 0x000e220000008800 */
[----:B------:R-:W-:Y:S01]  /*83b0*/  MOV R0, 0x400 ;  /* 0x0000040000007802 */ /* 0x000fe20000000f00 */
[----:B------:R-:W-:Y:S01]  /*83c0*/  BSSY B0, `(.L_x_2034) ;  /* 0x0000189000007945 */ /* 0x000fe20003800000 */
[----:B------:R-:W-:Y:S02]  /*83d0*/  BAR.SYNC.DEFER_BLOCKING 0x5, 0x200 ;  /* 0x0148000000007b1d */ /* 0x000fe40000010000 */
[----:B0-----:R-:W-:-:S05]  /*83e0*/  LEA R0, R3, R0, 0x18 ;  /* 0x0000000003007211 */ /* 0x001fca00078ec0ff */
[----:B------:R-:W0:Y:S02]  /*83f0*/  LDS.128 R28, [R0+0x168d0] ;  /* 0x0168d000001c7984 */ /* 0x000e240000000c00 */
[----:B0-----:R-:W-:Y:S02]  /*8400*/  R2UR UR5, R29 ;  /* 0x000000001d0572ca */ /* 0x001fe400000e0000 */
        /* <DEDUP_REMOVED lines=9> */
[----:B------:R-:W-:Y:S01]  /*84a0*/  USHF.L.U32 UR16, UR40, 0x2, URZ ;  /* 0x0000000228107899 */ /* 0x000fe2000800063f */
[----:B------:R-:W-:Y:S01]  /*84b0*/  F2FP.BF16.F32.PACK_AB R14, R14, R25 ;  /* 0x000000190e0e723e */ /* 0x000fe200000010ff */
[----:B------:R-:W-:Y:S01]  /*84c0*/  UISETP.NE.AND.EX UP0, UPT, UR9, URZ, UPT, UP0 ;  /* 0x0000003f0900728c */ /* 0x000fe2000bf05300 */
[----:B------:R-:W-:Y:S01]  /*84d0*/  F2FP.BF16.F32.PACK_AB R15, R15, R110 ;  /* 0x0000006e0f0f723e */ /* 0x000fe200000010ff */
[----:B------:R-:W-:Y:S01]  /*84e0*/  USHF.L.U64.HI UR18, UR40, 0x2, UR41 ;  /* 0x0000000228127899 */ /* 0x000fe20008010229 */
[----:B------:R-:W-:Y:S01]  /*84f0*/  F2FP.BF16.F32.PACK_AB R113, R115, R114 ;  /* 0x000000727371723e */ /* 0x000fe200000010ff */
[----:B------:R-:W-:Y:S01]  /*8500*/  UIADD3 UR4, UP1, UR16, UR8, URZ ;  /* 0x0000000810047290 */ /* 0x000fe2000ff3e03f */
[----:B------:R-:W-:Y:S01]  /*8510*/  F2FP.BF16.F32.PACK_AB R114, R117, R116 ;  /* 0x000000747572723e */ /* 0x000fe200000010ff */
[----:B------:R-:W1:Y:S01]  /*8520*/  LDC R33, c[0x0][0xbe8] ;  /* 0x0002fa00ff217b82 */ /* 0x000e620000000800 */
[----:B------:R-:W-:Y:S01]  /*8530*/  F2FP.BF16.F32.PACK_AB R115, R119, R118 ;  /* 0x000000767773723e */ /* 0x000fe200000010ff */
[----:B------:R-:W-:-:S02]  /*8540*/  UIADD3.X UR7, UR18, UR9, URZ, UP1, !UPT ;  /* 0x0000000912077290 */ /* 0x000fc40008ffe43f */
[----:B------:R-:W-:-:S04]  /*8550*/  IMAD.U32 R24, RZ, RZ, UR4 ;  /* 0x00000004ff187e24 */ /* 0x000fc8000f8e00ff */
[----:B------:R-:W-:Y:S01]  /*8560*/  BAR.SYNC.DEFER_BLOCKING 0x1, 0x180 ;  /* 0x0046000000007b1d */ /* 0x000fe20000010000 */
[----:B------:R-:W-:Y:S01]  /*8570*/  IMAD.U32 R25, RZ, RZ, UR7 ;  /* 0x00000007ff197e24 */ /* 0x000fe2000f8e00ff */
[----:B------:R-:W-:-:S04]  /*8580*/  USHF.R.S32.HI UR17, URZ, 0x1f, UR42 ;  /* 0x0000001f3f117899 */ /* 0x000fc8000801142a */
[----:B------:R-:W-:Y:S01]  /*8590*/  ULDC.64 UR10, c[0x0][0xb90] ;  /* 0x0002e400000a7ab9 */ /* 0x000fe20000000a00 */
        /* <DEDUP_REMOVED lines=32> */
[----:B------:R-:W-:Y:S01]  /*87a0*/  F2FP.BF16.F32.PACK_AB R9, R99, R98 ;  /* 0x000000626309723e */ /* 0x000fe200000010ff */
[----:B------:R-:W-:Y:S01]  /*87b0*/  STSM.16.M88.4 [R32], R4 ;  /* 0x0000000420007844 */ /* 0x000fe20000000200 */
[----:B------:R-:W-:Y:S02]  /*87c0*/  F2FP.BF16.F32.PACK_AB R10, R101, R100 ;  /* 0x00000064650a723e */ /* 0x000fe400000010ff */
[----:B------:R-:W-:-:S02]  /*87d0*/  F2FP.BF16.F32.PACK_AB R11, R103, R102 ;  /* 0x00000066670b723e */ /* 0x000fc400000010ff */
[----:B------:R-:W-:-:S03]  /*87e0*/  PLOP3.LUT P2, PT, PT, PT, UP0, 0x80, 0x0 ;  /* 0x000000000000781c */ /* 0x000fc60003f4f008 */
[----:B------:R0:W-:Y:S04]  /*87f0*/  STSM.16.M88.4 [R30], R8 ;  /* 0x000000081e007844 */ /* 0x0001e80000000200 */
[----:B------:R2:W-:Y:S04]  /*8800*/  STSM.16.M88.4 [R29], R12 ;  /* 0x0000000c1d007844 */ /* 0x0005e80000000200 */
[----:B------:R2:W-:Y:S01]  /*8810*/  STSM.16.M88.4 [R28], R112 ;  /* 0x000000701c007844 */ /* 0x0005e20000000200 */
[----:B------:R-:W-:Y:S06]  /*8820*/  BAR.SYNC.DEFER_BLOCKING 0x1, 0x180 ;  /* 0x0046000000007b1d */ /* 0x000fec0000010000 */
[----:B------:R-:W3:Y:S01]  /*8830*/  @P2 LDG.E R26, desc[UR48][R24.64] ;  /* 0x00000030181a2981 */ /* 0x000ee2000c1e1900 */
[----:B-1----:R-:W-:Y:S01]  /*8840*/  ISETP.NE.AND P1, PT, R33, 0x1, PT ;  /* 0x000000012100780c */ /* 0x002fe20003f25270 */
[----:B------:R-:W-:Y:S01]  /*8850*/  UMOV UR4, URZ ;  /* 0x0000003f00047c82 */ /* 0x000fe20008000000 */
[----:B0-----:R-:W-:Y:S01]  /*8860*/  VIADD R8, R17, UR43 ;  /* 0x0000002b11087c36 */ /* 0x001fe20008000000 */
[----:B------:R-:W-:-:S02]  /*8870*/  UIMAD UR7, UR17, UR10, URZ ;  /* 0x0000000a110772a4 */ /* 0x000fc4000f8e023f */
[----:B------:R-:W-:Y:S01]  /*8880*/  USEL UR41, UR41, URZ, !UP0 ;  /* 0x0000003f29297287 */ /* 0x000fe2000c000000 */
[----:B------:R-:W-:Y:S01]  /*8890*/  IMAD.MOV.U32 R4, RZ, RZ, R8 ;  /* 0x000000ffff047224 */ /* 0x000fe200078e0008 */
[----:B------:R-:W-:Y:S02]  /*88a0*/  UIMAD UR7, UR42, UR11, UR7 ;  /* 0x0000000b2a0772a4 */ /* 0x000fe4000f8e0207 */
[----:B------:R-:W-:Y:S02]  /*88b0*/  UISETP.NE.U32.AND UP1, UPT, UR12, URZ, UPT ;  /* 0x0000003f0c00728c */ /* 0x000fe4000bf25070 */
[----:B------:R-:W-:Y:S02]  /*88c0*/  USEL UR40, UR40, URZ, !UP0 ;  /* 0x0000003f28287287 */ /* 0x000fe4000c000000 */
        /* <DEDUP_REMOVED lines=10> */
[----:B---3--:R-:W-:-:S13]  /*8970*/  @P2 R2UR UR4, R26 ;  /* 0x000000001a0422ca */ /* 0x008fda00000e0000 */
[----:B------:R-:W-:Y:S02]  /*8980*/  USHF.R.S32.HI UR9, URZ, 0x1f, UR4 ;  /* 0x0000001f3f097899 */ /* 0x000fe40008011404 */
[----:B------:R-:W-:Y:S02]  /*8990*/  UMOV UR8, UR4 ;  /* 0x0000000400087c82 */ /* 0x000fe40008000000 */
[----:B------:R-:W-:-:S04]  /*89a0*/  UIMAD.WIDE.U32 UR10, UR42, UR10, UR8 ;  /* 0x0000000a2a0a72a5 */ /* 0x000fc8000f8e0008 */
[----:B------:R-:W-:Y:S02]  /*89b0*/  UIADD3 UR11, UR11, UR7, URZ ;  /* 0x000000070b0b7290 */ /* 0x000fe4000fffe03f */
[----:B------:R-:W-:Y:S02]  /*89c0*/  UIMAD UR7, UR41, UR14, URZ ;  /* 0x0000000e290772a4 */ /* 0x000fe4000f8e023f */
[----:B------:R-:W-:Y:S02]  /*89d0*/  UIMAD.WIDE.U32 UR10, UR40, UR14, UR10 ;  /* 0x0000000e280a72a5 */ /* 0x000fe4000f8e000a */
[----:B------:R-:W-:-:S03]  /*89e0*/  UIMAD UR7, UR40, UR15, UR7 ;  /* 0x0000000f280772a4 */ /* 0x000fc6000f8e0207 */
[----:B------:R-:W-:Y:S01]  /*89f0*/  ULDC.64 UR14, c[0x0][0xb88] ;  /* 0x0002e200000e7ab9 */ /* 0x000fe20000000a00 */
[----:B------:R-:W-:Y:S01]  /*8a00*/  IADD3 R4, P0, R4, UR10, RZ ;  /* 0x0000000a04047c10 */ /* 0x000fe2000ff1e0ff */
[----:B------:R-:W-:Y:S01]  /*8a10*/  IMAD R8, R5, UR14, RZ ;  /* 0x0000000e05087c24 */ /* 0x000fe2000f8e02ff */
[----:B------:R-:W-:Y:S01]  /*8a20*/  @UP0 UIADD3 UR10, UP1, UR16, UR12, URZ ;  /* 0x0000000c100a0290 */ /* 0x000fe2000ff3e03f */
[----:B------:R-:W-:Y:S01]  /*8a30*/  IMAD.U32 R9, RZ, RZ, UR7 ;  /* 0x00000007ff097e24 */ /* 0x000fe2000f8e00ff */
[----:B------:R-:W-:-:S04]  /*8a40*/  ULDC UR7, c[0x0][0xa88] ;  /* 0x0002a20000077ab9 */ /* 0x000fc80000000800 */
[----:B------:R-:W-:Y:S01]  /*8a50*/  IADD3.X R5, R6, UR11, R9, P0, !PT ;  /* 0x0000000b06057c10 */ /* 0x000fe200087fe409 */
[----:B------:R-:W-:Y:S01]  /*8a60*/  @UP0 UIADD3.X UR11, UR18, UR13, URZ, UP1, !UPT ;  /* 0x0000000d120b0290 */ /* 0x000fe20008ffe43f */
[C---:B------:R-:W-:Y:S02]  /*8a70*/  IMAD R9, R7.reuse, UR15, R8 ;  /* 0x0000000f07097c24 */ /* 0x040fe4000f8e0208 */
[----:B------:R-:W-:Y:S01]  /*8a80*/  IMAD.U32 R6, RZ, RZ, UR7 ;  /* 0x00000007ff067e24 */ /* 0x000fe2000f8e00ff */
[----:B------:R-:W-:Y:S01]  /*8a90*/  ULDC.64 UR12, c[0x0][0xb50] ;  /* 0x0002d400000c7ab9 */ /* 0x000fe20000000a00 */
[----:B------:R-:W-:-:S04]  /*8aa0*/  IMAD.WIDE.U32 R4, R7, UR14, R4 ;  /* 0x0000000e07047c25 */ /* 0x000fc8000f8e0004 */
        /* <DEDUP_REMOVED lines=9> */
[----:B--2---:R-:W2:Y:S04]  /*8b40*/  LDG.E R9, desc[UR48][R24.64] ;  /* 0x0000003018097981 */ /* 0x004ea8000c1e1900 */
[----:B-----5:R-:W2:Y:S02]  /*8b50*/  LDG.E R6, desc[UR48][R24.64+0x4] ;  /* 0x0000043018067981 */ /* 0x020ea4000c1e1900 */
[----:B--2---:R-:W-:-:S07]  /*8b60*/  IMAD.IADD R6, R6, 0x1, -R9 ;  /* 0x0000000106067824 */ /* 0x004fce00078e0a09 */
.L_x_2036:
[----:B--2---:R-:W-:Y:S01]  /*8b70*/  SHFL.IDX PT, R12, R7, RZ, 0x1c1f ;  /* 0x001c1fff070c7589 */ /* 0x004fe200000e0000 */
        /* <DEDUP_REMOVED lines=25> */
[----:B------:R-:W-:Y:S01]  /*8d10*/  IMAD.X R25, RZ, RZ, R3, P4 ;  /* 0x000000ffff197224 */ /* 0x000fe200020e0603 */
[----:B-1----:R0:W-:Y:S04]  /*8d20*/  @!P0 ST.E desc[UR48][R14.64], R20 ;  /* 0x000000140e008985 */ /* 0x0021e8000c101930 */
[----:B------:R-:W2:Y:S04]  /*8d30*/  LD.E.128 R4, desc[UR48][R4.64] ;  /* 0x0000003004047980 */ /* 0x000ea8000c101d00 */
[----:B------:R-:W3:Y:S04]  /*8d40*/  LD.E.128 R8, desc[UR48][R8.64] ;  /* 0x0000003008087980 */ /* 0x000ee8000c101d00 */
[----:B------:R-:W4:Y:S01]  /*8d50*/  LD.E.128 R24, desc[UR48][R24.64] ;  /* 0x0000003018187980 */ /* 0x000f22000c101d00 */
[----:B------:R-:W-:Y:S01]  /*8d60*/  IADD3 R29, P0, R2, 0x4800, RZ ;  /* 0x00004800021d7810 */ /* 0x000fe20007f1e0ff */
[----:B0-----:R-:W0:Y:S01]  /*8d70*/  @P1 LDC R20, c[0x0][0xbec] ;  /* 0x0002fb00ff141b82 */ /* 0x001e220000000800 */
[----:B------:R-:W-:-:S02]  /*8d80*/  UIMAD UR7, UR9, UR10, URZ ;  /* 0x0000000a090772a4 */ /* 0x000fc4000f8e023f */
[----:B------:R-:W-:Y:S01]  /*8d90*/  LOP3.LUT R2, R29, 0x380, RZ, 0xc0, !PT ;  /* 0x000003801d027812 */ /* 0x000fe200078ec0ff */
[----:B------:R-:W-:Y:S01]  /*8da0*/  IMAD.X R13, RZ, RZ, R3, P0 ;  /* 0x000000ffff0d7224 */ /* 0x000fe200000e0603 */
[----:B------:R-:W-:Y:S02]  /*8db0*/  UIMAD.WIDE.U32 UR8, UR4, UR10, URZ ;  /* 0x0000000a040872a5 */ /* 0x000fe4000f8e003f */
[----:B------:R-:W-:Y:S01]  /*8dc0*/  SHF.R.U64 R2, R2, 0x3, RZ ;  /* 0x0000000302027819 */ /* 0x000fe200000012ff */
[----:B------:R-:W1:Y:S01]  /*8dd0*/  @P1 LDC R3, c[0x0][0xbf0] ;  /* 0x0002fc00ff031b82 */ /* 0x000e620000000800 */
[----:B------:R-:W-:Y:S02]  /*8de0*/  UIMAD UR7, UR4, UR11, UR7 ;  /* 0x0000000b040772a4 */ /* 0x000fe4000f8e0207 */
[----:B------:R-:W-:Y:S01]  /*8df0*/  LOP3.LUT R12, R2, R29, RZ, 0x3c, !PT ;  /* 0x0000001d020c7212 */ /* 0x000fe200078e3cff */
[----:B------:R-:W-:Y:S01]  /*8e00*/  ULDC.64 UR10, c[0x0][0xae8] ;  /* 0x0002ba00000a7ab9 */ /* 0x000fe20000000a00 */
[----:B------:R-:W-:Y:S01]  /*8e10*/  UIADD3 UR9, UR9, UR7, URZ ;  /* 0x0000000709097290 */ /* 0x000fe2000fffe03f */
[----:B------:R-:W-:Y:S01]  /*8e20*/  IMAD R2, R18, 0x30, R22 ;  /* 0x0000003012027824 */ /* 0x000fe200078e0216 */
[----:B------:R-:W-:-:S02]  /*8e30*/  UIMAD UR4, UR17, UR10, URZ ;  /* 0x0000000a110472a4 */ /* 0x000fc4000f8e023f */
[----:B------:R-:W-:Y:S01]  /*8e40*/  UIMAD.WIDE.U32 UR8, UR42, UR10, UR8 ;  /* 0x0000000a2a0872a5 */ /* 0x000fe2000f8e0008 */
[----:B------:R-:W-:Y:S01]  /*8e50*/  VIADD R29, R2, UR43 ;  /* 0x0000002b021d7c36 */ /* 0x000fe20008000000 */
[----:B------:R-:W-:Y:S01]  /*8e60*/  UIMAD UR4, UR42, UR11, UR4 ;  /* 0x0000000b2a0472a4 */ /* 0x000fe2000f8e0204 */
[----:B------:R-:W-:Y:S01]  /*8e70*/  VIADD R34, R22, UR43 ;  /* 0x0000002b16227c36 */ /* 0x000fe20008000000 */
[----:B------:R-:W5:Y:S01]  /*8e80*/  LD.E.128 R12, desc[UR48][R12.64] ;  /* 0x000000300c0c7980 */ /* 0x000f62000c101d00 */
[----:B------:R-:W-:Y:S01]  /*8e90*/  ULDC.64 UR10, c[0x0][0xaf0] ;  /* 0x0002bc00000a7ab9 */ /* 0x000fe20000000a00 */
[----:B------:R-:W-:Y:S01]  /*8ea0*/  UIADD3 UR9, UR9, UR4, URZ ;  /* 0x0000000409097290 */ /* 0x000fe2000fffe03f */
        /* <DEDUP_REMOVED lines=67> */
.L_x_2035:
        /* <DEDUP_REMOVED lines=26> */
[----:B--2---:R-:W-:-:S13]  /*9480*/  @P2 R2UR UR4, R6 ;  /* 0x00000000060422ca */ /* 0x004fda00000e0000 */
[----:B------:R-:W-:Y:S01]  /*9490*/  USHF.R.S32.HI UR10, URZ, 0x1f, UR4 ;  /* 0x0000001f3f0a7899 */ /* 0x000fe20008011404 */
[----:B01----:R-:W-:Y:S11]  /*94a0*/  @P3 BRA `(.L_x_2038) ;  /* 0x0000000000103947 */ /* 0x003ff60003800000 */
[----:B------:R-:W-:Y:S05]  /*94b0*/  @!P2 BRA `(.L_x_2038) ;  /* 0x00000000000ca947 */ /* 0x000fea0003800000 */
[----:B------:R-:W2:Y:S04]  /*94c0*/  LDG.E R5, desc[UR48][R2.64] ;  /* 0x0000003002057981 */ /* 0x000ea8000c1e1900 */
[----:B-----5:R-:W2:Y:S02]  /*94d0*/  LDG.E R0, desc[UR48][R2.64+0x4] ;  /* 0x0000043002007981 */ /* 0x020ea4000c1e1900 */
[----:B--2---:R-:W-:-:S07]  /*94e0*/  IMAD.IADD R0, R0, 0x1, -R5 ;  /* 0x0000000100007824 */ /* 0x004fce00078e0a05 */
.L_x_2038:
[----:B------:R-:W-:Y:S01]  /*94f0*/  USEL UR40, UR40, URZ, !UP0 ;  /* 0x0000003f28287287 */ /* 0x000fe2000c000000 */
[----:B------:R-:W-:Y:S01]  /*9500*/  BSSY B1, `(.L_x_2039) ;  /* 0x000002c000017945 */ /* 0x000fe20003800000 */
[----:B------:R-:W-:-:S03]  /*9510*/  USEL UR41, UR41, URZ, !UP0 ;  /* 0x0000003f29297287 */ /* 0x000fc6000c000000 */
[----:B------:R-:W-:Y:S09]  /*9520*/  @P1 BRA `(.L_x_2040) ;  /* 0x0000000000a41947 */ /* 0x000ff20003800000 */
        /* <DEDUP_REMOVED lines=41> */
.L_x_2040:
[----:B------:R-:W-:Y:S05]  /*97c0*/  BSYNC B1 ;  /* 0x0000000000017941 */ /* 0x000fea0003800000 */
.L_x_2039:
        /* <DEDUP_REMOVED lines=72> */
.L_x_2037:
[----:B------:R-:W-:Y:S05]  /*9c50*/  BSYNC B0 ;  /* 0x0000000000007941 */ /* 0x000fea0003800000 */
.L_x_2034:
[----:B------:R-:W-:Y:S02]  /*9c60*/  ULDC UR4, c[0x0][0xc3c] ;  /* 0x00030f0000047ab9 */ /* 0x000fe40000000800 */
[----:B------:R-:W-:-:S13]  /*9c70*/  ISETP.GE.AND P0, PT, R31, UR4, PT ;  /* 0x000000041f007c0c */ /* 0x000fda000bf06270 */
[----:B------:R-:W-:Y:S05]  /*9c80*/  @!P0 BRA `(.L_x_2041) ;  /* 0xffffff7000548947 */ /* 0x000fea000383ffff */
[----:B------:R-:W-:Y:S05]  /*9c90*/  EXIT ;  /* 0x000000000000794d */ /* 0x000fea0003800000 */
.L_x_1998:
[----:B------:R-:W-:-:S08]  /*9ca0*/  NOP ;  /* 0x0000000000007918 */ /* 0x000fd00000000000 */
[----:B------:R-:W0:-:S00]  /*9cb0*/  USETMAXREG.DEALLOC.CTAPOOL 0x20 ;  /* 0x00000020000079c8 */ /* 0x000e0000080e0500 */
[----:B0-----:R-:W-:-:S06]  /*9cc0*/  LOP3.LUT R0, R0, 0x3, RZ, 0xc0, !PT ;  /* 0x0000000300007812 */ /* 0x001fcc00078ec0ff */
[----:B------:R-:W0:Y:S02]  /*9cd0*/  SHFL.IDX PT, R0, R0, RZ, 0x1f ;  /* 0x00001fff00007589 */ /* 0x000e2400000e0000 */
[----:B0-----:R-:W-:Y:S01]  /*9ce0*/  ISETP.NE.AND P0, PT, R0, RZ, PT ;  /* 0x000000ff0000720c */ /* 0x001fe20003f05270 */
[----:B------:R-:W-:-:S03]  /*9cf0*/  IMAD.MOV.U32 R0, RZ, RZ, RZ ;  /* 0x000000ffff007224 */ /* 0x000fc600078e00ff */
[----:B------:R-:W-:-:S05]  /*9d00*/  P2R R2, PR, RZ, 0x1 ;  /* 0x00000001ff027803 */ /* 0x000fca0000000000 */
[----:B------:R0:W-:Y:S04]  /*9d10*/  STL [R1+0x30], R2 ;  /* 0x0000300201007387 */ /* 0x0001e80000100800 */
        /* <DEDUP_REMOVED lines=8> */
.L_x_2042:
        /* <DEDUP_REMOVED lines=42> */
.L_x_2048:
        /* <DEDUP_REMOVED lines=12> */
.L_x_2047:
[----:B------:R-:W-:Y:S05]  /*a100*/  BSYNC B0 ;  /* 0x0000000000007941 */ /* 0x000fea0003800000 */
.L_x_2046:
        /* <DEDUP_REMOVED lines=21> */
.L_x_2044:
        /* <DEDUP_REMOVED lines=21> */
.L_x_2049:
        /* <DEDUP_REMOVED lines=58> */
.L_x_2045:
[----:B------:R-:W-:Y:S02]  /*a750*/  IMAD.MOV.U32 R17, RZ, RZ, RZ ;  /* 0x000000ffff117224 */ /* 0x000fe400078e00ff */
[----:B------:R-:W-:Y:S02]  /*a760*/  IMAD.U32 R16, RZ, RZ, UR6 ;  /* 0x00000006ff107e24 */ /* 0x000fe4000f8e00ff */
[----:B------:R-:W-:-:S07]  /*a770*/  IMAD.MOV.U32 R18, RZ, RZ, RZ ;  /* 0x000000ffff127224 */ /* 0x000fce00078e00ff */
.L_x_2050:
[----:B------:R-:W-:-:S13]  /*a780*/  ISETP.NE.AND P0, PT, R5, RZ, PT ;  /* 0x000000ff0500720c */ /* 0x000fda0003f05270 */
[----:B------:R-:W0:Y:S01]  /*a790*/  @!P0 S2R R3, SR_CgaCtaId ;  /* 0x0000000000038919 */ /* 0x000e220000008800 */
[----:B------:R-:W-:-:S04]  /*a7a0*/  @!P0 MOV R0, 0x400 ;  /* 0x0000040000008802 */ /* 0x000fc80000000f00 */
[----:B0-----:R-:W-:-:S05]  /*a7b0*/  @!P0 LEA R0, R3, R0, 0x18 ;  /* 0x0000000003008211 */ /* 0x001fca00078ec0ff */
[----:B------:R0:W-:Y:S01]  /*a7c0*/  @!P0 STS.128 [R0+0x168d0], R16 ;  /* 0x0168d01000008388 */ /* 0x0001e20000000c00 */
[----:B------:R-:W-:Y:S06]  /*a7d0*/  BAR.ARV 0x5, 0x200 ;  /* 0x0148000000007b1d */ /* 0x000fec0000002000 */
.L_x_2043:
        /* <DEDUP_REMOVED lines=28> */
.L_x_2141:
[----:B0-----:R-:W0:Y:S02]  /*a9a0*/  LDC.64 R2, c[0x0][0xc88] ;  /* 0x00032200ff027b82 */ /* 0x001e240000000a00 */
[----:B0-----:R-:W-:-:S05]  /*a9b0*/  IMAD.WIDE R2, R19, 0x4, R2 ;  /* 0x0000000413027825 */ /* 0x001fca00078e0202 */
[----:B--2---:R-:W2:Y:S01]  /*a9c0*/  LDG.E R10, desc[UR48][R2.64] ;  /* 0x00000030020a7981 */ /* 0x004ea2000c1e1900 */
        /* <DEDUP_REMOVED lines=8> */
[----:B--2---:R-:W-:Y:S01]  /*aa50*/  SHF.R.S32.HI R4, RZ, 0x1f, R10 ;  /* 0x0000001fff047819 */ /* 0x004fe2000001140a */
        /* <DEDUP_REMOVED lines=8> */
[----:B-1----:R1:W5:Y:S01]  /*aae0*/  @P0 LDG.E R0, desc[UR48][R2.64] ;  /* 0x0000003002000981 */ /* 0x002362000c1e1900 */
[----:B------:R-:W-:Y:S01]  /*aaf0*/  ISETP.NE.AND.EX P1, PT, RZ, UR5, PT, P1 ;  /* 0x00000005ff007c0c */ /* 0x000fe2000bf25310 */
[----:B------:R-:W-:Y:S01]  /*ab00*/  IMAD.MOV.U32 R28, RZ, RZ, RZ ;  /* 0x000000ffff1c7224 */ /* 0x000fe200078e00ff */
[----:B------:R-:W-:Y:S02]  /*ab10*/  ISETP.NE.U32.AND P2, PT, RZ, UR8, PT ;  /* 0x00000008ff007c0c */ /* 0x000fe4000bf45070 */
        /* <DEDUP_REMOVED lines=24> */
[----:B------:R-:W-:Y:S01]  /*aca0*/  IMAD.MOV.U32 R9, RZ, RZ, R8 ;  /* 0x000000ffff097224 */ /* 0x000fe200078e0008 */
[----:B------:R-:W-:Y:S06]  /*acb0*/  @P2 BRA `(.L_x_2052) ;  /* 0x0000000000142947 */ /* 0x000fec0003800000 */
[----:B------:R-:W-:Y:S05]  /*acc0*/  @!P1 BRA `(.L_x_2052) ;  /* 0x0000000000109947 */ /* 0x000fea0003800000 */
[----:B------:R-:W2:Y:S04]  /*acd0*/  LDG.E R7, desc[UR48][R2.64] ;  /* 0x0000003002077981 */ /* 0x000ea8000c1e1900 */
[----:B0-----:R-:W2:Y:S02]  /*ace0*/  LDG.E R8, desc[UR48][R2.64+0x4] ;  /* 0x0000043002087981 */ /* 0x001ea4000c1e1900 */
[----:B--2---:R-:W-:-:S05]  /*acf0*/  IMAD.IADD R9, R8, 0x1, -R7 ;  /* 0x0000000108097824 */ /* 0x004fca00078e0a07 */
[----:B------:R1:W-:Y:S02]  /*ad00*/  STL [R1+0x14], R9 ;  /* 0x0000140901007387 */ /* 0x0003e40000100800 */
.L_x_2052:
[----:B------:R-:W-:Y:S01]  /*ad10*/  ULDC.64 UR4, c[0x0][0xa20] ;  /* 0x0002880000047ab9 */ /* 0x000fe20000000a00 */
[----:B-----5:R-:W-:Y:S01]  /*ad20*/  IMAD.IADD R28, R28, 0x1, R0 ;  /* 0x000000011c1c7824 */ /* 0x020fe200078e0200 */
[----:B------:R-:W-:Y:S01]  /*ad30*/  ISETP.NE.U32.AND P1, PT, RZ, UR4, PT ;  /* 0x00000004ff007c0c */ /* 0x000fe2000bf25070 */
[----:B------:R-:W-:-:S03]  /*ad40*/  IMAD.MOV.U32 R26, RZ, RZ, R10 ;  /* 0x000000ffff1a7224 */ /* 0x000fc600078e000a */
[----:B------:R-:W-:-:S13]  /*ad50*/  ISETP.NE.AND.EX P1, PT, RZ, UR5, PT, P1 ;  /* 0x00000005ff007c0c */ /* 0x000fda000bf25310 */
[----:B------:R-:W-:Y:S05]  /*ad60*/  @!P1 BRA `(.L_x_2053) ;  /* 0x0000000000109947 */ /* 0x000fea0003800000 */
[----:B------:R-:W-:-:S04]  /*ad70*/  IADD3 R2, P0, R24, UR4, RZ ;  /* 0x0000000418027c10 */ /* 0x000fc8000ff1e0ff */
[----:B------:R-:W-:-:S05]  /*ad80*/  IADD3.X R3, R25, UR5, RZ, P0, !PT ;  /* 0x0000000519037c10 */ /* 0x000fca00087fe4ff */
[----:B------:R2:W5:Y:S01]  /*ad90*/  LDG.E R6, desc[UR48][R2.64] ;  /* 0x0000003002067981 */ /* 0x000562000c1e1900 */
[----:B------:R-:W-:Y:S05]  /*ada0*/  BRA `(.L_x_2054) ;  /* 0x0000000000107947 */ /* 0x000fea0003800000 */
.L_x_2053:
[----:B------:R-:W-:Y:S05]  /*adb0*/  @!P0 BRA `(.L_x_2054) ;  /* 0x00000000000c8947 */ /* 0x000fea0003800000 */
[----:B------:R-:W2:Y:S04]  /*adc0*/  LDG.E R3, desc[UR48][R4.64] ;  /* 0x0000003004037981 */ /* 0x000ea8000c1e1900 */
[----:B------:R-:W2:Y:S02]  /*add0*/  LDG.E R6, desc[UR48][R4.64+0x4] ;  /* 0x0000043004067981 */ /* 0x000ea4000c1e1900 */
[----:B--2---:R-:W-:-:S07]  /*ade0*/  IMAD.IADD R6, R6, 0x1, -R3 ;  /* 0x0000000106067824 */ /* 0x004fce00078e0a03 */
.L_x_2054:
[----:B--2---:R-:W2:Y:S01]  /*adf0*/  LDC R2, c[0x0][0x448] ;  /* 0x00011200ff027b82 */ /* 0x004ea20000000800 */
[----:B-----5:R-:W-:Y:S01]  /*ae00*/  IMAD.IADD R6, R6, 0x1, -R0 ;  /* 0x0000000106067824 */ /* 0x020fe200078e0a00 */
[----:B------:R-:W-:Y:S01]  /*ae10*/  BSSY B7, `(.L_x_2055) ;  /* 0x000035e000077945 */ /* 0x000fe20003800000 */
[----:B------:R-:W-:-:S04]  /*ae20*/  IMAD R0, R17, 0xc0, RZ ;  /* 0x000000c011007824 */ /* 0x000fc800078e02ff */
[----:B------:R-:W-:Y:S01]  /*ae30*/  VIADD R0, R0, 0xbf ;  /* 0x000000bf00007836 */ /* 0x000fe20000000000 */
[----:B--2---:R-:W-:-:S13]  /*ae40*/  ISETP.NE.AND P0, PT, R2, 0x1, PT ;  /* 0x000000010200780c */ /* 0x004fda0003f05270 */
[----:B------:R-:W2:Y:S08]  /*ae50*/  @P0 LDC R3, c[0x0][0x44c] ;  /* 0x00011300ff030b82 */ /* 0x000eb00000000800 */
[----:B------:R-:W3:Y:S01]  /*ae60*/  @P0 LDC R2, c[0x0][0x450] ;  /* 0x00011400ff020b82 */ /* 0x000ee20000000800 */
[----:B--2---:R-:W-:-:S05]  /*ae70*/  @P0 IMAD.HI.U32 R3, R0, R3, RZ ;  /* 0x0000000300030227 */ /* 0x004fca00078e00ff */
[----:B---3--:R-:W-:Y:S02]  /*ae80*/  @P0 SHF.R.U32.HI R0, RZ, R2, R3 ;  /* 0x00000002ff000219 */ /* 0x008fe40000011603 */
[C---:B------:R-:W-:Y:S01]  /*ae90*/  IADD3 R3, R6.reuse, 0x80, -R9 ;  /* 0x0000008006037810 */ /* 0x040fe20007ffe809 */
[----:B------:R-:W-:-:S04]  /*aea0*/  VIADD R6, R6, 0x7f ;  /* 0x0000007f06067836 */ /* 0x000fc80000000000 */
[----:B------:R-:W-:Y:S01]  /*aeb0*/  IMAD.IADD R0, R3, 0x1, R0 ;  /* 0x0000000103007824 */ /* 0x000fe200078e0200 */
[----:B------:R-:W-:-:S04]  /*aec0*/  SHF.R.S32.HI R3, RZ, 0x1f, R6 ;  /* 0x0000001fff037819 */ /* 0x000fc80000011406 */
[----:B------:R-:W-:Y:S02]  /*aed0*/  SHF.R.S32.HI R5, RZ, 0x1f, R0 ;  /* 0x0000001fff057819 */ /* 0x000fe40000011400 */
[----:B------:R-:W-:Y:S02]  /*aee0*/  LEA.HI R3, R3, R6, RZ, 0x7 ;  /* 0x0000000603037211 */ /* 0x000fe400078f38ff */
[----:B------:R-:W-:Y:S02]  /*aef0*/  LEA.HI R5, R5, R0, RZ, 0x7 ;  /* 0x0000000005057211 */ /* 0x000fe400078f38ff */
[----:B------:R-:W-:Y:S02]  /*af00*/  SHF.R.S32.HI R3, RZ, 0x7, R3 ;  /* 0x00000007ff037819 */ /* 0x000fe40000011403 */
[----:B------:R-:W-:-:S04]  /*af10*/  SHF.R.S32.HI R0, RZ, 0x7, R5 ;  /* 0x00000007ff007819 */ /* 0x000fc80000011405 */
[----:B------:R-:W-:-:S04]  /*af20*/  VIMNMX R2, R3, R0, PT ;  /* 0x0000000003027248 */ /* 0x000fc80003fe0100 */
[----:B------:R-:W-:Y:S01]  /*af30*/  ISETP.GT.AND P0, PT, R2, RZ, PT ;  /* 0x000000ff0200720c */ /* 0x000fe20003f04270 */
[----:B------:R2:W-:-:S12]  /*af40*/  STL [R1+0xc], R2 ;  /* 0x00000c0201007387 */ /* 0x0005d80000100800 */
[----:B--2---:R-:W-:Y:S05]  /*af50*/  @P0 BRA `(.L_x_2056) ;  /* 0x0000000000440947 */ /* 0x004fea0003800000 */
        /* <DEDUP_REMOVED lines=17> */
.L_x_2056:
        /* <DEDUP_REMOVED lines=19> */
[----:B-12---:R-:W-:Y:S05]  /*b1a0*/  CALL.ABS.NOINC R2 ;  /* 0x0000000002007343 */ /* 0x006fea0003c00000 */
.L_x_2059:
[----:B------:R-:W-:Y:S05]  /*b1b0*/  BSYNC B6 ;  /* 0x0000000000067941 */ /* 0x000fea0003800000 */
.L_x_2058:
        /* <DEDUP_REMOVED lines=17> */
[----:B--2---:R-:W-:-:S07]  /*b2d0*/  IMAD.MOV.U32 R13, RZ, RZ, RZ ;  /* 0x000000ffff0d7224 */ /* 0x004fce00078e00ff */
[----:B------:R-:W-:-:S07]  /*b2e0*/  LEPC R20, `(.L_x_2062) ;  /* 0x000000001014794e */ /* 0x000fce0000000000 */
[----:B-1-3--:R-:W-:Y:S05]  /*b2f0*/  CALL.ABS.NOINC R2 ;  /* 0x0000000002007343 */ /* 0x00afea0003c00000 */
.L_x_2062:
        /* <DEDUP_REMOVED lines=15> */
.L_x_2061:
[----:B------:R-:W-:Y:S05]  /*b3f0*/  BSYNC B6 ;  /* 0x0000000000067941 */ /* 0x000fea0003800000 */
.L_x_2060:
[----:B------:R-:W-:Y:S01]  /*b400*/  ULDC.64 UR4, c[0x0][0x9f8] ;  /* 0x00027e0000047ab9 */ /* 0x000fe20000000a00 */
[----:B------:R-:W2:Y:S01]  /*b410*/  LDL R20, [R1+0xc] ;  /* 0x00000c0001147983 */ /* 0x000ea20000100800 */
[----:B------:R-:W-:Y:S01]  /*b420*/  ISETP.NE.U32.AND P0, PT, RZ, UR4, PT ;  /* 0x00000004ff007c0c */ /* 0x000fe2000bf05070 */
[----:B------:R-:W3:Y:S03]  /*b430*/  LDC.64 R2, c[0x0][0x418] ;  /* 0x00010600ff027b82 */ /* 0x000ee60000000a00 */
[----:B------:R-:W-:-:S13]  /*b440*/  ISETP.NE.AND.EX P0, PT, RZ, UR5, PT, P0 ;  /* 0x00000005ff007c0c */ /* 0x000fda000bf05300 */
[----:B------:R-:W-:-:S04]  /*b450*/  @P0 IADD3 R24, P1, R24, UR4, RZ ;  /* 0x0000000418180c10 */ /* 0x000fc8000ff3e0ff */
[----:B------:R-:W-:Y:S01]  /*b460*/  @P0 IADD3.X R25, R25, UR5, RZ, P1, !PT ;  /* 0x0000000519190c10 */ /* 0x000fe20008ffe4ff */
[----:B------:R-:W-:-:S04]  /*b470*/  ULDC.64 UR4, c[0x0][0xa08] ;  /* 0x0002820000047ab9 */ /* 0x000fc80000000a00 */
[----:B------:R2:W4:Y:S01]  /*b480*/  @P0 LDG.E R26, desc[UR48][R24.64] ;  /* 0x00000030181a0981 */ /* 0x000522000c1e1900 */
[----:B---3--:R-:W-:Y:S01]  /*b490*/  LOP3.LUT P0, RZ, R2, UR4, RZ, 0xfc, !PT ;  /* 0x0000000402ff7c12 */ /* 0x008fe2000f80fcff */
[----:B------:R-:W-:-:S03]  /*b4a0*/  UMOV UR4, 0xffffffff ;  /* 0xffffffff00047882 */ /* 0x000fc60000000000 */
[----:B------:R-:W-:Y:S01]  /*b4b0*/  LOP3.LUT P0, RZ, R3, UR5, RZ, 0xfc, P0 ;  /* 0x0000000503ff7c12 */ /* 0x000fe2000800fcff */
[----:B--2---:R-:W-:Y:S01]  /*b4c0*/  VIADD R25, R20, 0xffffffff ;  /* 0xffffffff14197836 */ /* 0x004fe20000000000 */
[----:B----4-:R-:W-:Y:S02]  /*b4d0*/  SHF.R.S32.HI R29, RZ, 0x1f, R26 ;  /* 0x0000001fff1d7819 */ /* 0x010fe4000001141a */
[----:B------:R-:W-:Y:S01]  /*b4e0*/  SEL R24, R26, RZ, !P0 ;  /* 0x000000ff1a187207 */ /* 0x000fe20004000000 */
[----:B------:R-:W-:Y:S08]  /*b4f0*/  BRA.DIV UR4, `(.L_x_2063) ;  /* 0x0000004204587947 */ /* 0x000ff0000b800000 */
[----:B------:R-:W2:Y:S02]  /*b500*/  S2R R0, SR_TID.X ;  /* 0x0000000000007919 */ /* 0x000ea40000002100 */
[----:B--2---:R-:W-:-:S04]  /*b510*/  SHF.R.U32.HI R0, RZ, 0x5, R0 ;  /* 0x00000005ff007819 */ /* 0x004fc80000011600 */
[----:B------:R-:W-:-:S05]  /*b520*/  LOP3.LUT R0, R0, 0x3, RZ, 0xc0, !PT ;  /* 0x0000000300007812 */ /* 0x000fca00078ec0ff */
[----:B------:R2:W3:Y:S02]  /*b530*/  SHFL.IDX PT, R14, R0, RZ, 0x1f ;  /* 0x00001fff000e7589 */ /* 0x0004e400000e0000 */
.L_x_2157:
[----:B------:R-:W-:Y:S02]  /*b540*/  PLOP3.LUT P1, PT, PT, PT, PT, 0x8, 0x0 ;  /* 0x000000000000781c */ /* 0x000fe40003f2e170 */
[----:B---3--:R-:W-:Y:S02]  /*b550*/  ISETP.NE.AND P0, PT, R14, RZ, PT ;  /* 0x000000ff0e00720c */ /* 0x008fe40003f05270 */
[----:B--2---:R-:W-:-:S05]  /*b560*/  P2R R0, PR, RZ, 0x2 ;  /* 0x00000002ff007803 */ /* 0x004fca0000000000 */
[----:B------:R2:W-:Y:S06]  /*b570*/  STL [R1], R0 ;  /* 0x0000000001007387 */ /* 0x0005ec0000100800 */
[----:B------:R-:W-:Y:S05]  /*b580*/  @P0 BRA `(.L_x_2064) ;  /* 0x0000000000ec0947 */ /* 0x000fea0003800000 */
[----:B------:R-:W-:-:S03]  /*b590*/  UMOV UR4, 0xffffffff ;  /* 0xffffffff00047882 */ /* 0x000fc60000000000 */
[----:B------:R-:W-:Y:S05]  /*b5a0*/  BRA.DIV UR4, `(.L_x_2065) ;  /* 0x0000004204607947 */ /* 0x000fea000b800000 */
[----:B------:R-:W-:-:S13]  /*b5b0*/  ELECT P6, URZ, PT ;  /* 0x00000000003f782f */ /* 0x000fda00038c0000 */
.L_x_2160:
[----:B------:R-:W-:Y:S05]  /*b5c0*/  @!P6 BRA `(.L_x_2064) ;  /* 0x0000000000dce947 */ /* 0x000fea0003800000 */
[----:B------:R-:W-:-:S04]  /*b5d0*/  ISETP.NE.U32.AND P0, PT, R2, RZ, PT ;  /* 0x000000ff0200720c */ /* 0x000fc80003f05070 */
[----:B------:R-:W-:-:S13]  /*b5e0*/  ISETP.NE.AND.EX P0, PT, R3, RZ, PT, P0 ;  /* 0x000000ff0300720c */ /* 0x000fda0003f05300 */
[----:B------:R-:W-:Y:S05]  /*b5f0*/  @!P0 BRA `(.L_x_2066) ;  /* 0x0000000000448947 */ /* 0x000fea0003800000 */
[----:B--2---:R-:W2:Y:S01]  /*b600*/  LDC R0, c[0x0][0x43c] ;  /* 0x00010f00ff007b82 */ /* 0x004ea20000000800 */
[----:B------:R-:W-:Y:S01]  /*b610*/  ULDC.64 UR4, c[0x0][0x428] ;  /* 0x00010a0000047ab9 */ /* 0x000fe20000000a00 */
[----:B--2---:R-:W-:-:S13]  /*b620*/  ISETP.NE.AND P0, PT, R0, 0x1, PT ;  /* 0x000000010000780c */ /* 0x004fda0003f05270 */
[----:B------:R-:W2:Y:S02]  /*b630*/  @P0 LDC.64 R4, c[0x0][0x440] ;  /* 0x00011000ff040b82 */ /* 0x000ea40000000a00 */
[----:B--2---:R-:W-:-:S04]  /*b640*/  @P0 IMAD.HI.U32 R6, R25, R4, RZ ;  /* 0x0000000419060227 */ /* 0x004fc800078e00ff */
        /* <DEDUP_REMOVED lines=12> */
.L_x_2066:
[----:B---3--:R-:W-:Y:S01]  /*b710*/  IMAD R3, R23, 0x8, R22 ;  /* 0x0000000817037824 */ /* 0x008fe200078e0216 */
[----:B--2---:R-:W-:-:S04]  /*b720*/  SHF.L.U32 R0, R27, 0x1f, RZ ;  /* 0x0000001f1b007819 */ /* 0x004fc800000006ff */
[----:B------:R-:W2:Y:S02]  /*b730*/  SYNCS.PHASECHK.TRANS64.TRYWAIT P0, [R3+URZ+0x16840], R0 ;  /* 0x01684000030075a7 */ /* 0x000ea4000800017f */
[----:B--2---:R-:W-:Y:S05]  /*b740*/  @!P0 BRA `(.L_x_2067) ;  /* 0x0000004000188947 */ /* 0x004fea0003800000 */
.L_x_2161:
        /* <DEDUP_REMOVED lines=11> */
.L_x_2068:
[----:B--2---:R-:W-:Y:S01]  /*b800*/  IMAD R0, R23, 0x4000, R22 ;  /* 0x0000400017007824 */ /* 0x004fe200078e0216 */
        /* <DEDUP_REMOVED lines=8> */
[----:B------:R-:W-:Y:S02]  /*b890*/  R2UR UR12, R18 ;  /* 0x00000000120c72ca */ /* 0x000fe400000e0000 */
[----:B-----5:R-:W-:-:S02]  /*b8a0*/  R2UR UR13, R24 ;  /* 0x00000000180d72ca */ /* 0x020fc400000e0000 */
[----:B------:R-:W-:Y:S01]  /*b8b0*/  PLOP3.LUT P0, PT, PT, PT, PT, 0x80, 0x0 ;  /* 0x000000000000781c */ /* 0x000fe20003f0f070 */
[----:B------:R-:W-:-:S03]  /*b8c0*/  UIADD3 UR9, UR9, 0x16830, URZ ;  /* 0x0001683009097890 */ /* 0x000fc6000fffe03f */
[----:B------:R-:W-:Y:S01]  /*b8d0*/  P2R R0, PR, RZ, 0x1 ;  /* 0x00000001ff007803 */ /* 0x000fe20000000000 */
[----:B------:R-:W-:Y:S02]  /*b8e0*/  ULEA UR11, UR11, UR4, 0x7 ;  /* 0x000000040b0b7291 */ /* 0x000fe4000f8e383f */
[----:B------:R-:W-:Y:S01]  /*b8f0*/  UIADD3 UR8, UR8, 0xe400, URZ ;  /* 0x0000e40008087890 */ /* 0x000fe2000fffe03f */
[----:B------:R-:W-:Y:S01]  /*b900*/  UMOV UR4, 0x0 ;  /* 0x0000000000047882 */ /* 0x000fe20000000000 */
[----:B------:R3:W-:Y:S07]  /*b910*/  STL [R1], R0 ;  /* 0x0000000001007387 */ /* 0x0007ee0000100800 */
[----:B------:R3:W-:Y:S01]  /*b920*/  UTMALDG.4D [UR8], [UR6], desc[UR4] ;  /* 0x00000408060075b4 */ /* 0x0007e20008019000 */
[----:B------:R-:W-:-:S02]  /*b930*/  NOP ;  /* 0x0000000000007918 */ /* 0x000fc40000000000 */
.L_x_2064:
[----:B------:R-:W2:Y:S04]  /*b940*/  LDL.LU R3, [R1+0x10] ;  /* 0x0000100001037983 */ /* 0x000ea80000300800 */
[----:B------:R-:W4:Y:S04]  /*b950*/  LDL.LU R5, [R1+0x8] ;  /* 0x0000080001057983 */ /* 0x000f280000300800 */
[----:B------:R-:W5:Y:S01]  /*b960*/  LDL.LU R4, [R1+0x18] ;  /* 0x0000180001047983 */ /* 0x000f620000300800 */
        /* <DEDUP_REMOVED lines=9> */
[----:B--2---:R-:W-:Y:S02]  /*ba00*/  SHF.R.S32.HI R0, RZ, 0x1f, R3 ;  /* 0x0000001fff007819 */ /* 0x004fe40000011403 */
[----:B----4-:R-:W-:-:S03]  /*ba10*/  SEL R5, R5, RZ, !P0 ;  /* 0x000000ff05057207 */ /* 0x010fc60004000000 */
[----:B------:R-:W-:Y:S01]  /*ba20*/  IMAD R0, R0, UR4, RZ ;  /* 0x0000000400007c24 */ /* 0x000fe2000f8e02ff */
[----:B-----5:R-:W-:-:S03]  /*ba30*/  SEL R4, R4, RZ, !P0 ;  /* 0x000000ff04047207 */ /* 0x020fc60004000000 */
[C---:B------:R-:W-:Y:S02]  /*ba40*/  IMAD R0, R3.reuse, UR5, R0 ;  /* 0x0000000503007c24 */ /* 0x040fe4000f8e0200 */
[----:B------:R-:W-:-:S05]  /*ba50*/  IMAD.WIDE.U32 R2, R3, UR4, RZ ;  /* 0x0000000403027c25 */ /* 0x000fca000f8e00ff */
[----:B------:R2:W-:Y:S04]  /*ba60*/  STL.64 [R1+0x20], R2 ;  /* 0x0000200201007387 */ /* 0x0005e80000100a00 */
[----:B------:R3:W-:Y:S04]  /*ba70*/  STL [R1+0x8], R5 ;  /* 0x0000080501007387 */ /* 0x0007e80000100800 */
[----:B------:R3:W-:Y:S01]  /*ba80*/  STL [R1+0x2c], R4 ;  /* 0x00002c0401007387 */ /* 0x0007e20000100800 */
[----:B--2---:R-:W-:Y:S01]  /*ba90*/  IMAD.IADD R2, R3, 0x1, R0 ;  /* 0x0000000103027824 */ /* 0x004fe200078e0200 */
[----:B------:R-:W-:-:S05]  /*baa0*/  SHF.R.S32.HI R0, RZ, 0x1f, R18 ;  /* 0x0000001fff007819 */ /* 0x000fca0000011412 */
        /* <DEDUP_REMOVED lines=19> */
.L_x_2070:
[----:B------:R-:W-:Y:S05]  /*bbe0*/  BSYNC B6 ;  /* 0x0000000000067941 */ /* 0x000fea0003800000 */
.L_x_2069:
[----:B---3--:R-:W2:Y:S01]  /*bbf0*/  LDL.LU R0, [R1+0x10] ;  /* 0x0000100001007983 */ /* 0x008ea20000300800 */
[----:B-1----:R-:W1:Y:S01]  /*bc00*/  LDC R9, c[0x0][0x448] ;  /* 0x00011200ff097b82 */ /* 0x002e620000000800 */
        /* <DEDUP_REMOVED lines=48> */
[----:B------:R-:W1:Y:S01]  /*bf10*/  @P1 LDC R5, c[0x0][0x450] ;  /* 0x00011400ff051b82 */ /* 0x000e620000000800 */
[----:B------:R-:W-:-:S04]  /*bf20*/  VIADD R7, R6, 0x80 ;  /* 0x0000008006077836 */ /* 0x000fc80000000000 */
[----:B0-----:R-:W-:-:S04]  /*bf30*/  @P1 IMAD.HI.U32 R8, R7, R8, RZ ;  /* 0x0000000807081227 */ /* 0x001fc800078e00ff */
[----:B------:R-:W-:Y:S01]  /*bf40*/  IMAD.MOV.U32 R6, RZ, RZ, R7 ;  /* 0x000000ffff067224 */ /* 0x000fe200078e0007 */
[----:B-1----:R-:W-:-:S05]  /*bf50*/  @P1 SHF.R.U32.HI R6, RZ, R5, R8 ;  /* 0x00000005ff061219 */ /* 0x002fca0000011608 */
        /* <DEDUP_REMOVED lines=24> */
[----:B------:R-:W0:Y:S01]  /*c0e0*/  SHFL.IDX PT, R3, R0, RZ, 0x181f ;  /* 0x00181fff00037589 */ /* 0x000e2200000e0000 */
[----:B------:R-:W-:-:S03]  /*c0f0*/  VIADD R8, R17, 0x10 ;  /* 0x0000001011087836 */ /* 0x000fc60000000000 */
        /* <DEDUP_REMOVED lines=9> */
[----:B-----5:R0:W-:Y:S01]  /*c190*/  @!P1 LDGSTS.E.BYPASS.LTC128B.128 [R10+0x8400], desc[UR48][R2.64], !P0 ;  /* 0x08400000020a9fae */ /* 0x0201e2000c101d70 */
[----:B------:R-:W-:Y:S01]  /*c1a0*/  ISETP.GE.AND P1, PT, R8, R7, PT ;  /* 0x000000070800720c */ /* 0x000fe20003f26270 */
[----:B------:R-:W-:Y:S02]  /*c1b0*/  VIADD R8, R17, 0x20 ;  /* 0x0000002011087836 */ /* 0x000fe40000000000 */
[----:B0-----:R-:W0:Y:S04]  /*c1c0*/  SHFL.IDX PT, R3, R0, 0x1, 0x181f ;  /* 0x00381f0000037f89 */ /* 0x001e2800000e0000 */
[----:B------:R-:W1:Y:S06]  /*c1d0*/  SHFL.IDX PT, R2, R4, 0x1, 0x181f ;  /* 0x00381f0004027f89 */ /* 0x000e6c00000e0000 */
[----:B0-----:R-:W-:-:S05]  /*c1e0*/  @!P1 LEA R3, P2, R20, R3, 0x1 ;  /* 0x0000000314039211 */ /* 0x001fca00078408ff */
[----:B-1----:R-:W-:-:S05]  /*c1f0*/  @!P1 IMAD.X R2, RZ, RZ, R2, P2 ;  /* 0x000000ffff029224 */ /* 0x002fca00010e0602 */
[----:B------:R-:W-:-:S04]  /*c200*/  @!P1 LOP3.LUT R3, R3, R2, RZ, 0x3c, !PT ;  /* 0x0000000203039212 */ /* 0x000fc800078e3cff */
[----:B------:R-:W-:-:S04]  /*c210*/  @!P1 LOP3.LUT R2, R3, R2, RZ, 0x3c, !PT ;  /* 0x0000000203029212 */ /* 0x000fc800078e3cff */
[----:B------:R-:W-:-:S05]  /*c220*/  @!P1 LOP3.LUT R3, R3, R2, RZ, 0x3c, !PT ;  /* 0x0000000203039212 */ /* 0x000fca00078e3cff */
[----:B------:R0:W-:Y:S01]  /*c230*/  @!P1 LDGSTS.E.BYPASS.LTC128B.128 [R10+0x8c00], desc[UR48][R2.64], !P0 ;  /* 0x08c00000020a9fae */ /* 0x0001e2000c101d70 */
        /* <DEDUP_REMOVED lines=43> */
[----:B------:R-:W1:Y:S04]  /*c4f0*/  SHFL.IDX PT, R2, R4, 0x6, 0x181f ;  /* 0x00d81f0004027f89 */ /* 0x000e6800000e0000 */
[----:B------:R-:W-:Y:S02]  /*c500*/  SHFL.IDX PT, R4, R4, 0x7, 0x181f ;  /* 0x00f81f0004047f89 */ /* 0x000fe400000e0000 */
[----:B0-----:R-:W-:-:S05]  /*c510*/  @!P1 LEA R3, P2, R20, R3, 0x1 ;  /* 0x0000000314039211 */ /* 0x001fca00078408ff */
[----:B-1----:R-:W-:Y:S01]  /*c520*/  @!P1 IMAD.X R2, RZ, RZ, R2, P2 ;  /* 0x000000ffff029224 */ /* 0x002fe200010e0602 */
[----:B------:R-:W-:Y:S01]  /*c530*/  ISETP.GE.AND P2, PT, R8, R7, PT ;  /* 0x000000070800720c */ /* 0x000fe20003f46270 */
[----:B------:R-:W-:-:S03]  /*c540*/  VIADD R8, R17, 0x70 ;  /* 0x0000007011087836 */ /* 0x000fc60000000000 */
[----:B------:R-:W-:-:S04]  /*c550*/  @!P1 LOP3.LUT R3, R3, R2, RZ, 0x3c, !PT ;  /* 0x0000000203039212 */ /* 0x000fc800078e3cff */
[----:B------:R-:W-:-:S04]  /*c560*/  @!P1 LOP3.LUT R2, R3, R2, RZ, 0x3c, !PT ;  /* 0x0000000203029212 */ /* 0x000fc800078e3cff */
[----:B------:R-:W-:-:S05]  /*c570*/  @!P1 LOP3.LUT R3, R3, R2, RZ, 0x3c, !PT ;  /* 0x0000000203039212 */ /* 0x000fca00078e3cff */
[----:B------:R0:W-:Y:S01]  /*c580*/  @!P1 LDGSTS.E.BYPASS.LTC128B.128 [R10+0xb400], desc[UR48][R2.64], !P0 ;  /* 0x0b400000020a9fae */ /* 0x0001e2000c101d70 */
[----:B------:R-:W-:-:S03]  /*c590*/  ISETP.GE.AND P1, PT, R8, R7, PT ;  /* 0x000000070800720c */ /* 0x000fc60003f26270 */
[----:B------:R-:W-:Y:S04]  /*c5a0*/  SHFL.IDX PT, R8, R5, RZ, 0x181f ;  /* 0x00181fff05087589 */ /* 0x000fe800000e0000 */
[----:B0-----:R-:W0:Y:S04]  /*c5b0*/  SHFL.IDX PT, R2, R0, 0x7, 0x181f ;  /* 0x00f81f0000027f89 */ /* 0x001e2800000e0000 */
[----:B------:R-:W1:Y:S02]  /*c5c0*/  SHFL.IDX PT, R0, R6, RZ, 0x181f ;  /* 0x00181fff06007589 */ /* 0x000e6400000e0000 */
[----:B0-----:R-:W-:-:S05]  /*c5d0*/  @!P1 LEA R2, P3, R20, R2, 0x1 ;  /* 0x0000000214029211 */ /* 0x001fca00078608ff */
[----:B------:R-:W-:-:S05]  /*c5e0*/  @!P1 IMAD.X R3, RZ, RZ, R4, P3 ;  /* 0x000000ffff039224 */ /* 0x000fca00018e0604 */
[----:B------:R0:W-:Y:S02]  /*c5f0*/  @!P1 LDGSTS.E.BYPASS.LTC128B.128 [R10+0xbc00], desc[UR48][R2.64], !P0 ;  /* 0x0bc00000020a9fae */ /* 0x0001e4000c101d70 */
[----:B0-----:R-:W-:-:S05]  /*c600*/  @!P2 LEA R2, P1, R20, R8, 0x1 ;  /* 0x000000081402a211 */ /* 0x001fca00078208ff */
[----:B-1----:R-:W-:Y:S02]  /*c610*/  @!P2 IMAD.X R3, RZ, RZ, R0, P1 ;  /* 0x000000ffff03a224 */ /* 0x002fe400008e0600 */
[----:B------:R-:W-:-:S03]  /*c620*/  VIADD R0, R17, 0x90 ;  /* 0x0000009011007836 */ /* 0x000fc60000000000 */
[----:B------:R0:W-:Y:S02]  /*c630*/  @!P2 LDGSTS.E.BYPASS.LTC128B.128 [R10+0xc400], desc[UR48][R2.64], !P0 ;  /* 0x0c400000020aafae */ /* 0x0001e4000c101d70 */
[----:B------:R-:W-:Y:S02]  /*c640*/  ISETP.GE.AND P1, PT, R0, R7, PT ;  /* 0x000000070000720c */ /* 0x000fe40003f26270 */
[----:B------:R-:W1:Y:S11]  /*c650*/  SHFL.IDX PT, R0, R6, 0x1, 0x181f ;  /* 0x00381f0006007f89 */ /* 0x000e7600000e0000 */
[----:B------:R-:W-:-:S05]  /*c660*/  @!P1 LEA R14, P2, R20, R14, 0x1 ;  /* 0x0000000e140e9211 */ /* 0x000fca00078408ff */
[----:B0-----:R-:W-:Y:S02]  /*c670*/  @!P1 IMAD.MOV.U32 R2, RZ, RZ, R14 ;  /* 0x000000ffff029224 */ /* 0x001fe400078e000e */
[----:B------:R-:W0:Y:S01]  /*c680*/  SHFL.IDX PT, R14, R5, 0x2, 0x181f ;  /* 0x00581f00050e7f89 */ /* 0x000e2200000e0000 */
[----:B-1----:R-:W-:Y:S02]  /*c690*/  @!P1 IMAD.X R9, RZ, RZ, R0, P2 ;  /* 0x000000ffff099224 */ /* 0x002fe400010e0600 */
[----:B------:R-:W-:Y:S02]  /*c6a0*/  VIADD R0, R17, 0xa0 ;  /* 0x000000a011007836 */ /* 0x000fe40000000000 */
[----:B------:R-:W-:-:S05]  /*c6b0*/  @!P1 IMAD.MOV.U32 R3, RZ, RZ, R9 ;  /* 0x000000ffff039224 */ /* 0x000fca00078e0009 */
[----:B------:R0:W-:Y:S01]  /*c6c0*/  @!P1 LDGSTS.E.BYPASS.LTC128B.128 [R10+0xcc00], desc[UR48][R2.64], !P0 ;  /* 0x0cc00000020a9fae */ /* 0x0001e2000c101d70 */
[----:B------:R-:W-:-:S03]  /*c6d0*/  ISETP.GE.AND P1, PT, R0, R7, PT ;  /* 0x000000070000720c */ /* 0x000fc60003f26270 */
[----:B------:R-:W1:Y:S04]  /*c6e0*/  SHFL.IDX PT, R0, R6, 0x2, 0x181f ;  /* 0x00581f0006007f89 */ /* 0x000e6800000e0000 */
[----:B------:R-:W2:Y:S06]  /*c6f0*/  SHFL.IDX PT, R6, R6, 0x3, 0x181f ;  /* 0x00781f0006067f89 */ /* 0x000eac00000e0000 */
[----:B0-----:R-:W-:-:S02]  /*c700*/  @!P1 LEA R2, P2, R20, R14, 0x1 ;  /* 0x0000000e14029211 */ /* 0x001fc400078408ff */
[----:B------:R0:W3:Y:S03]  /*c710*/  SHFL.IDX PT, R14, R5, 0x3, 0x181f ;  /* 0x00781f00050e7f89 */ /* 0x0000e600000e0000 */
[----:B-1----:R-:W-:-:S05]  /*c720*/  @!P1 IMAD.X R3, RZ, RZ, R0, P2 ;  /* 0x000000ffff039224 */ /* 0x002fca00010e0600 */
[----:B--2---:R0:W-:Y:S03]  /*c730*/  @!P1 LDGSTS.E.BYPASS.LTC128B.128 [R10+0xd400], desc[UR48][R2.64], !P0 ;  /* 0x0d400000020a9fae */ /* 0x0041e6000c101d70 */
.L_x_2186:
[----:B------:R-:W-:-:S05]  /*c740*/  VIADD R0, R17, 0xb0 ;  /* 0x000000b011007836 */ /* 0x000fca0000000000 */
[----:B------:R-:W-:Y:S01]  /*c750*/  ISETP.GE.AND P1, PT, R0, R7, PT ;  /* 0x000000070000720c */ /* 0x000fe20003f26270 */
[----:B------:R-:W-:-:S12]  /*c760*/  VIADD R0, R22, 0x16800 ;  /* 0x0001680016007836 */ /* 0x000fd80000000000 */
[----:B0--3--:R-:W-:-:S05]  /*c770*/  @!P1 LEA R2, P2, R20, R14, 0x1 ;  /* 0x0000000e14029211 */ /* 0x009fca00078408ff */
[----:B------:R-:W-:-:S05]  /*c780*/  @!P1 IMAD.X R3, RZ, RZ, R6, P2 ;  /* 0x000000ffff039224 */ /* 0x000fca00010e0606 */
[----:B------:R-:W-:Y:S01]  /*c790*/  @!PT LDS RZ, [RZ] ;  /* 0x00000000fffff984 */ /* 0x000fe20000000800 */
[----:B------:R-:W-:Y:S01]  /*c7a0*/  @!PT LDS RZ, [RZ] ;  /* 0x00000000fffff984 */ /* 0x000fe20000000800 */
[----:B------:R-:W-:Y:S01]  /*c7b0*/  @!PT LDS RZ, [RZ] ;  /* 0x00000000fffff984 */ /* 0x000fe20000000800 */
[----:B------:R0:W-:Y:S01]  /*c7c0*/  @!P1 LDGSTS.E.BYPASS.LTC128B.128 [R10+0xdc00], desc[UR48][R2.64], !P0 ;  /* 0x0dc00000020a9fae */ /* 0x0001e2000c101d70 */
[----:B------:R-:W-:Y:S01]  /*c7d0*/  PLOP3.LUT P0, PT, PT, PT, PT, 0x80, 0x0 ;  /* 0x000000000000781c */ /* 0x000fe20003f0f070 */
[----:B------:R-:W-:-:S12]  /*c7e0*/  NOP ;  /* 0x0000000000007918 */ /* 0x000fd80000000000 */
.L_x_2072:
        /* <DEDUP_REMOVED lines=14> */
[----:B------:R-:W2:Y:S01]  /*c8d0*/  LDL R4, [R1+0xc] ;  /* 0x00000c0001047983 */ /* 0x000ea20000100800 */
[----:B------:R0:W-:Y:S01]  /*c8e0*/  SYNCS.ARRIVE.TRANS64.A1T0 RZ, [R22+URZ+0x16800], RZ ;  /* 0x016800ff16ff79a7 */ /* 0x0001e2000810003f */
[----:B------:R-:W-:Y:S01]  /*c8f0*/  BSSY B0, `(.L_x_2073) ;  /* 0x0000004000007945 */ /* 0x000fe20003800000 */
[----:B------:R-:W1:Y:S01]  /*c900*/  SYNCS.PHASECHK.TRANS64.TRYWAIT P0, [R22+URZ+0x16820], R3 ;  /* 0x01682003160075a7 */ /* 0x000e62000800017f */
[----:B--2---:R-:W-:Y:S02]  /*c910*/  ISETP.GE.AND P1, PT, R4, 0x2, PT ;  /* 0x000000020400780c */ /* 0x004fe40003f26270 */
[----:B01----:R-:W-:Y:S11]  /*c920*/  @!P0 BRA `(.L_x_2074) ;  /* 0x0000003c00888947 */ /* 0x003ff60003800000 */
.L_x_2187:
[----:B------:R-:W-:Y:S05]  /*c930*/  BSYNC B0 ;  /* 0x0000000000007941 */ /* 0x000fea0003800000 */
.L_x_2073:
[----:B------:R-:W-:Y:S04]  /*c940*/  BSSY B0, `(.L_x_2075) ;  /* 0x0000169000007945 */ /* 0x000fe80003800000 */
[----:B------:R-:W-:Y:S05]  /*c950*/  @!P1 BRA `(.L_x_2076) ;  /* 0x00000014009c9947 */ /* 0x000fea0003800000 */
[----:B------:R-:W2:Y:S01]  /*c960*/  LDL R4, [R1+0xc] ;  /* 0x00000c0001047983 */ /* 0x000ea20000100800 */
[----:B------:R-:W-:Y:S01]  /*c970*/  BSSY B2, `(.L_x_2077) ;  /* 0x000007d000027945 */ /* 0x000fe20003800000 */
[C---:B--2---:R-:W-:Y:S01]  /*c980*/  LOP3.LUT R2, R4.reuse, 0x1, RZ, 0xc0, !PT ;  /* 0x0000000104027812 */ /* 0x044fe200078ec0ff */
[----:B------:R-:W-:-:S03]  /*c990*/  VIADD R7, R4, 0xfffffffe ;  /* 0xfffffffe04077836 */ /* 0x000fc60000000000 */
[----:B------:R-:W-:Y:S01]  /*c9a0*/  ISETP.NE.U32.AND P0, PT, R2, 0x1, PT ;  /* 0x000000010200780c */ /* 0x000fe20003f05070 */
[----:B------:R-:W-:-:S12]  /*c9b0*/  IMAD.MOV.U32 R6, RZ, RZ, R7 ;  /* 0x000000ffff067224 */ /* 0x000fd800078e0007 */
[----:B------:R-:W-:Y:S05]  /*c9c0*/  @!P0 BRA `(.L_x_2078) ;  /* 0x0000000400dc8947 */ /* 0x000fea0003800000 */
[----:B------:R-:W2:Y:S01]  /*c9d0*/  LDL R4, [R1] ;  /* 0x0000000001047983 */ /* 0x000ea20000100800 */
[----:B------:R-:W-:Y:S01]  /*c9e0*/  VIADD R8, R23, 0x1 ;  /* 0x0000000117087836 */ /* 0x000fe20000000000 */
[----:B------:R-:W-:Y:S04]  /*c9f0*/  BSSY B1, `(.L_x_2079) ;  /* 0x0000070000017945 */ /* 0x000fe80003800000 */
[----:B------:R-:W-:-:S04]  /*ca00*/  ISETP.NE.AND P0, PT, R8, 0x2, PT ;  /* 0x000000020800780c */ /* 0x000fc80003f05270 */
[----:B------:R-:W-:Y:S02]  /*ca10*/  SEL R2, RZ, 0x1, P0 ;  /* 0x00000001ff027807 */ /* 0x000fe40000000000 */
[----:B------:R-:W-:Y:S02]  /*ca20*/  SEL R8, R8, RZ, P0 ;  /* 0x000000ff08087207 */ /* 0x000fe40000000000 */
[----:B------:R-:W-:Y:S02]  /*ca30*/  LOP3.LUT R9, R27, R2, RZ, 0x3c, !PT ;  /* 0x000000021b097212 */ /* 0x000fe400078e3cff */
[----:B--2---:R-:W-:-:S13]  /*ca40*/  ISETP.NE.AND P2, PT, R4, RZ, PT ;  /* 0x000000ff0400720c */ /* 0x004fda0003f45270 */
[----:B------:R-:W-:Y:S05]  /*ca50*/  @!P2 BRA `(.L_x_2080) ;  /* 0x0000000400a4a947 */ /* 0x000fea0003800000 */
[----:B------:R-:W-:Y:S01]  /*ca60*/  ULDC.64 UR4, c[0x0][0x418] ;  /* 0x0001060000047ab9 */ /* 0x000fe20000000a00 */
[----:B------:R-:W-:Y:S01]  /*ca70*/  IMAD.MOV.U32 R4, RZ, RZ, R24 ;  /* 0x000000ffff047224 */ /* 0x000fe200078e0018 */
[----:B------:R-:W-:Y:S01]  /*ca80*/  ISETP.NE.U32.AND P0, PT, RZ, UR4, PT ;  /* 0x00000004ff007c0c */ /* 0x000fe2000bf05070 */
[----:B------:R-:W-:-:S03]  /*ca90*/  IMAD.MOV.U32 R6, RZ, RZ, R7 ;  /* 0x000000ffff067224 */ /* 0x000fc600078e0007 */
[----:B------:R-:W-:-:S13]  /*caa0*/  ISETP.NE.AND.EX P0, PT, RZ, UR5, PT, P0 ;  /* 0x00000005ff007c0c */ /* 0x000fda000bf05300 */
[----:B------:R-:W-:Y:S05]  /*cab0*/  @!P0 BRA `(.L_x_2081) ;  /* 0x0000000000448947 */ /* 0x000fea0003800000 */
[----:B------:R-:W1:Y:S01]  /*cac0*/  LDC R6, c[0x0][0x43c] ;  /* 0x00010f00ff067b82 */ /* 0x000e620000000800 */
[----:B------:R-:W-:Y:S01]  /*cad0*/  ULDC.64 UR6, c[0x0][0x428] ;  /* 0x00010a0000067ab9 */ /* 0x000fe20000000a00 */
[----:B-1----:R-:W-:-:S13]  /*cae0*/  ISETP.NE.AND P0, PT, R6, 0x1, PT ;  /* 0x000000010600780c */ /* 0x002fda0003f05270 */
[----:B0-----:R-:W0:Y:S02]  /*caf0*/  @P0 LDC.64 R2, c[0x0][0x440] ;  /* 0x00011000ff020b82 */ /* 0x001e240000000a00 */
        /* <DEDUP_REMOVED lines=13> */
.L_x_2081:
[----:B------:R-:W-:Y:S01]  /*cbd0*/  IMAD R2, R8, 0x8, R22 ;  /* 0x0000000808027824 */ /* 0x000fe200078e0216 */
[----:B0-----:R-:W-:Y:S01]  /*cbe0*/  SHF.L.U32 R3, R9, 0x1f, RZ ;  /* 0x0000001f09037819 */ /* 0x001fe200000006ff */
[----:B------:R-:W-:Y:S03]  /*cbf0*/  BSSY B3, `(.L_x_2082) ;  /* 0x0000003000037945 */ /* 0x000fe60003800000 */
[----:B------:R-:W0:Y:S02]  /*cc00*/  SYNCS.PHASECHK.TRANS64.TRYWAIT P0, [R2+URZ+0x16840], R3 ;  /* 0x01684003020075a7 */ /* 0x000e24000800017f */
[----:B0-----:R-:W-:Y:S05]  /*cc10*/  @!P0 BRA `(.L_x_2083) ;  /* 0x0000003800e08947 */ /* 0x001fea0003800000 */
.L_x_2188:
[----:B------:R-:W-:Y:S05]  /*cc20*/  BSYNC B3 ;  /* 0x0000000000037941 */ /* 0x000fea0003800000 */
.L_x_2082:
        /* <DEDUP_REMOVED lines=12> */
.L_x_2085:
[----:B------:R-:W-:Y:S05]  /*ccf0*/  BSYNC B3 ;  /* 0x0000000000037941 */ /* 0x000fea0003800000 */
.L_x_2084:
        /* <DEDUP_REMOVED lines=11> */
.L_x_2086:
        /* <DEDUP_REMOVED lines=15> */
.L_x_2189:
[----:B------:R-:W-:Y:S05]  /*cea0*/  BSYNC B3 ;  /* 0x0000000000037941 */ /* 0x000fea0003800000 */
.L_x_2087:
        /* <DEDUP_REMOVED lines=12> */
.L_x_2090:
[----:B------:R-:W-:Y:S05]  /*cf70*/  BSYNC B3 ;  /* 0x0000000000037941 */ /* 0x000fea0003800000 */
.L_x_2089:
[----:B------:R-:W-:Y:S01]  /*cf80*/  R2UR UR6, R12 ;  /* 0x000000000c0672ca */ /* 0x000fe200000e0000 */
[--C-:B0-----:R-:W-:Y:S01]  /*cf90*/  IMAD R2, R23, 0x4000, R22.reuse ;  /* 0x0000400017027824 */ /* 0x101fe200078e0216 */
        /* <DEDUP_REMOVED lines=9> */
.L_x_2091:
        /* <DEDUP_REMOVED lines=12> */
.L_x_2080:
[----:B------:R-:W-:Y:S05]  /*d0f0*/  BSYNC B1 ;  /* 0x0000000000017941 */ /* 0x000fea0003800000 */
.L_x_2079:
[----:B------:R-:W2:Y:S01]  /*d100*/  LDL.LU R2, [R1+0xc] ;  /* 0x00000c0001027983 */ /* 0x000ea20000300800 */
[----:B------:R-:W-:Y:S02]  /*d110*/  IMAD.MOV.U32 R23, RZ, RZ, R8 ;  /* 0x000000ffff177224 */ /* 0x000fe400078e0008 */
[----:B------:R-:W-:Y:S02]  /*d120*/  IMAD.MOV.U32 R27, RZ, RZ, R9 ;  /* 0x000000ffff1b7224 */ /* 0x000fe400078e0009 */
[----:B--2---:R-:W-:-:S07]  /*d130*/  VIADD R6, R2, 0xfffffffd ;  /* 0xfffffffd02067836 */ /* 0x004fce0000000000 */
.L_x_2078:
[----:B------:R-:W-:Y:S05]  /*d140*/  BSYNC B2 ;  /* 0x0000000000027941 */ /* 0x000fea0003800000 */
.L_x_2077:
[----:B------:R-:W-:-:S13]  /*d150*/  ISETP.NE.AND P0, PT, R7, RZ, PT ;  /* 0x000000ff0700720c */ /* 0x000fda0003f05270 */
[----:B------:R-:W-:Y:S05]  /*d160*/  @!P0 BRA `(.L_x_2076) ;  /* 0x0000000c00988947 */ /* 0x000fea0003800000 */
[----:B------:R-:W-:-:S07]  /*d170*/  IMAD.MOV.U32 R4, RZ, RZ, R24 ;  /* 0x000000ffff047224 */ /* 0x000fce00078e0018 */
.L_x_2118:
        /* <DEDUP_REMOVED lines=8> */
[----:B--2---:R-:W-:-:S13]  /*d200*/  ISETP.NE.AND P1, PT, R2, RZ, PT ;  /* 0x000000ff0200720c */ /* 0x004fda0003f25270 */
[----:B------:R-:W-:Y:S05]  /*d210*/  @!P1 BRA `(.L_x_2093) ;  /* 0x0000000400989947 */ /* 0x000fea0003800000 */
[----:B------:R-:W-:Y:S01]  /*d220*/  ULDC.64 UR4, c[0x0][0x418] ;  /* 0x0001060000047ab9 */ /* 0x000fe20000000a00 */
[----:B------:R-:W-:Y:S01]  /*d230*/  IMAD.MOV.U32 R9, RZ, RZ, R6 ;  /* 0x000000ffff097224 */ /* 0x000fe200078e0006 */
[----:B------:R-:W-:-:S04]  /*d240*/  ISETP.NE.U32.AND P0, PT, RZ, UR4, PT ;  /* 0x00000004ff007c0c */ /* 0x000fc8000bf05070 */
        /* <DEDUP_REMOVED lines=19> */
.L_x_2094:
[----:B------:R-:W-:Y:S01]  /*d380*/  IMAD R2, R7, 0x8, R22 ;  /* 0x0000000807027824 */ /* 0x000fe200078e0216 */
[----:B0-----:R-:W-:Y:S01]  /*d390*/  SHF.L.U32 R3, R8, 0x1f, RZ ;  /* 0x0000001f08037819 */ /* 0x001fe200000006ff */
[----:B------:R-:W-:Y:S03]  /*d3a0*/  BSSY B2, `(.L_x_2095) ;  /* 0x0000003000027945 */ /* 0x000fe60003800000 */
[----:B------:R-:W0:Y:S02]  /*d3b0*/  SYNCS.PHASECHK.TRANS64.TRYWAIT P0, [R2+URZ+0x16840], R3 ;  /* 0x01684003020075a7 */ /* 0x000e24000800017f */
[----:B0-----:R-:W-:Y:S05]  /*d3c0*/  @!P0 BRA `(.L_x_2096) ;  /* 0x00000034001c8947 */ /* 0x001fea0003800000 */
.L_x_2190:
[----:B------:R-:W-:Y:S05]  /*d3d0*/  BSYNC B2 ;  /* 0x0000000000027941 */ /* 0x000fea0003800000 */
.L_x_2095:
        /* <DEDUP_REMOVED lines=12> */
.L_x_2098:
[----:B------:R-:W-:Y:S05]  /*d4a0*/  BSYNC B2 ;  /* 0x0000000000027941 */ /* 0x000fea0003800000 */
.L_x_2097:
        /* <DEDUP_REMOVED lines=11> */
.L_x_2099:
        /* <DEDUP_REMOVED lines=15> */
.L_x_2191:
[----:B------:R-:W-:Y:S05]  /*d650*/  BSYNC B2 ;  /* 0x0000000000027941 */ /* 0x000fea0003800000 */
.L_x_2100:
        /* <DEDUP_REMOVED lines=11> */
.L_x_2103:
[----:B------:R-:W-:Y:S05]  /*d710*/  BSYNC B2 ;  /* 0x0000000000027941 */ /* 0x000fea0003800000 */
.L_x_2102:
        /* <DEDUP_REMOVED lines=10> */
.L_x_2104:
        /* <DEDUP_REMOVED lines=12> */
.L_x_2093:
[----:B------:R-:W-:Y:S05]  /*d880*/  BSYNC B1 ;  /* 0x0000000000017941 */ /* 0x000fea0003800000 */
.L_x_2092:
        /* <DEDUP_REMOVED lines=10> */
[----:B------:R-:W-:Y:S01]  /*d930*/  VIADD R9, R6, 0xffffffff ;  /* 0xffffffff06097836 */ /* 0x000fe20000000000 */
        /* <DEDUP_REMOVED lines=20> */
.L_x_2107:
[----:B------:R-:W-:Y:S01]  /*da80*/  IMAD R2, R23, 0x8, R22 ;  /* 0x0000000817027824 */ /* 0x000fe200078e0216 */
[----:B0-----:R-:W-:Y:S01]  /*da90*/  SHF.L.U32 R3, R27, 0x1f, RZ ;  /* 0x0000001f1b037819 */ /* 0x001fe200000006ff */
[----:B------:R-:W-:Y:S03]  /*daa0*/  BSSY B2, `(.L_x_2108) ;  /* 0x0000003000027945 */ /* 0x000fe60003800000 */
[----:B------:R-:W0:Y:S02]  /*dab0*/  SYNCS.PHASECHK.TRANS64.TRYWAIT P0, [R2+URZ+0x16840], R3 ;  /* 0x01684003020075a7 */ /* 0x000e24000800017f */
[----:B0-----:R-:W-:Y:S05]  /*dac0*/  @!P0 BRA `(.L_x_2109) ;  /* 0x0000002c00848947 */ /* 0x001fea0003800000 */
.L_x_2192:
[----:B------:R-:W-:Y:S05]  /*dad0*/  BSYNC B2 ;  /* 0x0000000000027941 */ /* 0x000fea0003800000 */
.L_x_2108:
        /* <DEDUP_REMOVED lines=12> */
.L_x_2111:
[----:B------:R-:W-:Y:S05]  /*dba0*/  BSYNC B2 ;  /* 0x0000000000027941 */ /* 0x000fea0003800000 */
.L_x_2110:
        /* <DEDUP_REMOVED lines=12> */
.L_x_2112:
        /* <DEDUP_REMOVED lines=15> */
.L_x_2193:
[----:B------:R-:W-:Y:S05]  /*dd60*/  BSYNC B2 ;  /* 0x0000000000027941 */ /* 0x000fea0003800000 */
.L_x_2113:
        /* <DEDUP_REMOVED lines=11> */
.L_x_2116:
[----:B------:R-:W-:Y:S05]  /*de20*/  BSYNC B2 ;  /* 0x0000000000027941 */ /* 0x000fea0003800000 */
.L_x_2115:
        /* <DEDUP_REMOVED lines=10> */
.L_x_2117:
        /* <DEDUP_REMOVED lines=12> */
.L_x_2106:
[----:B------:R-:W-:Y:S05]  /*df90*/  BSYNC B1 ;  /* 0x0000000000017941 */ /* 0x000fea0003800000 */
.L_x_2105:
[C---:B------:R-:W-:Y:S01]  /*dfa0*/  ISETP.GT.AND P0, PT, R6.reuse, 0x1, PT ;  /* 0x000000010600780c */ /* 0x040fe20003f04270 */
[----:B------:R-:W-:-:S12]  /*dfb0*/  VIADD R6, R6, 0xfffffffe ;  /* 0xfffffffe06067836 */ /* 0x000fd80000000000 */
[----:B------:R-:W-:Y:S05]  /*dfc0*/  @P0 BRA `(.L_x_2118) ;  /* 0xfffffff0006c0947 */ /* 0x000fea000383ffff */
.L_x_2076:
[----:B------:R-:W-:Y:S05]  /*dfd0*/  BSYNC B0 ;  /* 0x0000000000007941 */ /* 0x000fea0003800000 */
.L_x_2075:
        /* <DEDUP_REMOVED lines=17> */
.L_x_2120:
[----:B------:R-:W-:Y:S05]  /*e0f0*/  BSYNC B0 ;  /* 0x0000000000007941 */ /* 0x000fea0003800000 */
.L_x_2119:
[----:B------:R-:W2:Y:S01]  /*e100*/  LDL.LU R0, [R1] ;  /* 0x0000000001007983 */ /* 0x000ea20000300800 */
[----:B------:R-:W-:Y:S01]  /*e110*/  BSSY B0, `(.L_x_2121) ;  /* 0x0000028000007945 */ /* 0x000fe20003800000 */
[----:B--2---:R-:W-:-:S13]  /*e120*/  ISETP.NE.AND P0, PT, R0, RZ, PT ;  /* 0x000000ff0000720c */ /* 0x004fda0003f05270 */
[----:B------:R-:W-:Y:S05]  /*e130*/  @!P0 BRA `(.L_x_2122) ;  /* 0x0000000000948947 */ /* 0x000fea0003800000 */
[----:B0-----:R-:W-:Y:S01]  /*e140*/  IMAD R3, R23, 0x8, R22 ;  /* 0x0000000817037824 */ /* 0x001fe200078e0216 */
[----:B------:R-:W-:Y:S01]  /*e150*/  SHF.L.U32 R0, R27, 0x1f, RZ ;  /* 0x0000001f1b007819 */ /* 0x000fe200000006ff */
[----:B------:R-:W-:Y:S01]  /*e160*/  BSSY B1, `(.L_x_2123) ;  /* 0x0000004000017945 */ /* 0x000fe20003800000 */
[----:B------:R-:W-:Y:S02]  /*e170*/  ISETP.NE.AND P1, PT, R8, RZ, PT ;  /* 0x000000ff0800720c */ /* 0x000fe40003f25270 */
[----:B------:R-:W0:Y:S02]  /*e180*/  SYNCS.PHASECHK.TRANS64.TRYWAIT P0, [R3+URZ+0x16860], R0 ;  /* 0x01686000030075a7 */ /* 0x000e24000800017f */
[----:B0-----:R-:W-:Y:S09]  /*e190*/  @!P0 BRA `(.L_x_2124) ;  /* 0x0000002400f88947 */ /* 0x001ff20003800000 */
.L_x_2194:
[----:B------:R-:W-:Y:S05]  /*e1a0*/  BSYNC B1 ;  /* 0x0000000000017941 */ /* 0x000fea0003800000 */
.L_x_2123:
        /* <DEDUP_REMOVED lines=9> */
.L_x_2126:
[----:B------:R-:W-:Y:S05]  /*e240*/  BSYNC B1 ;  /* 0x0000000000017941 */ /* 0x000fea0003800000 */
.L_x_2125:
        /* <DEDUP_REMOVED lines=10> */
.L_x_2127:
        /* <DEDUP_REMOVED lines=10> */
.L_x_2122:
[----:B------:R-:W-:Y:S05]  /*e390*/  BSYNC B0 ;  /* 0x0000000000007941 */ /* 0x000fea0003800000 */
.L_x_2121:
[----:B------:R-:W-:-:S05]  /*e3a0*/  VIADD R23, R23, 0x1 ;  /* 0x0000000117177836 */ /* 0x000fca0000000000 */
[----:B------:R-:W-:-:S04]  /*e3b0*/  ISETP.NE.AND P0, PT, R23, 0x2, PT ;  /* 0x000000021700780c */ /* 0x000fc80003f05270 */
[----:B------:R-:W-:Y:S02]  /*e3c0*/  SEL R0, RZ, 0x1, P0 ;  /* 0x00000001ff007807 */ /* 0x000fe40000000000 */
[----:B------:R-:W-:Y:S02]  /*e3d0*/  SEL R23, R23, RZ, P0 ;  /* 0x000000ff17177207 */ /* 0x000fe40000000000 */
[----:B------:R-:W-:-:S07]  /*e3e0*/  LOP3.LUT R27, R27, R0, RZ, 0x3c, !PT ;  /* 0x000000001b1b7212 */ /* 0x000fce00078e3cff */
.L_x_2057:
[----:B------:R-:W-:Y:S05]  /*e3f0*/  BSYNC B7 ;  /* 0x0000000000077941 */ /* 0x000fea0003800000 */
.L_x_2055:
[----:B------:R-:W2:Y:S02]  /*e400*/  LDL R0, [R1+0x30] ;  /* 0x0000300001007983 */ /* 0x000ea40000100800 */
[----:B--2---:R-:W-:-:S13]  /*e410*/  ISETP.NE.AND P0, PT, R0, RZ, PT ;  /* 0x000000ff0000720c */ /* 0x004fda0003f05270 */
[----:B------:R-:W-:Y:S05]  /*e420*/  @!P0 BRA `(.L_x_2128) ;  /* 0x0000000000248947 */ /* 0x000fea0003800000 */
[----:B------:R-:W-:Y:S05]  /*e430*/  WARPSYNC.ALL ;  /* 0x0000000000007948 */ /* 0x000fea0003800000 */
[----:B------:R-:W2:Y:S08]  /*e440*/  S2UR UR5, SR_CgaCtaId ;  /* 0x00000000000579c3 */ /* 0x000eb00000008800 */
[----:B------:R-:W-:Y:S06]  /*e450*/  BAR.SYNC.DEFER_BLOCKING 0x5, 0x200 ;  /* 0x0148000000007b1d */ /* 0x000fec0000010000 */
[----:B------:R-:W-:-:S02]  /*e460*/  UMOV UR4, 0x400 ;  /* 0x0000040000047882 */ /* 0x000fc40000000000 */
[----:B--2---:R-:W-:-:S06]  /*e470*/  ULEA UR4, UR5, UR4, 0x18 ;  /* 0x0000000405047291 */ /* 0x004fcc000f8ec03f */
[----:B0-----:R-:W-:-:S05]  /*e480*/  IMAD.U32 R22, RZ, RZ, UR4 ;  /* 0x00000004ff167e24 */ /* 0x001fca000f8e00ff */
[----:B------:R2:W3:Y:S01]  /*e490*/  LDS.128 R16, [R22+0x168d0] ;  /* 0x0168d00016107984 */ /* 0x0004e20000000c00 */
[----:B------:R-:W-:Y:S06]  /*e4a0*/  BAR.ARV 0x4, 0x200 ;  /* 0x0108000000007b1d */ /* 0x000fec0000002000 */
[----:B------:R-:W-:Y:S05]  /*e4b0*/  BRA `(.L_x_2129) ;  /* 0x0000000800cc7947 */ /* 0x000fea0003800000 */
.L_x_2128:
        /* <DEDUP_REMOVED lines=19> */
[----:B------:R-:W0:Y:S02]  /*e5f0*/  SHFL.UP PT, R14, R17, 0x1, RZ ;  /* 0x04200000110e7989 */ /* 0x000e2400000e00ff */
[----:B0-----:R-:W-:-:S05]  /*e600*/  SEL R4, R14, RZ, P1 ;  /* 0x000000ff0e047207 */ /* 0x001fca0000800000 */
[----:B------:R-:W-:-:S05]  /*e610*/  IMAD.IADD R4, R17, 0x1, R4 ;  /* 0x0000000111047824 */ /* 0x000fca00078e0204 */
[----:B------:R-:W0:Y:S02]  /*e620*/  SHFL.UP PT, R14, R4, 0x2, RZ ;  /* 0x04400000040e7989 */ /* 0x000e2400000e00ff */
[----:B0-----:R-:W-:-:S05]  /*e630*/  SEL R5, R14, RZ, P2 ;  /* 0x000000ff0e057207 */ /* 0x001fca0001000000 */
[----:B------:R-:W-:Y:S02]  /*e640*/  IMAD.IADD R6, R4, 0x1, R5 ;  /* 0x0000000104067824 */ /* 0x000fe400078e0205 */
[----:B------:R-:W-:Y:S04]  /*e650*/  SHFL.IDX PT, R5, R16, 0x1, 0x1f ;  /* 0x00201f0010057f89 */ /* 0x000fe800000e0000 */
        /* <DEDUP_REMOVED lines=9> */
[----:B------:R0:W2:Y:S02]  /*e6f0*/  SHFL.IDX PT, R14, R2, 0x1f, 0x1f ;  /* 0x03e01f00020e7f89 */ /* 0x0000a400000e0000 */
.L_x_2204:
[----:B------:R-:W-:Y:S02]  /*e700*/  ULDC UR4, c[0x0][0xc38] ;  /* 0x00030e0000047ab9 */ /* 0x000fe40000000800 */
[----:B------:R-:W-:-:S04]  /*e710*/  IMAD.U32 R4, RZ, RZ, UR4 ;  /* 0x00000004ff047e24 */ /* 0x000fc8000f8e00ff */
[----:B--2---:R-:W-:-:S04]  /*e720*/  IMAD R14, R14, R4, RZ ;  /* 0x000000040e0e7224 */ /* 0x004fc800078e02ff */
[----:B------:R-:W-:-:S05]  /*e730*/  IMAD.IADD R5, R5, 0x1, R14 ;  /* 0x0000000105057824 */ /* 0x000fca00078e020e */
[----:B------:R-:W-:-:S13]  /*e740*/  ISETP.GT.AND P6, PT, R5, R0, PT ;  /* 0x000000000500720c */ /* 0x000fda0003fc4270 */
[----:B------:R-:W-:Y:S05]  /*e750*/  @P6 BRA `(.L_x_2131) ;  /* 0x00000000009c6947 */ /* 0x000fea0003800000 */
.L_x_2136:
[----:B0-----:R-:W0:Y:S01]  /*e760*/  LDC R2, c[0x0][0xc3c] ;  /* 0x00030f00ff027b82 */ /* 0x001e220000000800 */
[----:B------:R-:W-:-:S05]  /*e770*/  VIADD R19, R19, 0x1f ;  /* 0x0000001f13137836 */ /* 0x000fca0000000000 */
        /* <DEDUP_REMOVED lines=12> */
.L_x_2134:
[----:B------:R-:W-:Y:S05]  /*e840*/  BSYNC B0 ;  /* 0x0000000000007941 */ /* 0x000fea0003800000 */
.L_x_2133:
[----:B------:R-:W-:-:S03]  /*e850*/  UMOV UR4, 0xffffffff ;  /* 0xffffffff00047882 */ /* 0x000fc60000000000 */
[----:B------:R-:W-:Y:S05]  /*e860*/  BRA.DIV UR4, `(.L_x_2135) ;  /* 0x00000026047c7947 */ /* 0x000fea000b800000 */
[----:B-----5:R-:W2:Y:S02]  /*e870*/  SHFL.UP PT, R14, R17, 0x1, RZ ;  /* 0x04200000110e7989 */ /* 0x020ea400000e00ff */
[----:B--2---:R-:W-:-:S05]  /*e880*/  SEL R14, R14, RZ, P1 ;  /* 0x000000ff0e0e7207 */ /* 0x004fca0000800000 */
        /* <DEDUP_REMOVED lines=14> */
.L_x_2212:
[----:B------:R-:W-:Y:S02]  /*e970*/  ULDC UR4, c[0x0][0xc38] ;  /* 0x00030e0000047ab9 */ /* 0x000fe40000000800 */
[----:B------:R-:W-:-:S04]  /*e980*/  IMAD.U32 R4, RZ, RZ, UR4 ;  /* 0x00000004ff047e24 */ /* 0x000fc8000f8e00ff */
[----:B--2---:R-:W-:-:S04]  /*e990*/  IMAD R14, R14, R4, RZ ;  /* 0x000000040e0e7224 */ /* 0x004fc800078e02ff */
[----:B------:R-:W-:-:S05]  /*e9a0*/  IMAD.IADD R5, R14, 0x1, R5 ;  /* 0x000000010e057824 */ /* 0x000fca00078e0205 */
[----:B------:R-:W-:-:S13]  /*e9b0*/  ISETP.GT.AND P6, PT, R5, R0, PT ;  /* 0x000000000500720c */ /* 0x000fda0003fc4270 */
[----:B------:R-:W-:Y:S05]  /*e9c0*/  @!P6 BRA `(.L_x_2136) ;  /* 0xfffffffc0064e947 */ /* 0x000fea000383ffff */
.L_x_2131:
        /* <DEDUP_REMOVED lines=8> */
.L_x_2216:
[----:B------:R-:W-:Y:S01]  /*ea50*/  ISETP.NE.AND P0, PT, R3, RZ, PT ;  /* 0x000000ff0300720c */ /* 0x000fe20003f05270 */
[----:B------:R-:W-:-:S12]  /*ea60*/  IMAD.MOV.U32 R14, RZ, RZ, RZ ;  /* 0x000000ffff0e7224 */ /* 0x000fd800078e00ff */
[----:B------:R-:W-:Y:S05]  /*ea70*/  @!P0 BRA `(.L_x_2138) ;  /* 0x0000000000108947 */ /* 0x000fea0003800000 */
[----:B------:R-:W-:Y:S01]  /*ea80*/  UMOV UR4, 0xffffffff ;  /* 0xffffffff00047882 */ /* 0x000fe20000000000 */
[----:B------:R-:W-:Y:S02]  /*ea90*/  VIADD R12, R6, 0xffffffff ;  /* 0xffffffff060c7836 */ /* 0x000fe40000000000 */
[----:B------:R-:W-:Y:S05]  /*eaa0*/  BRA.DIV UR4, `(.L_x_2139) ;  /* 0x0000002604f07947 */ /* 0x000fea000b800000 */
[----:B------:R4:W0:Y:S02]  /*eab0*/  SHFL.IDX PT, R14, R2, R12, 0x1f ;  /* 0x00001f0c020e7589 */ /* 0x00082400000e0000 */
.L_x_2138:
[----:B0---4-:R-:W0:Y:S01]  /*eac0*/  LDC.64 R2, c[0x0][0xc90] ;  /* 0x00032400ff027b82 */ /* 0x011e220000000a00 */
[----:B------:R-:W-:-:S04]  /*ead0*/  IMAD.IADD R19, R6, 0x1, R19 ;  /* 0x0000000106137824 */ /* 0x000fc800078e0213 */
[----:B0-----:R-:W-:-:S05]  /*eae0*/  IMAD.WIDE R2, R19, 0x4, R2 ;  /* 0x0000000413027825 */ /* 0x001fca00078e0202 */
[----:B------:R0:W2:Y:S01]  /*eaf0*/  LDG.E R7, desc[UR48][R2.64] ;  /* 0x0000003002077981 */ /* 0x0000a2000c1e1900 */
[----:B------:R-:W-:Y:S02]  /*eb00*/  IMAD R16, R14, R4, R5 ;  /* 0x000000040e107224 */ /* 0x000fe400078e0205 */
[----:B0-----:R-:W-:Y:S02]  /*eb10*/  IMAD.MOV.U32 R2, RZ, RZ, RZ ;  /* 0x000000ffff027224 */ /* 0x001fe400078e00ff */
[----:B--23--:R-:W-:-:S05]  /*eb20*/  IMAD R6, R17, R7, RZ ;  /* 0x0000000711067224 */ /* 0x00cfca00078e02ff */
[----:B------:R-:W-:-:S04]  /*eb30*/  IABS R8, R6 ;  /* 0x0000000600087213 */ /* 0x000fc80000000000 */
[----:B-1----:R-:W0:Y:S08]  /*eb40*/  I2F.RP R9, R8 ;  /* 0x0000000800097306 */ /* 0x002e300000209400 */
        /* <DEDUP_REMOVED lines=57> */
.L_x_2132:
[----:B------:R-:W-:Y:S01]  /*eee0*/  UMOV UR4, URZ ;  /* 0x0000003f00047c82 */ /* 0x000fe20008000000 */
[----:B------:R-:W-:Y:S01]  /*eef0*/  UMOV UR5, URZ ;  /* 0x0000003f00057c82 */ /* 0x000fe20008000000 */
[----:B------:R-:W-:Y:S01]  /*ef00*/  ULDC UR6, c[0x0][0xc3c] ;  /* 0x00030f0000067ab9 */ /* 0x000fe20000000800 */
[----:B------:R-:W-:Y:S02]  /*ef10*/  IMAD.MOV.U32 R16, RZ, RZ, R0 ;  /* 0x000000ffff107224 */ /* 0x000fe400078e0000 */
[----:B------:R-:W-:Y:S02]  /*ef20*/  IMAD.U32 R17, RZ, RZ, UR4 ;  /* 0x00000004ff117e24 */ /* 0x000fe4000f8e00ff */
[----:B------:R-:W-:Y:S02]  /*ef30*/  IMAD.U32 R18, RZ, RZ, UR5 ;  /* 0x00000005ff127e24 */ /* 0x000fe4000f8e00ff */
[----:B------:R-:W-:-:S07]  /*ef40*/  IMAD.U32 R19, RZ, RZ, UR6 ;  /* 0x00000006ff137e24 */ /* 0x000fce000f8e00ff */
.L_x_2140:
        /* <DEDUP_REMOVED lines=10> */
.L_x_2129:
[----:B------:R-:W-:Y:S02]  /*eff0*/  ULDC UR4, c[0x0][0xc3c] ;  /* 0x00030f0000047ab9 */ /* 0x000fe40000000800 */
[----:B---3--:R-:W-:-:S13]  /*f000*/  ISETP.GE.AND P0, PT, R19, UR4, PT ;  /* 0x0000000413007c0c */ /* 0x008fda000bf06270 */
[----:B------:R-:W-:Y:S05]  /*f010*/  @!P0 BRA `(.L_x_2141) ;  /* 0xffffffb800608947 */ /* 0x000fea000383ffff */
[----:B------:R-:W-:Y:S05]  /*f020*/  BSYNC B8 ;  /* 0x0000000000087941 */ /* 0x000fea0003800000 */
.L_x_2051:
[----:B0-----:R-:W3:Y:S01]  /*f030*/  LDL.LU R0, [R1+0x28] ;  /* 0x0000280001007983 */ /* 0x001ee20000300800 */
[----:B------:R-:W-:Y:S01]  /*f040*/  BSSY B0, `(.L_x_2142) ;  /* 0x000000b000007945 */ /* 0x000fe20003800000 */
[----:B------:R-:W1:Y:S01]  /*f050*/  S2R R5, SR_CgaCtaId ;  /* 0x0000000000057919 */ /* 0x000e620000008800 */
[----:B---3--:R-:W-:-:S05]  /*f060*/  VIADD R0, R0, 0x1 ;  /* 0x0000000100007836 */ /* 0x008fca0000000000 */
[----:B------:R-:W-:-:S04]  /*f070*/  LEA.HI R2, R0, R0, RZ, 0x1 ;  /* 0x0000000000027211 */ /* 0x000fc800078f08ff */
[----:B------:R-:W-:Y:S02]  /*f080*/  LOP3.LUT R3, R2, 0xfffffffe, RZ, 0xc0, !PT ;  /* 0xfffffffe02037812 */ /* 0x000fe400078ec0ff */
[----:B------:R-:W-:-:S03]  /*f090*/  MOV R2, 0x400 ;  /* 0x0000040000027802 */ /* 0x000fc60000000f00 */
[----:B------:R-:W-:Y:S01]  /*f0a0*/  IMAD.IADD R0, R0, 0x1, -R3 ;  /* 0x0000000100007824 */ /* 0x000fe200078e0a03 */
[----:B-1----:R-:W-:-:S04]  /*f0b0*/  LEA R9, R5, R2, 0x18 ;  /* 0x0000000205097211 */ /* 0x002fc800078ec0ff */
[----:B------:R-:W-:-:S04]  /*f0c0*/  SHF.L.U32 R0, R0, 0x1f, RZ ;  /* 0x0000001f00007819 */ /* 0x000fc800000006ff */
[----:B------:R-:W0:Y:S02]  /*f0d0*/  SYNCS.PHASECHK.TRANS64.TRYWAIT P0, [R9+URZ+0x16820], R0 ;  /* 0x01682000090075a7 */ /* 0x000e24000800017f */
[----:B0-----:R-:W-:Y:S05]  /*f0e0*/  @!P0 BRA `(.L_x_2143) ;  /* 0x0000002000848947 */ /* 0x001fea0003800000 */
.L_x_2219:
[----:B------:R-:W-:Y:S05]  /*f0f0*/  BSYNC B0 ;  /* 0x0000000000007941 */ /* 0x000fea0003800000 */
.L_x_2142:
[----:B------:R-:W-:-:S03]  /*f100*/  UMOV UR4, 0xffffffff ;  /* 0xffffffff00047882 */ /* 0x000fc60000000000 */
[----:B------:R-:W-:Y:S05]  /*f110*/  BRA.DIV UR4, `(.L_x_2144) ;  /* 0x00000022048c7947 */ /* 0x000fea000b800000 */
[----:B0-----:R-:W0:Y:S02]  /*f120*/  S2R R0, SR_TID.X ;  /* 0x0000000000007919 */ /* 0x001e240000002100 */
[----:B0-----:R-:W-:-:S04]  /*f130*/  SHF.R.U32.HI R0, RZ, 0x5, R0 ;  /* 0x00000005ff007819 */ /* 0x001fc80000011600 */
[----:B------:R-:W-:-:S05]  /*f140*/  LOP3.LUT R0, R0, 0x3, RZ, 0xc0, !PT ;  /* 0x0000000300007812 */ /* 0x000fca00078ec0ff */
[----:B------:R0:W1:Y:S02]  /*f150*/  SHFL.IDX PT, R14, R0, RZ, 0x1f ;  /* 0x00001fff000e7589 */ /* 0x00006400000e0000 */
.L_x_2222:
[----:B-1----:R-:W-:Y:S01]  /*f160*/  ISETP.NE.AND P0, PT, R14, RZ, PT ;  /* 0x000000ff0e00720c */ /* 0x002fe20003f05270 */
[----:B------:R-:W-:-:S12]  /*f170*/  BSSY B0, `(.L_x_2145) ;  /* 0x0000024000007945 */ /* 0x000fd80003800000 */
[----:B------:R-:W-:Y:S05]  /*f180*/  @P0 BRA `(.L_x_2146) ;  /* 0x0000000000880947 */ /* 0x000fea0003800000 */
[----:B------:R-:W-:-:S03]  /*f190*/  UMOV UR4, 0xffffffff ;  /* 0xffffffff00047882 */ /* 0x000fc60000000000 */
[----:B------:R-:W-:Y:S05]  /*f1a0*/  BRA.DIV UR4, `(.L_x_2147) ;  /* 0x00000022049c7947 */ /* 0x000fea000b800000 */
[----:B------:R-:W-:-:S13]  /*f1b0*/  ELECT P6, URZ, PT ;  /* 0x00000000003f782f */ /* 0x000fda00038c0000 */
.L_x_2225:
[----:B------:R-:W-:Y:S05]  /*f1c0*/  @!P6 BRA `(.L_x_2146) ;  /* 0x000000000078e947 */ /* 0x000fea0003800000 */
[----:B------:R-:W-:-:S06]  /*f1d0*/  ULOP3.LUT UR4, UR36, 0x2, URZ, 0xfc, !UPT ;  /* 0x0000000224047892 */ /* 0x000fcc000f8efc3f */
[----:B0-----:R-:W-:-:S05]  /*f1e0*/  IMAD.U32 R0, RZ, RZ, UR4 ;  /* 0x00000004ff007e24 */ /* 0x001fca000f8e00ff */
[----:B------:R-:W-:-:S13]  /*f1f0*/  ISETP.NE.AND P2, PT, R0, 0x3, PT ;  /* 0x000000030000780c */ /* 0x000fda0003f45270 */
[----:B------:R-:W-:Y:S05]  /*f200*/  @!P2 BRA `(.L_x_2148) ;  /* 0x000000000004a947 */ /* 0x000fea0003800000 */
[----:B------:R-:W-:Y:S01]  /*f210*/  BPT.TRAP 0x1 ;  /* 0x000000040000795c */ /* 0x000fe20000300000 */
.L_x_2148:
        /* <DEDUP_REMOVED lines=12> */
.L_x_2226:
[----:B------:R-:W1:Y:S02]  /*f2e0*/  SYNCS.PHASECHK.TRANS64.TRYWAIT P0, [R7+URZ], R2 ;  /* 0x00000002070075a7 */ /* 0x000e64000800017f */
[----:B-1----:R-:W-:Y:S05]  /*f2f0*/  @!P0 BRA `(.L_x_2150) ;  /* 0x00000020007c8947 */ /* 0x002fea0003800000 */
.L_x_2227:
[----:B------:R-:W-:Y:S05]  /*f300*/  @!P2 BRA `(.L_x_2151) ;  /* 0x000000000004a947 */ /* 0x000fea0003800000 */
[----:B------:R-:W-:Y:S01]  /*f310*/  BPT.TRAP 0x1 ;  /* 0x000000040000795c */ /* 0x000fe20000300000 */
.L_x_2151:
[----:B------:R-:W-:-:S04]  /*f320*/  VIADD R0, R9, 0x16860 ;  /* 0x0001686009007836 */ /* 0x000fc80000000000 */
[----:B------:R-:W-:-:S04]  /*f330*/  IMAD R4, R23, 0x8, R0 ;  /* 0x0000000817047824 */ /* 0x000fc800078e0200 */
[----:B------:R-:W3:Y:S02]  /*f340*/  SYNCS.PHASECHK.TRANS64.TRYWAIT P0, [R4+URZ], R3 ;  /* 0x00000003040075a7 */ /* 0x000ee4000800017f */
[----:B---3--:R-:W-:Y:S05]  /*f350*/  @!P0 BRA `(.L_x_2152) ;  /* 0x0000002000788947 */ /* 0x008fea0003800000 */
.L_x_2228:
[----:B------:R-:W-:-:S07]  /*f360*/  IMAD R5, R5, 0x8, R0 ;  /* 0x0000000805057824 */ /* 0x000fce00078e0200 */
.L_x_2153:
[----:B----4-:R4:W0:Y:S02]  /*f370*/  SYNCS.PHASECHK.TRANS64.TRYWAIT P0, [R5+URZ], R2 ;  /* 0x00000002050075a7 */ /* 0x010824000800017f */
[----:B0-----:R-:W-:Y:S05]  /*f380*/  @!P0 NANOSLEEP.SYNCS 0x989680 ;  /* 0x009896800000895d */ /* 0x001fea0003900000 */
[----:B------:R-:W0:Y:S02]  /*f390*/  @!P0 SYNCS.PHASECHK.TRANS64 P0, [R5+URZ], R2 ;  /* 0x00000002050085a7 */ /* 0x000e24000800007f */
[----:B0-----:R-:W-:Y:S05]  /*f3a0*/  @!P0 BRA `(.L_x_2153) ;  /* 0xfffffffc00f08947 */ /* 0x001fea000383ffff */
.L_x_2146:
[----:B------:R-:W-:Y:S05]  /*f3b0*/  BSYNC B0 ;  /* 0x0000000000007941 */ /* 0x000fea0003800000 */
.L_x_2145:
[----:B------:R-:W-:Y:S05]  /*f3c0*/  EXIT ;  /* 0x000000000000794d */ /* 0x000fea0003800000 */
.L_x_2005:
[----:B0-----:R-:W-:-:S04]  /*f3d0*/  IMAD.U32 R3, RZ, RZ, UR45 ;  /* 0x0000002dff037e24 */ /* 0x001fc8000f8e00ff */
[----:B------:R0:W1:Y:S03]  /*f3e0*/  SYNCS.PHASECHK.TRANS64.TRYWAIT P1, [R3+URZ+0x16800], R0 ;  /* 0x01680000030075a7 */ /* 0x000066000802017f */
[----:B-1----:R-:W-:Y:S05]  /*f3f0*/  @!P1 NANOSLEEP.SYNCS 0x989680 ;  /* 0x009896800000995d */ /* 0x002fea0003900000 */
[----:B------:R-:W1:Y:S02]  /*f400*/  @!P1 SYNCS.PHASECHK.TRANS64 P1, [R3+URZ+0x16800], R0 ;  /* 0x01680000030095a7 */ /* 0x000e64000802007f */
[----:B-1----:R-:W-:Y:S05]  /*f410*/  @!P1 BRA `(.L_x_2005) ;  /* 0xfffffffc00ec9947 */ /* 0x002fea000383ffff */
[----:B------:R-:W-:Y:S05]  /*f420*/  BRA `(.L_x_2154) ;  /* 0xffffff2000dc7947 */ /* 0x000fea000383ffff */
.L_x_2009:
[----:B-1----:R1:W2:Y:S02]  /*f430*/  SYNCS.PHASECHK.TRANS64.TRYWAIT P2, [R2+URZ+0x16830], R3 ;  /* 0x01683003020075a7 */ /* 0x0022a4000804017f */
[----:B--2---:R-:W-:Y:S05]  /*f440*/  @!P2 NANOSLEEP.SYNCS 0x989680 ;  /* 0x009896800000a95d */ /* 0x004fea0003900000 */
[----:B------:R-:W2:Y:S02]  /*f450*/  @!P2 SYNCS.PHASECHK.TRANS64 P2, [R2+URZ+0x16830], R3 ;  /* 0x016830030200a5a7 */ /* 0x000ea4000804007f */
[----:B--2---:R-:W-:Y:S05]  /*f460*/  @!P2 BRA `(.L_x_2009) ;  /* 0xfffffffc00f0a947 */ /* 0x004fea000383ffff */
[----:B------:R-:W-:Y:S05]  /*f470*/  BRA `(.L_x_2008) ;  /* 0xffffff2400007947 */ /* 0x000fea000383ffff */
.L_x_2014:
[----:B-1----:R-:W-:-:S04]  /*f480*/  IMAD.U32 R7, RZ, RZ, UR6 ;  /* 0x00000006ff077e24 */ /* 0x002fc8000f8e00ff */
[----:B------:R1:W2:Y:S03]  /*f490*/  SYNCS.PHASECHK.TRANS64.TRYWAIT P3, [R7+URZ+0x16830], R0 ;  /* 0x01683000070075a7 */ /* 0x0002a6000806017f */
[----:B--2---:R-:W-:Y:S05]  /*f4a0*/  @!P3 NANOSLEEP.SYNCS 0x989680 ;  /* 0x009896800000b95d */ /* 0x004fea0003900000 */
[----:B------:R-:W2:Y:S02]  /*f4b0*/  @!P3 SYNCS.PHASECHK.TRANS64 P3, [R7+URZ+0x16830], R0 ;  /* 0x016830000700b5a7 */ /* 0x000ea4000806007f */
[----:B--2---:R-:W-:Y:S05]  /*f4c0*/  @!P3 BRA `(.L_x_2014) ;  /* 0xfffffffc00ecb947 */ /* 0x004fea000383ffff */
[----:B------:R-:W-:Y:S05]  /*f4d0*/  BRA `(.L_x_2011) ;  /* 0xffffff4400587947 */ /* 0x000fea000383ffff */
.L_x_2018:
[----:B-1----:R-:W-:-:S04]  /*f4e0*/  IMAD.U32 R7, RZ, RZ, UR6 ;  /* 0x00000006ff077e24 */ /* 0x002fc8000f8e00ff */
[----:B------:R1:W2:Y:S03]  /*f4f0*/  SYNCS.PHASECHK.TRANS64.TRYWAIT P3, [R7+URZ+0x16850], R0 ;  /* 0x01685000070075a7 */ /* 0x0002a6000806017f */
[----:B--2---:R-:W-:Y:S05]  /*f500*/  @!P3 NANOSLEEP.SYNCS 0x989680 ;  /* 0x009896800000b95d */ /* 0x004fea0003900000 */
[----:B------:R-:W2:Y:S02]  /*f510*/  @!P3 SYNCS.PHASECHK.TRANS64 P3, [R7+URZ+0x16850], R0 ;  /* 0x016850000700b5a7 */ /* 0x000ea4000806007f */
[----:B--2---:R-:W-:Y:S05]  /*f520*/  @!P3 BRA `(.L_x_2018) ;  /* 0xfffffffc00ecb947 */ /* 0x004fea000383ffff */
[----:B------:R-:W-:Y:S05]  /*f530*/  BRA `(.L_x_2015) ;  /* 0xffffff4400c87947 */ /* 0x000fea000383ffff */
.L_x_2024:
[----:B-1----:R-:W-:-:S04]  /*f540*/  IMAD.U32 R9, RZ, RZ, UR6 ;  /* 0x00000006ff097e24 */ /* 0x002fc8000f8e00ff */
[----:B------:R1:W2:Y:S03]  /*f550*/  SYNCS.PHASECHK.TRANS64.TRYWAIT P2, [R9+URZ+0x16830], R0 ;  /* 0x01683000090075a7 */ /* 0x0002a6000804017f */
[----:B--2---:R-:W-:Y:S05]  /*f560*/  @!P2 NANOSLEEP.SYNCS 0x989680 ;  /* 0x009896800000a95d */ /* 0x004fea0003900000 */
[----:B------:R-:W2:Y:S02]  /*f570*/  @!P2 SYNCS.PHASECHK.TRANS64 P2, [R9+URZ+0x16830], R0 ;  /* 0x016830000900a5a7 */ /* 0x000ea4000804007f */
[----:B--2---:R-:W-:Y:S05]  /*f580*/  @!P2 BRA `(.L_x_2024) ;  /* 0xfffffffc00eca947 */ /* 0x004fea000383ffff */
[----:B------:R-:W-:Y:S05]  /*f590*/  BRA `(.L_x_2021) ;  /* 0xffffff6800b47947 */ /* 0x000fea000383ffff */
.L_x_2028:
[----:B-1----:R-:W-:-:S04]  /*f5a0*/  IMAD.U32 R9, RZ, RZ, UR6 ;  /* 0x00000006ff097e24 */ /* 0x002fc8000f8e00ff */
[----:B------:R1:W2:Y:S03]  /*f5b0*/  SYNCS.PHASECHK.TRANS64.TRYWAIT P2, [R9+URZ+0x16850], R0 ;  /* 0x01685000090075a7 */ /* 0x0002a6000804017f */
[----:B--2---:R-:W-:Y:S05]  /*f5c0*/  @!P2 NANOSLEEP.SYNCS 0x989680 ;  /* 0x009896800000a95d */ /* 0x004fea0003900000 */
[----:B------:R-:W2:Y:S02]  /*f5d0*/  @!P2 SYNCS.PHASECHK.TRANS64 P2, [R9+URZ+0x16850], R0 ;  /* 0x016850000900a5a7 */ /* 0x000ea4000804007f */
[----:B--2---:R-:W-:Y:S05]  /*f5e0*/  @!P2 BRA `(.L_x_2028) ;  /* 0xfffffffc00eca947 */ /* 0x004fea000383ffff */
[----:B------:R-:W-:Y:S05]  /*f5f0*/  BRA `(.L_x_2025) ;  /* 0xffffff6c00247947 */ /* 0x000fea000383ffff */
.L_x_2033:
[----:B-1----:R-:W-:-:S04]  /*f600*/  IMAD.U32 R5, RZ, RZ, UR5 ;  /* 0x00000005ff057e24 */ /* 0x002fc8000f8e00ff */
[----:B------:R1:W2:Y:S03]  /*f610*/  SYNCS.PHASECHK.TRANS64.TRYWAIT P0, [R5+URZ+0x16850], R4 ;  /* 0x01685004050075a7 */ /* 0x0002a6000800017f */
[----:B--2---:R-:W-:Y:S05]  /*f620*/  @!P0 NANOSLEEP.SYNCS 0x989680 ;  /* 0x009896800000895d */ /* 0x004fea0003900000 */
[----:B------:R-:W2:Y:S02]  /*f630*/  @!P0 SYNCS.PHASECHK.TRANS64 P0, [R5+URZ+0x16850], R4 ;  /* 0x01685004050085a7 */ /* 0x000ea4000800007f */
[----:B--2---:R-:W-:Y:S05]  /*f640*/  @!P0 BRA `(.L_x_2033) ;  /* 0xfffffffc00ec8947 */ /* 0x004fea000383ffff */
[----:B------:R-:W-:Y:S05]  /*f650*/  BRA `(.L_x_2032) ;  /* 0xffffff8400887947 */ /* 0x000fea000383ffff */
.L_x_2063:
        /* <DEDUP_REMOVED lines=11> */
.L_x_2156:
[----:B------:R-:W-:Y:S05]  /*f710*/  BSYNC B0 ;  /* 0x0000000000007941 */ /* 0x000fea0003800000 */
.L_x_2155:
[----:B------:R-:W-:Y:S05]  /*f720*/  BRA `(.L_x_2157) ;  /* 0xffffffbc00847947 */ /* 0x000fea000383ffff */
.L_x_2065:
[----:B------:R-:W-:Y:S01]  /*f730*/  BSSY B0, `(.L_x_2158) ;  /* 0x0000006000007945 */ /* 0x000fe20003800000 */
[----:B------:R-:W-:-:S07]  /*f740*/  IMAD.MOV.U32 R15, RZ, RZ, -0x1 ;  /* 0xffffffffff0f7424 */ /* 0x000fce00078e00ff */
[----:B012---:R-:W-:Y:S05]  /*f750*/  WARPSYNC.COLLECTIVE R15, `(.L_x_2159) ;  /* 0x000000000f0c7348 */ /* 0x007fea0003c00000 */
[----:B------:R-:W-:Y:S02]  /*f760*/  ELECT P6, UR62, PT ;  /* 0x00000000003e782f */ /* 0x000fe400038c0000 */
[----:B------:R-:W-:Y:S01]  /*f770*/  MOV R14, UR62 ;  /* 0x0000003e000e7c02 */ /* 0x000fe20008000f00 */
[----:B012---:R-:W-:Y:S10]  /*f780*/  ENDCOLLECTIVE ;  /* 0x000000000000791b */ /* 0x007ff40003800000 */
.L_x_2159:
[----:B------:R-:W-:Y:S05]  /*f790*/  BSYNC B0 ;  /* 0x0000000000007941 */ /* 0x000fea0003800000 */
.L_x_2158:
[----:B------:R-:W-:Y:S05]  /*f7a0*/  BRA `(.L_x_2160) ;  /* 0xffffffbc00847947 */ /* 0x000fea000383ffff */
.L_x_2067:
[----:B--2---:R2:W3:Y:S02]  /*f7b0*/  SYNCS.PHASECHK.TRANS64.TRYWAIT P0, [R3+URZ+0x16840], R0 ;  /* 0x01684000030075a7 */ /* 0x0044e4000800017f */
[----:B---3--:R-:W-:Y:S05]  /*f7c0*/  @!P0 NANOSLEEP.SYNCS 0x989680 ;  /* 0x009896800000895d */ /* 0x008fea0003900000 */
[----:B------:R-:W3:Y:S02]  /*f7d0*/  @!P0 SYNCS.PHASECHK.TRANS64 P0, [R3+URZ+0x16840], R0 ;  /* 0x01684000030085a7 */ /* 0x000ee4000800007f */
[----:B---3--:R-:W-:Y:S05]  /*f7e0*/  @!P0 BRA `(.L_x_2067) ;  /* 0xfffffffc00f08947 */ /* 0x008fea000383ffff */
[----:B------:R-:W-:Y:S05]  /*f7f0*/  BRA `(.L_x_2161) ;  /* 0xffffffbc00d47947 */ /* 0x000fea000383ffff */
.L_x_2071:
[----:B------:R-:W2:Y:S01]  /*f800*/  LDL.LU R11, [R1+0x14] ;  /* 0x00001400010b7983 */ /* 0x000ea20000300800 */
[----:B------:R-:W-:Y:S02]  /*f810*/  IMAD.MOV.U32 R13, RZ, RZ, R4 ;  /* 0x000000ffff0d7224 */ /* 0x000fe400078e0004 */
[----:B------:R-:W-:Y:S02]  /*f820*/  IMAD.MOV.U32 R12, RZ, RZ, RZ ;  /* 0x000000ffff0c7224 */ /* 0x000fe400078e00ff */
        /* <DEDUP_REMOVED lines=9> */
.L_x_2162:
[----:B------:R-:W-:Y:S02]  /*f8c0*/  IMAD.MOV.U32 R13, RZ, RZ, R0 ;  /* 0x000000ffff0d7224 */ /* 0x000fe400078e0000 */
[----:B------:R-:W-:-:S07]  /*f8d0*/  IMAD.MOV.U32 R2, RZ, RZ, R14 ;  /* 0x000000ffff027224 */ /* 0x000fce00078e000e */
[----:B------:R-:W-:Y:S05]  /*f8e0*/  WARPSYNC.COLLECTIVE R15, `(.L_x_2163) ;  /* 0x000000000f087348 */ /* 0x000fea0003c00000 */
[----:B------:R0:W1:Y:S02]  /*f8f0*/  SHFL.IDX P6, R14, R13, R12, R11 ;  /* 0x0000000c0d0e7389 */ /* 0x00006400000c000b */
[----:B01----:R-:W-:Y:S01]  /*f900*/  ENDCOLLECTIVE ;  /* 0x000000000000791b */ /* 0x003fe20003800000 */
.L_x_2163:
[----:B------:R-:W-:Y:S02]  /*f910*/  IMAD.MOV.U32 R13, RZ, RZ, R4 ;  /* 0x000000ffff0d7224 */ /* 0x000fe400078e0004 */
[----:B------:R-:W-:Y:S02]  /*f920*/  IMAD.MOV.U32 R12, RZ, RZ, 0x1 ;  /* 0x00000001ff0c7424 */ /* 0x000fe400078e00ff */
[----:B------:R-:W-:-:S07]  /*f930*/  IMAD.MOV.U32 R3, RZ, RZ, R14 ;  /* 0x000000ffff037224 */ /* 0x000fce00078e000e */
[----:B------:R-:W-:Y:S05]  /*f940*/  WARPSYNC.COLLECTIVE R15, `(.L_x_2164) ;  /* 0x000000000f087348 */ /* 0x000fea0003c00000 */
[----:B------:R0:W1:Y:S02]  /*f950*/  SHFL.IDX P6, R14, R13, R12, R11 ;  /* 0x0000000c0d0e7389 */ /* 0x00006400000c000b */
[----:B01----:R-:W-:Y:S01]  /*f960*/  ENDCOLLECTIVE ;  /* 0x000000000000791b */ /* 0x003fe20003800000 */
.L_x_2164:
        /* <DEDUP_REMOVED lines=16> */
.L_x_2165:
[----:B------:R-:W-:Y:S02]  /*fa70*/  IMAD.MOV.U32 R13, RZ, RZ, R4 ;  /* 0x000000ffff0d7224 */ /* 0x000fe400078e0004 */
[----:B------:R-:W-:Y:S02]  /*fa80*/  IMAD.MOV.U32 R12, RZ, RZ, 0x2 ;  /* 0x00000002ff0c7424 */ /* 0x000fe400078e00ff */
[----:B------:R-:W-:-:S07]  /*fa90*/  IMAD.MOV.U32 R3, RZ, RZ, R14 ;  /* 0x000000ffff037224 */ /* 0x000fce00078e000e */
[----:B------:R-:W-:Y:S05]  /*faa0*/  WARPSYNC.COLLECTIVE R15, `(.L_x_2166) ;  /* 0x000000000f087348 */ /* 0x000fea0003c00000 */
[----:B------:R0:W1:Y:S02]  /*fab0*/  SHFL.IDX P6, R14, R13, R12, R11 ;  /* 0x0000000c0d0e7389 */ /* 0x00006400000c000b */
[----:B01----:R-:W-:Y:S01]  /*fac0*/  ENDCOLLECTIVE ;  /* 0x000000000000791b */ /* 0x003fe20003800000 */
.L_x_2166:
        /* <DEDUP_REMOVED lines=16> */
.L_x_2167:
[----:B------:R-:W-:Y:S02]  /*fbd0*/  IMAD.MOV.U32 R13, RZ, RZ, R4 ;  /* 0x000000ffff0d7224 */ /* 0x000fe400078e0004 */
[----:B------:R-:W-:Y:S02]  /*fbe0*/  IMAD.MOV.U32 R12, RZ, RZ, 0x3 ;  /* 0x00000003ff0c7424 */ /* 0x000fe400078e00ff */
[----:B------:R-:W-:-:S07]  /*fbf0*/  IMAD.MOV.U32 R3, RZ, RZ, R14 ;  /* 0x000000ffff037224 */ /* 0x000fce00078e000e */
[----:B------:R-:W-:Y:S05]  /*fc00*/  WARPSYNC.COLLECTIVE R15, `(.L_x_2168) ;  /* 0x000000000f087348 */ /* 0x000fea0003c00000 */
[----:B------:R0:W1:Y:S02]  /*fc10*/  SHFL.IDX P6, R14, R13, R12, R11 ;  /* 0x0000000c0d0e7389 */ /* 0x00006400000c000b */
[----:B01----:R-:W-:Y:S01]  /*fc20*/  ENDCOLLECTIVE ;  /* 0x000000000000791b */ /* 0x003fe20003800000 */
.L_x_2168:
        /* <DEDUP_REMOVED lines=16> */
.L_x_2169:
[----:B------:R-:W-:Y:S02]  /*fd30*/  IMAD.MOV.U32 R13, RZ, RZ, R4 ;  /* 0x000000ffff0d7224 */ /* 0x000fe400078e0004 */
[----:B------:R-:W-:Y:S02]  /*fd40*/  IMAD.MOV.U32 R12, RZ, RZ, 0x4 ;  /* 0x00000004ff0c7424 */ /* 0x000fe400078e00ff */
[----:B------:R-:W-:-:S07]  /*fd50*/  IMAD.MOV.U32 R3, RZ, RZ, R14 ;  /* 0x000000ffff037224 */ /* 0x000fce00078e000e */
[----:B------:R-:W-:Y:S05]  /*fd60*/  WARPSYNC.COLLECTIVE R15, `(.L_x_2170) ;  /* 0x000000000f087348 */ /* 0x000fea0003c00000 */
[----:B------:R0:W1:Y:S02]  /*fd70*/  SHFL.IDX P6, R14, R13, R12, R11 ;  /* 0x0000000c0d0e7389 */ /* 0x00006400000c000b */
[----:B01----:R-:W-:Y:S01]  /*fd80*/  ENDCOLLECTIVE ;  /* 0x000000000000791b */ /* 0x003fe20003800000 */
.L_x_2170:
        /* <DEDUP_REMOVED lines=16> */
.L_x_2171:
[----:B------:R-:W-:Y:S02]  /*fe90*/  IMAD.MOV.U32 R13, RZ, RZ, R4 ;  /* 0x000000ffff0d7224 */ /* 0x000fe400078e0004 */
[----:B------:R-:W-:Y:S02]  /*fea0*/  IMAD.MOV.U32 R12, RZ, RZ, 0x5 ;  /* 0x00000005ff0c7424 */ /* 0x000fe400078e00ff */
[----:B------:R-:W-:-:S07]  /*feb0*/  IMAD.MOV.U32 R3, RZ, RZ, R14 ;  /* 0x000000ffff037224 */ /* 0x000fce00078e000e */
[----:B------:R-:W-:Y:S05]  /*fec0*/  WARPSYNC.COLLECTIVE R15, `(.L_x_2172) ;  /* 0x000000000f087348 */ /* 0x000fea0003c00000 */
[----:B------:R0:W1:Y:S02]  /*fed0*/  SHFL.IDX P6, R14, R13, R12, R11 ;  /* 0x0000000c0d0e7389 */ /* 0x00006400000c000b */
[----:B01----:R-:W-:Y:S01]  /*fee0*/  ENDCOLLECTIVE ;  /* 0x000000000000791b */ /* 0x003fe20003800000 */
.L_x_2172:
        /* <DEDUP_REMOVED lines=16> */
.L_x_2173:
[----:B------:R-:W-:Y:S02]  /*fff0*/  IMAD.MOV.U32 R13, RZ, RZ, R4 ;  /* 0x000000ffff0d7224 */ /* 0x000fe400078e0004 */
[----:B------:R-:W-:Y:S02]  /*10000*/  IMAD.MOV.U32 R12, RZ, RZ, 0x6 ;  /* 0x00000006ff0c7424 */ /* 0x000fe400078e00ff */
[----:B------:R-:W-:-:S07]  /*10010*/  IMAD.MOV.U32 R3, RZ, RZ, R14 ;  /* 0x000000ffff037224 */ /* 0x000fce00078e000e */
[----:B------:R-:W-:Y:S05]  /*10020*/  WARPSYNC.COLLECTIVE R15, `(.L_x_2174) ;  /* 0x000000000f087348 */ /* 0x000fea0003c00000 */
[----:B------:R0:W1:Y:S02]  /*10030*/  SHFL.IDX P6, R14, R13, R12, R11 ;  /* 0x0000000c0d0e7389 */ /* 0x00006400000c000b */
[----:B01----:R-:W-:Y:S01]  /*10040*/  ENDCOLLECTIVE ;  /* 0x000000000000791b */ /* 0x003fe20003800000 */
.L_x_2174:
        /* <DEDUP_REMOVED lines=15> */
.L_x_2175:
[----:B------:R-:W-:Y:S02]  /*10140*/  IMAD.MOV.U32 R13, RZ, RZ, R4 ;  /* 0x000000ffff0d7224 */ /* 0x000fe400078e0004 */
[----:B------:R-:W-:Y:S02]  /*10150*/  IMAD.MOV.U32 R12, RZ, RZ, 0x7 ;  /* 0x00000007ff0c7424 */ /* 0x000fe400078e00ff */
[----:B------:R-:W-:-:S07]  /*10160*/  IMAD.MOV.U32 R3, RZ, RZ, R14 ;  /* 0x000000ffff037224 */ /* 0x000fce00078e000e */
[----:B------:R-:W-:Y:S05]  /*10170*/  WARPSYNC.COLLECTIVE R15, `(.L_x_2176) ;  /* 0x000000000f087348 */ /* 0x000fea0003c00000 */
[----:B------:R0:W1:Y:S02]  /*10180*/  SHFL.IDX P6, R14, R13, R12, R11 ;  /* 0x0000000c0d0e7389 */ /* 0x00006400000c000b */
[----:B01----:R-:W-:Y:S01]  /*10190*/  ENDCOLLECTIVE ;  /* 0x000000000000791b */ /* 0x003fe20003800000 */
.L_x_2176:
        /* <DEDUP_REMOVED lines=11> */
.L_x_2177:
        /* <DEDUP_REMOVED lines=13> */
.L_x_2178:
        /* <DEDUP_REMOVED lines=11> */
.L_x_2179:
[----:B------:R-:W-:Y:S02]  /*103d0*/  IMAD.MOV.U32 R13, RZ, RZ, R6 ;  /* 0x000000ffff0d7224 */ /* 0x000fe400078e0006 */
[----:B------:R-:W-:Y:S02]  /*103e0*/  IMAD.MOV.U32 R12, RZ, RZ, 0x1 ;  /* 0x00000001ff0c7424 */ /* 0x000fe400078e00ff */
[----:B------:R-:W-:-:S07]  /*103f0*/  IMAD.MOV.U32 R8, RZ, RZ, R14 ;  /* 0x000000ffff087224 */ /* 0x000fce00078e000e */
[----:B------:R-:W-:Y:S05]  /*10400*/  WARPSYNC.COLLECTIVE R15, `(.L_x_2180) ;  /* 0x000000000f087348 */ /* 0x000fea0003c00000 */
[----:B------:R0:W1:Y:S02]  /*10410*/  SHFL.IDX P6, R14, R13, R12, R11 ;  /* 0x0000000c0d0e7389 */ /* 0x00006400000c000b */
[----:B01----:R-:W-:Y:S01]  /*10420*/  ENDCOLLECTIVE ;  /* 0x000000000000791b */ /* 0x003fe20003800000 */
.L_x_2180:
        /* <DEDUP_REMOVED lines=13> */
.L_x_2181:
[----:B------:R-:W-:Y:S02]  /*10500*/  IMAD.MOV.U32 R13, RZ, RZ, R6 ;  /* 0x000000ffff0d7224 */ /* 0x000fe400078e0006 */
[----:B------:R-:W-:Y:S01]  /*10510*/  IMAD.MOV.U32 R12, RZ, RZ, 0x2 ;  /* 0x00000002ff0c7424 */ /* 0x000fe200078e00ff */
[----:B------:R-:W-:-:S05]  /*10520*/  @!P1 LEA R14, P2, R20, R14, 0x1 ;  /* 0x0000000e140e9211 */ /* 0x000fca00078408ff */
[----:B------:R-:W-:-:S08]  /*10530*/  @!P1 IMAD.MOV.U32 R2, RZ, RZ, R14 ;  /* 0x000000ffff029224 */ /* 0x000fd000078e000e */
[----:B------:R-:W-:Y:S05]  /*10540*/  WARPSYNC.COLLECTIVE R15, `(.L_x_2182) ;  /* 0x000000000f087348 */ /* 0x000fea0003c00000 */
[----:B------:R0:W1:Y:S02]  /*10550*/  SHFL.IDX P6, R14, R13, R12, R11 ;  /* 0x0000000c0d0e7389 */ /* 0x00006400000c000b */
[----:B01----:R-:W-:Y:S01]  /*10560*/  ENDCOLLECTIVE ;  /* 0x000000000000791b */ /* 0x003fe20003800000 */
.L_x_2182:
        /* <DEDUP_REMOVED lines=12> */
.L_x_2183:
[----:B------:R-:W-:Y:S01]  /*10630*/  ISETP.GE.AND P1, PT, R2, R7, PT ;  /* 0x000000070200720c */ /* 0x000fe20003f26270 */
[----:B------:R-:W-:Y:S02]  /*10640*/  IMAD.MOV.U32 R13, RZ, RZ, R6 ;  /* 0x000000ffff0d7224 */ /* 0x000fe400078e0006 */
[----:B------:R-:W-:-:S10]  /*10650*/  IMAD.MOV.U32 R12, RZ, RZ, 0x3 ;  /* 0x00000003ff0c7424 */ /* 0x000fd400078e00ff */
[----:B------:R-:W-:-:S13]  /*10660*/  @!P1 LEA R2, P2, R20, R14, 0x1 ;  /* 0x0000000e14029211 */ /* 0x000fda00078408ff */
[----:B------:R-:W-:Y:S05]  /*10670*/  WARPSYNC.COLLECTIVE R15, `(.L_x_2184) ;  /* 0x000000000f087348 */ /* 0x000fea0003c00000 */
[----:B------:R0:W1:Y:S02]  /*10680*/  SHFL.IDX P6, R14, R13, R12, R11 ;  /* 0x0000000c0d0e7389 */ /* 0x00006400000c000b */
[----:B01----:R-:W-:Y:S01]  /*10690*/  ENDCOLLECTIVE ;  /* 0x000000000000791b */ /* 0x003fe20003800000 */
.L_x_2184:
        /* <DEDUP_REMOVED lines=10> */
.L_x_2185:
[----:B------:R-:W-:Y:S05]  /*10740*/  BRA `(.L_x_2186) ;  /* 0xffffffbc00fc7947 */ /* 0x000fea000383ffff */
.L_x_2074:
[----:B0-----:R0:W1:Y:S02]  /*10750*/  SYNCS.PHASECHK.TRANS64.TRYWAIT P0, [R22+URZ+0x16820], R3 ;  /* 0x01682003160075a7 */ /* 0x001064000800017f */
[----:B-1----:R-:W-:Y:S05]  /*10760*/  @!P0 NANOSLEEP.SYNCS 0x989680 ;  /* 0x009896800000895d */ /* 0x002fea0003900000 */
[----:B------:R-:W1:Y:S02]  /*10770*/  @!P0 SYNCS.PHASECHK.TRANS64 P0, [R22+URZ+0x16820], R3 ;  /* 0x01682003160085a7 */ /* 0x000e64000800007f */
[----:B-1----:R-:W-:Y:S05]  /*10780*/  @!P0 BRA `(.L_x_2074) ;  /* 0xfffffffc00f08947 */ /* 0x002fea000383ffff */
[----:B------:R-:W-:Y:S05]  /*10790*/  BRA `(.L_x_2187) ;  /* 0xffffffc000647947 */ /* 0x000fea000383ffff */
.L_x_2083:
[----:B0-----:R0:W2:Y:S02]  /*107a0*/  SYNCS.PHASECHK.TRANS64.TRYWAIT P0, [R2+URZ+0x16840], R3 ;  /* 0x01684003020075a7 */ /* 0x0010a4000800017f */
[----:B--2---:R-:W-:Y:S05]  /*107b0*/  @!P0 NANOSLEEP.SYNCS 0x989680 ;  /* 0x009896800000895d */ /* 0x004fea0003900000 */
[----:B------:R-:W2:Y:S02]  /*107c0*/  @!P0 SYNCS.PHASECHK.TRANS64 P0, [R2+URZ+0x16840], R3 ;  /* 0x01684003020085a7 */ /* 0x000ea4000800007f */
[----:B--2---:R-:W-:Y:S05]  /*107d0*/  @!P0 BRA `(.L_x_2083) ;  /* 0xfffffffc00f08947 */ /* 0x004fea000383ffff */
[----:B------:R-:W-:Y:S05]  /*107e0*/  BRA `(.L_x_2188) ;  /* 0xffffffc4000c7947 */ /* 0x000fea000383ffff */
.L_x_2088:
[----:B0-----:R0:W1:Y:S02]  /*107f0*/  SYNCS.PHASECHK.TRANS64.TRYWAIT P0, [R3+URZ+0x60], R2 ;  /* 0x00006002030075a7 */ /* 0x001064000800017f */
[----:B-1----:R-:W-:Y:S05]  /*10800*/  @!P0 NANOSLEEP.SYNCS 0x989680 ;  /* 0x009896800000895d */ /* 0x002fea0003900000 */
[----:B------:R-:W1:Y:S02]  /*10810*/  @!P0 SYNCS.PHASECHK.TRANS64 P0, [R3+URZ+0x60], R2 ;  /* 0x00006002030085a7 */ /* 0x000e64000800007f */
[----:B-1----:R-:W-:Y:S05]  /*10820*/  @!P0 BRA `(.L_x_2088) ;  /* 0xfffffffc00f08947 */ /* 0x002fea000383ffff */
[----:B------:R-:W-:Y:S05]  /*10830*/  BRA `(.L_x_2189) ;  /* 0xffffffc400987947 */ /* 0x000fea000383ffff */
.L_x_2096:
[----:B0-----:R0:W2:Y:S02]  /*10840*/  SYNCS.PHASECHK.TRANS64.TRYWAIT P0, [R2+URZ+0x16840], R3 ;  /* 0x01684003020075a7 */ /* 0x0010a4000800017f */
[----:B--2---:R-:W-:Y:S05]  /*10850*/  @!P0 NANOSLEEP.SYNCS 0x989680 ;  /* 0x009896800000895d */ /* 0x004fea0003900000 */
[----:B------:R-:W2:Y:S02]  /*10860*/  @!P0 SYNCS.PHASECHK.TRANS64 P0, [R2+URZ+0x16840], R3 ;  /* 0x01684003020085a7 */ /* 0x000ea4000800007f */
[----:B--2---:R-:W-:Y:S05]  /*10870*/  @!P0 BRA `(.L_x_2096) ;  /* 0xfffffffc00f08947 */ /* 0x004fea000383ffff */
[----:B------:R-:W-:Y:S05]  /*10880*/  BRA `(.L_x_2190) ;  /* 0xffffffc800d07947 */ /* 0x000fea000383ffff */
.L_x_2101:
[----:B0-----:R0:W1:Y:S02]  /*10890*/  SYNCS.PHASECHK.TRANS64.TRYWAIT P0, [R10+URZ+0x60], R27 ;  /* 0x0000601b0a0075a7 */ /* 0x001064000800017f */
[----:B-1----:R-:W-:Y:S05]  /*108a0*/  @!P0 NANOSLEEP.SYNCS 0x989680 ;  /* 0x009896800000895d */ /* 0x002fea0003900000 */
[----:B------:R-:W1:Y:S02]  /*108b0*/  @!P0 SYNCS.PHASECHK.TRANS64 P0, [R10+URZ+0x60], R27 ;  /* 0x0000601b0a0085a7 */ /* 0x000e64000800007f */
[----:B-1----:R-:W-:Y:S05]  /*108c0*/  @!P0 BRA `(.L_x_2101) ;  /* 0xfffffffc00f08947 */ /* 0x002fea000383ffff */
[----:B------:R-:W-:Y:S05]  /*108d0*/  BRA `(.L_x_2191) ;  /* 0xffffffcc005c7947 */ /* 0x000fea000383ffff */
.L_x_2109:
[----:B0-----:R0:W2:Y:S02]  /*108e0*/  SYNCS.PHASECHK.TRANS64.TRYWAIT P0, [R2+URZ+0x16840], R3 ;  /* 0x01684003020075a7 */ /* 0x0010a4000800017f */
[----:B--2---:R-:W-:Y:S05]  /*108f0*/  @!P0 NANOSLEEP.SYNCS 0x989680 ;  /* 0x009896800000895d */ /* 0x004fea0003900000 */
[----:B------:R-:W2:Y:S02]  /*10900*/  @!P0 SYNCS.PHASECHK.TRANS64 P0, [R2+URZ+0x16840], R3 ;  /* 0x01684003020085a7 */ /* 0x000ea4000800007f */
[----:B--2---:R-:W-:Y:S05]  /*10910*/  @!P0 BRA `(.L_x_2109) ;  /* 0xfffffffc00f08947 */ /* 0x004fea000383ffff */
[----:B------:R-:W-:Y:S05]  /*10920*/  BRA `(.L_x_2192) ;  /* 0xffffffd000687947 */ /* 0x000fea000383ffff */
.L_x_2114:
[----:B0-----:R0:W1:Y:S02]  /*10930*/  SYNCS.PHASECHK.TRANS64.TRYWAIT P0, [R8+URZ+0x60], R3 ;  /* 0x00006003080075a7 */ /* 0x001064000800017f */
[----:B-1----:R-:W-:Y:S05]  /*10940*/  @!P0 NANOSLEEP.SYNCS 0x989680 ;  /* 0x009896800000895d */ /* 0x002fea0003900000 */
[----:B------:R-:W1:Y:S02]  /*10950*/  @!P0 SYNCS.PHASECHK.TRANS64 P0, [R8+URZ+0x60], R3 ;  /* 0x00006003080085a7 */ /* 0x000e64000800007f */
[----:B-1----:R-:W-:Y:S05]  /*10960*/  @!P0 BRA `(.L_x_2114) ;  /* 0xfffffffc00f08947 */ /* 0x002fea000383ffff */
[----:B------:R-:W-:Y:S05]  /*10970*/  BRA `(.L_x_2193) ;  /* 0xffffffd000f87947 */ /* 0x000fea000383ffff */
.L_x_2124:
[----:B0-----:R0:W1:Y:S02]  /*10980*/  SYNCS.PHASECHK.TRANS64.TRYWAIT P0, [R3+URZ+0x16860], R0 ;  /* 0x01686000030075a7 */ /* 0x001064000800017f */
[----:B-1----:R-:W-:Y:S05]  /*10990*/  @!P0 NANOSLEEP.SYNCS 0x989680 ;  /* 0x009896800000895d */ /* 0x002fea0003900000 */
[----:B------:R-:W1:Y:S02]  /*109a0*/  @!P0 SYNCS.PHASECHK.TRANS64 P0, [R3+URZ+0x16860], R0 ;  /* 0x01686000030085a7 */ /* 0x000e64000800007f */
[----:B-1----:R-:W-:Y:S05]  /*109b0*/  @!P0 BRA `(.L_x_2124) ;  /* 0xfffffffc00f08947 */ /* 0x002fea000383ffff */
[----:B------:R-:W-:Y:S05]  /*109c0*/  BRA `(.L_x_2194) ;  /* 0xffffffd400f47947 */ /* 0x000fea000383ffff */
.L_x_2130:
        /* <DEDUP_REMOVED lines=8> */
.L_x_2196:
[----:B------:R-:W-:Y:S05]  /*10a50*/  BSYNC B0 ;  /* 0x0000000000007941 */ /* 0x000fea0003800000 */
.L_x_2195:
        /* <DEDUP_REMOVED lines=9> */
.L_x_2197:
        /* <DEDUP_REMOVED lines=18> */
.L_x_2198:
[----:B------:R-:W-:Y:S01]  /*10c10*/  IMAD.MOV.U32 R12, RZ, RZ, 0x2 ;  /* 0x00000002ff0c7424 */ /* 0x000fe200078e00ff */
[----:B------:R-:W-:-:S05]  /*10c20*/  SEL R4, R14, RZ, P1 ;  /* 0x000000ff0e047207 */ /* 0x000fca0000800000 */
[----:B------:R-:W-:-:S04]  /*10c30*/  IMAD.IADD R4, R17, 0x1, R4 ;  /* 0x0000000111047824 */ /* 0x000fc800078e0204 */
[----:B------:R-:W-:-:S07]  /*10c40*/  IMAD.MOV.U32 R13, RZ, RZ, R4 ;  /* 0x000000ffff0d7224 */ /* 0x000fce00078e0004 */
[----:B------:R-:W-:Y:S05]  /*10c50*/  WARPSYNC.COLLECTIVE R15, `(.L_x_2199) ;  /* 0x000000000f087348 */ /* 0x000fea0003c00000 */
[----:B------:R0:W1:Y:S02]  /*10c60*/  SHFL.UP P6, R14, R13, R12, R11 ;  /* 0x0400000c0d0e7389 */ /* 0x00006400000c000b */
[----:B01----:R-:W-:Y:S01]  /*10c70*/  ENDCOLLECTIVE ;  /* 0x000000000000791b */ /* 0x003fe20003800000 */
.L_x_2199:
[----:B------:R-:W-:Y:S01]  /*10c80*/  IMAD.MOV.U32 R12, RZ, RZ, 0x4 ;  /* 0x00000004ff0c7424 */ /* 0x000fe200078e00ff */
[----:B------:R-:W-:-:S05]  /*10c90*/  SEL R3, R14, RZ, P2 ;  /* 0x000000ff0e037207 */ /* 0x000fca0001000000 */
[----:B------:R-:W-:-:S04]  /*10ca0*/  IMAD.IADD R6, R4, 0x1, R3 ;  /* 0x0000000104067824 */ /* 0x000fc800078e0203 */
[----:B------:R-:W-:-:S07]  /*10cb0*/  IMAD.MOV.U32 R13, RZ, RZ, R6 ;  /* 0x000000ffff0d7224 */ /* 0x000fce00078e0006 */
[----:B------:R-:W-:Y:S05]  /*10cc0*/  WARPSYNC.COLLECTIVE R15, `(.L_x_2200) ;  /* 0x000000000f087348 */ /* 0x000fea0003c00000 */
[----:B------:R0:W1:Y:S02]  /*10cd0*/  SHFL.UP P6, R14, R13, R12, R11 ;  /* 0x0400000c0d0e7389 */ /* 0x00006400000c000b */
[----:B01----:R-:W-:Y:S01]  /*10ce0*/  ENDCOLLECTIVE ;  /* 0x000000000000791b */ /* 0x003fe20003800000 */
.L_x_2200:
[----:B------:R-:W-:Y:S01]  /*10cf0*/  IMAD.MOV.U32 R12, RZ, RZ, 0x8 ;  /* 0x00000008ff0c7424 */ /* 0x000fe200078e00ff */
[----:B------:R-:W-:-:S05]  /*10d00*/  SEL R3, R14, RZ, P3 ;  /* 0x000000ff0e037207 */ /* 0x000fca0001800000 */
[----:B------:R-:W-:-:S04]  /*10d10*/  IMAD.IADD R2, R6, 0x1, R3 ;  /* 0x0000000106027824 */ /* 0x000fc800078e0203 */
[----:B------:R-:W-:-:S07]  /*10d20*/  IMAD.MOV.U32 R13, RZ, RZ, R2 ;  /* 0x000000ffff0d7224 */ /* 0x000fce00078e0002 */
[----:B------:R-:W-:Y:S05]  /*10d30*/  WARPSYNC.COLLECTIVE R15, `(.L_x_2201) ;  /* 0x000000000f087348 */ /* 0x000fea0003c00000 */
[----:B------:R0:W1:Y:S02]  /*10d40*/  SHFL.UP P6, R14, R13, R12, R11 ;  /* 0x0400000c0d0e7389 */ /* 0x00006400000c000b */
[----:B01----:R-:W-:Y:S01]  /*10d50*/  ENDCOLLECTIVE ;  /* 0x000000000000791b */ /* 0x003fe20003800000 */
.L_x_2201:
[----:B------:R-:W-:Y:S01]  /*10d60*/  IMAD.MOV.U32 R12, RZ, RZ, 0x10 ;  /* 0x00000010ff0c7424 */ /* 0x000fe200078e00ff */
[----:B------:R-:W-:-:S05]  /*10d70*/  SEL R3, R14, RZ, P4 ;  /* 0x000000ff0e037207 */ /* 0x000fca0002000000 */
[----:B------:R-:W-:-:S04]  /*10d80*/  IMAD.IADD R3, R2, 0x1, R3 ;  /* 0x0000000102037824 */ /* 0x000fc800078e0203 */
[----:B------:R-:W-:-:S07]  /*10d90*/  IMAD.MOV.U32 R13, RZ, RZ, R3 ;  /* 0x000000ffff0d7224 */ /* 0x000fce00078e0003 */
[----:B------:R-:W-:Y:S05]  /*10da0*/  WARPSYNC.COLLECTIVE R15, `(.L_x_2202) ;  /* 0x000000000f087348 */ /* 0x000fea0003c00000 */
[----:B------:R0:W1:Y:S02]  /*10db0*/  SHFL.UP P6, R14, R13, R12, R11 ;  /* 0x0400000c0d0e7389 */ /* 0x00006400000c000b */
[----:B01----:R-:W-:Y:S01]  /*10dc0*/  ENDCOLLECTIVE ;  /* 0x000000000000791b */ /* 0x003fe20003800000 */
.L_x_2202:
        /* <DEDUP_REMOVED lines=8> */
.L_x_2203:
[----:B------:R-:W-:Y:S05]  /*10e50*/  BRA `(.L_x_2204) ;  /* 0xffffffd800287947 */ /* 0x000fea000383ffff */
.L_x_2135:
        /* <DEDUP_REMOVED lines=8> */
.L_x_2206:
[----:B------:R-:W-:Y:S05]  /*10ee0*/  BSYNC B0 ;  /* 0x0000000000007941 */ /* 0x000fea0003800000 */
.L_x_2205:
        /* <DEDUP_REMOVED lines=8> */
.L_x_2207:
[----:B------:R-:W-:Y:S01]  /*10f70*/  IMAD.MOV.U32 R12, RZ, RZ, 0x4 ;  /* 0x00000004ff0c7424 */ /* 0x000fe200078e00ff */
[----:B------:R-:W-:-:S05]  /*10f80*/  SEL R2, R14, RZ, P2 ;  /* 0x000000ff0e027207 */ /* 0x000fca0001000000 */
[----:B------:R-:W-:-:S04]  /*10f90*/  IMAD.IADD R2, R13, 0x1, R2 ;  /* 0x000000010d027824 */ /* 0x000fc800078e0202 */
[----:B------:R-:W-:-:S07]  /*10fa0*/  IMAD.MOV.U32 R13, RZ, RZ, R2 ;  /* 0x000000ffff0d7224 */ /* 0x000fce00078e0002 */
[----:B------:R-:W-:Y:S05]  /*10fb0*/  WARPSYNC.COLLECTIVE R15, `(.L_x_2208) ;  /* 0x000000000f087348 */ /* 0x000fea0003c00000 */
[----:B------:R0:W1:Y:S02]  /*10fc0*/  SHFL.UP P6, R14, R13, R12, R11 ;  /* 0x0400000c0d0e7389 */ /* 0x00006400000c000b */
[----:B01----:R-:W-:Y:S01]  /*10fd0*/  ENDCOLLECTIVE ;  /* 0x000000000000791b */ /* 0x003fe20003800000 */
.L_x_2208:
[----:B------:R-:W-:Y:S01]  /*10fe0*/  IMAD.MOV.U32 R12, RZ, RZ, 0x8 ;  /* 0x00000008ff0c7424 */ /* 0x000fe200078e00ff */
[----:B------:R-:W-:-:S05]  /*10ff0*/  SEL R3, R14, RZ, P3 ;  /* 0x000000ff0e037207 */ /* 0x000fca0001800000 */
[----:B------:R-:W-:-:S04]  /*11000*/  IMAD.IADD R3, R2, 0x1, R3 ;  /* 0x0000000102037824 */ /* 0x000fc800078e0203 */
[----:B------:R-:W-:-:S07]  /*11010*/  IMAD.MOV.U32 R13, RZ, RZ, R3 ;  /* 0x000000ffff0d7224 */ /* 0x000fce00078e0003 */
[----:B------:R-:W-:Y:S05]  /*11020*/  WARPSYNC.COLLECTIVE R15, `(.L_x_2209) ;  /* 0x000000000f087348 */ /* 0x000fea0003c00000 */
[----:B------:R0:W1:Y:S02]  /*11030*/  SHFL.UP P6, R14, R13, R12, R11 ;  /* 0x0400000c0d0e7389 */ /* 0x00006400000c000b */
[----:B01----:R-:W-:Y:S01]  /*11040*/  ENDCOLLECTIVE ;  /* 0x000000000000791b */ /* 0x003fe20003800000 */
.L_x_2209:
[----:B------:R-:W-:Y:S01]  /*11050*/  IMAD.MOV.U32 R12, RZ, RZ, 0x10 ;  /* 0x00000010ff0c7424 */ /* 0x000fe200078e00ff */
[----:B------:R-:W-:-:S05]  /*11060*/  SEL R4, R14, RZ, P4 ;  /* 0x000000ff0e047207 */ /* 0x000fca0002000000 */
[----:B------:R-:W-:-:S04]  /*11070*/  IMAD.IADD R4, R3, 0x1, R4 ;  /* 0x0000000103047824 */ /* 0x000fc800078e0204 */
[----:B------:R-:W-:-:S07]  /*11080*/  IMAD.MOV.U32 R13, RZ, RZ, R4 ;  /* 0x000000ffff0d7224 */ /* 0x000fce00078e0004 */
[----:B------:R-:W-:Y:S05]  /*11090*/  WARPSYNC.COLLECTIVE R15, `(.L_x_2210) ;  /* 0x000000000f087348 */ /* 0x000fea0003c00000 */
[----:B------:R0:W1:Y:S02]  /*110a0*/  SHFL.UP P6, R14, R13, R12, R11 ;  /* 0x0400000c0d0e7389 */ /* 0x00006400000c000b */
[----:B01----:R-:W-:Y:S01]  /*110b0*/  ENDCOLLECTIVE ;  /* 0x000000000000791b */ /* 0x003fe20003800000 */
.L_x_2210:
        /* <DEDUP_REMOVED lines=8> */
.L_x_2211:
[----:B------:R-:W-:Y:S05]  /*11140*/  BRA `(.L_x_2212) ;  /* 0xffffffd800087947 */ /* 0x000fea000383ffff */
.L_x_2137:
[----:B------:R-:W-:Y:S01]  /*11150*/  BSSY B0, `(.L_x_2213) ;  /* 0x0000006000007945 */ /* 0x000fe20003800000 */
[----:B------:R-:W-:Y:S01]  /*11160*/  PLOP3.LUT P6, PT, P6, PT, PT, 0x8, 0x0 ;  /* 0x000000000000781c */ /* 0x000fe200037ce170 */
[----:B------:R-:W-:-:S12]  /*11170*/  IMAD.MOV.U32 R15, RZ, RZ, -0x1 ;  /* 0xffffffffff0f7424 */ /* 0x000fd800078e00ff */
[----:B01----:R-:W-:Y:S05]  /*11180*/  WARPSYNC.COLLECTIVE R15, `(.L_x_2214) ;  /* 0x000000000f087348 */ /* 0x003fea0003c00000 */
[----:B------:R-:W-:Y:S01]  /*11190*/  VOTE.ANY R14, PT, P6 ;  /* 0x00000000000e7806 */ /* 0x000fe200030e0100 */
[----:B01----:R-:W-:Y:S06]  /*111a0*/  ENDCOLLECTIVE ;  /* 0x000000000000791b */ /* 0x003fec0003800000 */
.L_x_2214:
[----:B------:R-:W-:Y:S05]  /*111b0*/  BSYNC B0 ;  /* 0x0000000000007941 */ /* 0x000fea0003800000 */
.L_x_2213:
        /* <DEDUP_REMOVED lines=9> */
.L_x_2215:
[----:B------:R-:W-:Y:S01]  /*11250*/  IMAD.MOV.U32 R17, RZ, RZ, R14 ;  /* 0x000000ffff117224 */ /* 0x000fe200078e000e */
[----:B------:R-:W-:Y:S06]  /*11260*/  BRA `(.L_x_2216) ;  /* 0xffffffd400f87947 */ /* 0x000fec000383ffff */
.L_x_2139:
[----:B------:R-:W-:Y:S01]  /*11270*/  BSSY B0, `(.L_x_2217) ;  /* 0x0000007000007945 */ /* 0x000fe20003800000 */
[----:B------:R-:W-:Y:S02]  /*11280*/  IMAD.MOV.U32 R13, RZ, RZ, R2 ;  /* 0x000000ffff0d7224 */ /* 0x000fe400078e0002 */
[----:B------:R-:W-:Y:S02]  /*11290*/  IMAD.MOV.U32 R11, RZ, RZ, 0x1f ;  /* 0x0000001fff0b7424 */ /* 0x000fe400078e00ff */
[----:B------:R-:W-:-:S07]  /*112a0*/  IMAD.MOV.U32 R15, RZ, RZ, -0x1 ;  /* 0xffffffffff0f7424 */ /* 0x000fce00078e00ff */
[----:B0123--:R-:W-:Y:S05]  /*112b0*/  WARPSYNC.COLLECTIVE R15, `(.L_x_2218) ;  /* 0x000000000f087348 */ /* 0x00ffea0003c00000 */
[----:B------:R4:W0:Y:S02]  /*112c0*/  SHFL.IDX P6, R14, R13, R12, R11 ;  /* 0x0000000c0d0e7389 */ /* 0x00082400000c000b */
[----:B01234-:R-:W-:Y:S01]  /*112d0*/  ENDCOLLECTIVE ;  /* 0x000000000000791b */ /* 0x01ffe20003800000 */
.L_x_2218:
[----:B------:R-:W-:Y:S05]  /*112e0*/  BSYNC B0 ;  /* 0x0000000000007941 */ /* 0x000fea0003800000 */
.L_x_2217:
[----:B------:R-:W-:Y:S05]  /*112f0*/  BRA `(.L_x_2138) ;  /* 0xffffffd400f07947 */ /* 0x000fea000383ffff */
.L_x_2143:
[----:B0-----:R0:W1:Y:S02]  /*11300*/  SYNCS.PHASECHK.TRANS64.TRYWAIT P0, [R9+URZ+0x16820], R0 ;  /* 0x01682000090075a7 */ /* 0x001064000800017f */
[----:B-1----:R-:W-:Y:S05]  /*11310*/  @!P0 NANOSLEEP.SYNCS 0x989680 ;  /* 0x009896800000895d */ /* 0x002fea0003900000 */
[----:B------:R-:W1:Y:S02]  /*11320*/  @!P0 SYNCS.PHASECHK.TRANS64 P0, [R9+URZ+0x16820], R0 ;  /* 0x01682000090085a7 */ /* 0x000e64000800007f */
[----:B-1----:R-:W-:Y:S05]  /*11330*/  @!P0 BRA `(.L_x_2143) ;  /* 0xfffffffc00f08947 */ /* 0x002fea000383ffff */
[----:B------:R-:W-:Y:S05]  /*11340*/  BRA `(.L_x_2219) ;  /* 0xffffffdc00687947 */ /* 0x000fea000383ffff */
.L_x_2144:
        /* <DEDUP_REMOVED lines=8> */
[----:B0-2---:R-:W-:Y:S05]  /*113d0*/  WARPSYNC.COLLECTIVE R15, `(.L_x_2221) ;  /* 0x000000000f087348 */ /* 0x005fea0003c00000 */
[----:B------:R1:W3:Y:S02]  /*113e0*/  SHFL.IDX P6, R14, R13, R12, R11 ;  /* 0x0000000c0d0e7389 */ /* 0x0002e400000c000b */
[----:B0123--:R-:W-:Y:S01]  /*113f0*/  ENDCOLLECTIVE ;  /* 0x000000000000791b */ /* 0x00ffe20003800000 */
.L_x_2221:
[----:B------:R-:W-:Y:S05]  /*11400*/  BSYNC B0 ;  /* 0x0000000000007941 */ /* 0x000fea0003800000 */
.L_x_2220:
[----:B------:R-:W-:Y:S05]  /*11410*/  BRA `(.L_x_2222) ;  /* 0xffffffdc00507947 */ /* 0x000fea000383ffff */
.L_x_2147:
[----:B------:R-:W-:Y:S01]  /*11420*/  BSSY B1, `(.L_x_2223) ;  /* 0x0000006000017945 */ /* 0x000fe20003800000 */
[----:B------:R-:W-:-:S07]  /*11430*/  IMAD.MOV.U32 R15, RZ, RZ, -0x1 ;  /* 0xffffffffff0f7424 */ /* 0x000fce00078e00ff */
[----:B0-2---:R-:W-:Y:S05]  /*11440*/  WARPSYNC.COLLECTIVE R15, `(.L_x_2224) ;  /* 0x000000000f0c7348 */ /* 0x005fea0003c00000 */
[----:B------:R-:W-:Y:S02]  /*11450*/  ELECT P6, UR62, PT ;  /* 0x00000000003e782f */ /* 0x000fe400038c0000 */
[----:B------:R-:W-:Y:S01]  /*11460*/  MOV R14, UR62 ;  /* 0x0000003e000e7c02 */ /* 0x000fe20008000f00 */
[----:B0-2---:R-:W-:Y:S10]  /*11470*/  ENDCOLLECTIVE ;  /* 0x000000000000791b */ /* 0x005ff40003800000 */
.L_x_2224:
[----:B------:R-:W-:Y:S05]  /*11480*/  BSYNC B1 ;  /* 0x0000000000017941 */ /* 0x000fea0003800000 */
.L_x_2223:
[----:B------:R-:W-:Y:S05]  /*11490*/  BRA `(.L_x_2225) ;  /* 0xffffffdc00487947 */ /* 0x000fea000383ffff */
.L_x_2149:
[----:B0-----:R0:W1:Y:S02]  /*114a0*/  SYNCS.PHASECHK.TRANS64.TRYWAIT P0, [R6+URZ], R3 ;  /* 0x00000003060075a7 */ /* 0x001064000800017f */
[----:B-1----:R-:W-:Y:S05]  /*114b0*/  @!P0 NANOSLEEP.SYNCS 0x989680 ;  /* 0x009896800000895d */ /* 0x002fea0003900000 */
[----:B------:R-:W1:Y:S02]  /*114c0*/  @!P0 SYNCS.PHASECHK.TRANS64 P0, [R6+URZ], R3 ;  /* 0x00000003060085a7 */ /* 0x000e64000800007f */
[----:B-1----:R-:W-:Y:S05]  /*114d0*/  @!P0 BRA `(.L_x_2149) ;  /* 0xfffffffc00f08947 */ /* 0x002fea000383ffff */
[----:B------:R-:W-:Y:S05]  /*114e0*/  BRA `(.L_x_2226) ;  /* 0xffffffdc007c7947 */ /* 0x000fea000383ffff */
.L_x_2150:
[----:B-1----:R1:W3:Y:S02]  /*114f0*/  SYNCS.PHASECHK.TRANS64.TRYWAIT P0, [R7+URZ], R2 ;  /* 0x00000002070075a7 */ /* 0x0022e4000800017f */
[----:B---3--:R-:W-:Y:S05]  /*11500*/  @!P0 NANOSLEEP.SYNCS 0x989680 ;  /* 0x009896800000895d */ /* 0x008fea0003900000 */
[----:B------:R-:W3:Y:S02]  /*11510*/  @!P0 SYNCS.PHASECHK.TRANS64 P0, [R7+URZ], R2 ;  /* 0x00000002070085a7 */ /* 0x000ee4000800007f */
[----:B---3--:R-:W-:Y:S05]  /*11520*/  @!P0 BRA `(.L_x_2150) ;  /* 0xfffffffc00f08947 */ /* 0x008fea000383ffff */
[----:B------:R-:W-:Y:S05]  /*11530*/  BRA `(.L_x_2227) ;  /* 0xffffffdc00707947 */ /* 0x000fea000383ffff */
.L_x_2152:
[----:B---3--:R3:W4:Y:S02]  /*11540*/  SYNCS.PHASECHK.TRANS64.TRYWAIT P0, [R4+URZ], R3 ;  /* 0x00000003040075a7 */ /* 0x008724000800017f */
[----:B----4-:R-:W-:Y:S05]  /*11550*/  @!P0 NANOSLEEP.SYNCS 0x989680 ;  /* 0x009896800000895d */ /* 0x010fea0003900000 */
[----:B------:R-:W4:Y:S02]  /*11560*/  @!P0 SYNCS.PHASECHK.TRANS64 P0, [R4+URZ], R3 ;  /* 0x00000003040085a7 */ /* 0x000f24000800007f */
[----:B----4-:R-:W-:Y:S05]  /*11570*/  @!P0 BRA `(.L_x_2152) ;  /* 0xfffffffc00f08947 */ /* 0x010fea000383ffff */
[----:B------:R-:W-:Y:S05]  /*11580*/  BRA `(.L_x_2228) ;  /* 0xffffffdc00747947 */ /* 0x000fea000383ffff */
.L_x_2229:
        /* <DEDUP_REMOVED lines=15> */
.L_x_2648:


//--------------------- .text._ZN7cutlass13device_kernelIN5flash11enable_sm90INS1_16FlashAttnFwdSm90INS1_25CollectiveMainloopFwdSm90ILi2EN4cute5tupleIJNS5_1CILi1EEES8_S8_EEENS6_IJNS7_ILi192EEENS7_ILi128EEENS7_ILi64EEEEEELi64ENS_10bfloat16_tEfNS_4arch4Sm90ELb1ELb0ELb0ELb1ELb0ELb1ELb0ELb1ELb1ELb1ELb0ELb0EEENS1_21CollectiveEpilogueFwdINS6_IJSA_SC_SB_EEES9_SE_SG_Li384ELb1ELb1ELb0ELb0EEENS1_36VarlenDynamicPersistentTileSchedulerILi192ELi128ELi384ELi128ELb0ELb1ELb1ELb1ELb1ELb1EEEEEEEEEvNT_6ParamsE --------------------------
	.section	.text._ZN7cutlass13device_kernelIN5flash11enable_sm90INS1_16FlashAttnFwdSm90INS1_25CollectiveMainloopFwdSm90ILi2EN4cute5tupleIJNS5_1CILi1EEES8_S8_EEENS6_IJNS7_ILi192EEENS7_ILi128EEENS7_ILi64EEEEEELi64ENS_10bfloat16_tEfNS_4arch4Sm90ELb1ELb0ELb0ELb1ELb0ELb1ELb0ELb1ELb1ELb1ELb0ELb0EEENS1_21CollectiveEpilogueFwdINS6_IJSA_SC_SB_EEES9_SE_SG_Li384ELb1ELb1ELb0ELb0EEENS1_36VarlenDynamicPersistentTileSchedulerILi192ELi128ELi384ELi128ELb0ELb1ELb1ELb1ELb1ELb1EEEEEEEEEvNT_6ParamsE,"ax",@progbits
	.align	128
.text._ZN7cutlass13device_kernelIN5flash11enable_sm90INS1_16FlashAttnFwdSm90INS1_25CollectiveMainloopFwdSm90ILi2EN4cute5tupleIJNS5_1CILi1EEES8_S8_EEENS6_IJNS7_ILi192EEENS7_ILi128EEENS7_ILi64EEEEEELi64ENS_10bfloat16_tEfNS_4arch4Sm90ELb1ELb0ELb0ELb1ELb0ELb1ELb0ELb1ELb1ELb1ELb0ELb0EEENS1_21CollectiveEpilogueFwdINS6_IJSA_SC_SB_EEES9_SE_SG_Li384ELb1ELb1ELb0ELb0EEENS1_36VarlenDynamicPersistentTileSchedulerILi192ELi128ELi384ELi128ELb0ELb1ELb1ELb1ELb1ELb1EEEEEEEEEvNT_6ParamsE:
        .type           _ZN7cutlass13device_kernelIN5flash11enable_sm90INS1_16FlashAttnFwdSm90INS1_25CollectiveMainloopFwdSm90ILi2EN4cute5tupleIJNS5_1CILi1EEES8_S8_EEENS6_IJNS7_ILi192EEENS7_ILi128EEENS7_ILi64EEEEEELi64ENS_10bfloat16_tEfNS_4arch4Sm90ELb1ELb0ELb0ELb1ELb0ELb1ELb0ELb1ELb1ELb1ELb0ELb0EEENS1_21CollectiveEpilogueFwdINS6_IJSA_SC_SB_EEES9_SE_SG_Li384ELb1ELb1ELb0ELb0EEENS1_36VarlenDynamicPersistentTileSchedulerILi192ELi128ELi384ELi128ELb0ELb1ELb1ELb1ELb1ELb1EEEEEEEEEvNT_6ParamsE,@function
        .size           _ZN7cutlass13device_kernelIN5flash11enable_sm90INS1_16FlashAttnFwdSm90INS1_25CollectiveMainloopFwdSm90ILi2EN4cute5tupleIJNS5_1CILi1EEES8_S8_EEENS6_IJNS7_ILi192EEENS7_ILi128EEENS7_ILi64EEEEEELi64ENS_10bfloat16_tEfNS_4arch4Sm90ELb1ELb0ELb0ELb1ELb0ELb1ELb0ELb1ELb1ELb1ELb0ELb0EEENS1_21CollectiveEpilogueFwdINS6_IJSA_SC_SB_EEES9_SE_SG_Li384ELb1ELb1ELb0ELb0EEENS1_36VarlenDynamicPersistentTileSchedulerILi192ELi128ELi384ELi128ELb0ELb1ELb1ELb1ELb1ELb1EEEEEEEEEvNT_6ParamsE,(.L_x_2649 - _ZN7cutlass13device_kernelIN5flash11enable_sm90INS1_16FlashAttnFwdSm90INS1_25CollectiveMainloopFwdSm90ILi2EN4cute5tupleIJNS5_1CILi1EEES8_S8_EEENS6_IJNS7_ILi192EEENS7_ILi128EEENS7_ILi64EEEEEELi64ENS_10bfloat16_tEfNS_4arch4Sm90ELb1ELb0ELb0ELb1ELb0ELb1ELb0ELb1ELb1ELb1ELb0ELb0EEENS1_21CollectiveEpilogueFwdINS6_IJSA_SC_SB_EEES9_SE_SG_Li384ELb1ELb1ELb0ELb0EEENS1_36VarlenDynamicPersistentTileSchedulerILi192ELi128ELi384ELi128ELb0ELb1ELb1ELb1ELb1ELb1EEEEEEEEEvNT_6ParamsE)
        .other          _ZN7cutlass13device_kernelIN5flash11enable_sm90INS1_16FlashAttnFwdSm90INS1_25CollectiveMainloopFwdSm90ILi2EN4cute5tupleIJNS5_1CILi1EEES8_S8_EEENS6_IJNS7_ILi192EEENS7_ILi128EEENS7_ILi64EEEEEELi64ENS_10bfloat16_tEfNS_4arch4Sm90ELb1ELb0ELb0ELb1ELb0ELb1ELb0ELb1ELb1ELb1ELb0ELb0EEENS1_21CollectiveEpilogueFwdINS6_IJSA_SC_SB_EEES9_SE_SG_Li384ELb1ELb1ELb0ELb0EEENS1_36VarlenDynamicPersistentTileSchedulerILi192ELi128ELi384ELi128ELb0ELb1ELb1ELb1ELb1ELb1EEEEEEEEEvNT_6ParamsE,@"STO_CUDA_ENTRY STV_DEFAULT"
_ZN7cutlass13device_kernelIN5flash11enable_sm90INS1_16FlashAttnFwdSm90INS1_25CollectiveMainloopFwdSm90ILi2EN4cute5tupleIJNS5_1CILi1EEES8_S8_EEENS6_IJNS7_ILi192EEENS7_ILi128EEENS7_ILi64EEEEEELi64ENS_10bfloat16_tEfNS_4arch4Sm90ELb1ELb0ELb0ELb1ELb0ELb1ELb0ELb1ELb1ELb1ELb0ELb0EEENS1_21CollectiveEpilogueFwdINS6_IJSA_SC_SB_EEES9_SE_SG_Li384ELb1ELb1ELb0ELb0EEENS1_36VarlenDynamicPersistentTileSchedulerILi192ELi128ELi384ELi128ELb0ELb1ELb1ELb1ELb1ELb1EEEEEEEEEvNT_6ParamsE:
        /* <DEDUP_REMOVED lines=23> */
.L_x_2231:
[----:B------:R-:W-:Y:S05]  /*0170*/  BSYNC B0 ;  /* 0x0000000000007941 */ /* 0x000fea0003800000 */
.L_x_2230:
        /* <DEDUP_REMOVED lines=40> */
.L_x_2232:
        /* <DEDUP_REMOVED lines=22> */
.L_x_2233:
        /* <DEDUP_REMOVED lines=18> */
.L_x_2234:
        /* <DEDUP_REMOVED lines=22> */
.L_x_2235:
        /* <DEDUP_REMOVED lines=22> */
.L_x_2236:
        /* <DEDUP_REMOVED lines=9> */
.L_x_2239:
        /* <DEDUP_REMOVED lines=29> */
[----:B------:R-:W-:Y:S01]  /*0ba0*/  IMAD.IADD R11, R12, 0x1, -R4 ;  /* 0x000000010c0b7824 */ /* 0x000fe200078e0a04 */
[-C--:B------:R-:W-:Y:S02]  /*0bb0*/  LEA.HI R4, R0, R12.reuse, RZ, 0x4 ;  /* 0x0000000c00047211 */ /* 0x080fe400078f20ff */
[----:B------:R-:W-:Y:S02]  /*0bc0*/  SHF.R.S32.HI R14, RZ, 0x7, R3 ;  /* 0x00000007ff0e7819 */ /* 0x000fe40000011403 */
[----:B------:R-:W-:Y:S02]  /*0bd0*/  SHF.R.S32.HI R7, RZ, 0x4, R4 ;  /* 0x00000004ff077819 */ /* 0x000fe40000011404 */
[----:B------:R-:W-:Y:S02]  /*0be0*/  SHF.R.S32.HI R6, RZ, 0x1f, R11 ;  /* 0x0000001fff067819 */ /* 0x000fe4000001140b */
[----:B------:R-:W-:Y:S02]  /*0bf0*/  LOP3.LUT R3, R4, 0x3fffff0, RZ, 0xc0, !PT ;  /* 0x03fffff004037812 */ /* 0x000fe400078ec0ff */
[----:B------:R-:W-:-:S02]  /*0c00*/  LEA.HI R5, R0, R12, RZ, 0x5 ;  /* 0x0000000c00057211 */ /* 0x000fc400078f28ff */
[----:B------:R-:W-:Y:S02]  /*0c10*/  LEA.HI R4, R4, R7, RZ, 0x1 ;  /* 0x0000000704047211 */ /* 0x000fe400078f08ff */
[----:B------:R-:W-:Y:S01]  /*0c20*/  LEA.HI R8, R6, R11, RZ, 0x2 ;  /* 0x0000000b06087211 */ /* 0x000fe200078f10ff */
[----:B------:R-:W-:Y:S01]  /*0c30*/  IMAD.IADD R3, R12, 0x1, -R3 ;  /* 0x000000010c037824 */ /* 0x000fe200078e0a03 */
[----:B------:R-:W-:Y:S02]  /*0c40*/  SHF.R.S32.HI R15, RZ, 0x5, R5 ;  /* 0x00000005ff0f7819 */ /* 0x000fe40000011405 */
[----:B------:R-:W-:Y:S02]  /*0c50*/  LOP3.LUT R4, R4, 0x1ffffffe, RZ, 0xc0, !PT ;  /* 0x1ffffffe04047812 */ /* 0x000fe400078ec0ff */
[--C-:B------:R-:W-:Y:S02]  /*0c60*/  SHF.R.S32.HI R9, RZ, 0x2, R8.reuse ;  /* 0x00000002ff097819 */ /* 0x100fe40000011408 */
[----:B------:R-:W-:Y:S01]  /*0c70*/  SHF.R.S32.HI R10, RZ, 0x1f, R8 ;  /* 0x0000001fff0a7819 */ /* 0x000fe20000011408 */
[----:B------:R-:W-:-:S02]  /*0c80*/  IMAD.IADD R4, R7, 0x1, -R4 ;  /* 0x0000000107047824 */ /* 0x000fc400078e0a04 */
[----:B------:R-:W-:Y:S01]  /*0c90*/  IMAD R3, R15, 0x10, R3 ;  /* 0x000000100f037824 */ /* 0x000fe200078e0203 */
[----:B------:R-:W-:Y:S01]  /*0ca0*/  LEA.HI R10, R10, R9, RZ, 0x3 ;  /* 0x000000090a0a7211 */ /* 0x000fe200078f18ff */
[----:B------:R-:W-:Y:S01]  /*0cb0*/  IMAD.HI R5, R14, 0x55555556, RZ ;  /* 0x555555560e057827 */ /* 0x000fe200078e02ff */
[----:B------:R-:W-:Y:S02]  /*0cc0*/  LEA.HI R6, R6, R11, RZ, 0x5 ;  /* 0x0000000b06067211 */ /* 0x000fe400078f28ff */
[----:B------:R-:W-:Y:S01]  /*0cd0*/  LOP3.LUT R10, R10, 0xfffffff8, RZ, 0xc0, !PT ;  /* 0xfffffff80a0a7812 */ /* 0x000fe200078ec0ff */
[----:B------:R-:W-:Y:S01]  /*0ce0*/  IMAD R7, R3, 0x8, R4 ;  /* 0x0000000803077824 */ /* 0x000fe200078e0204 */
[CC--:B------:R-:W-:Y:S02]  /*0cf0*/  LEA.HI R3, R0.reuse, R12.reuse, RZ, 0x3 ;  /* 0x0000000c00037211 */ /* 0x0c0fe400078f18ff */
[----:B------:R-:W-:Y:S01]  /*0d00*/  LEA.HI R0, R0, R12, RZ, 0x2 ;  /* 0x0000000c00007211 */ /* 0x000fe200078f10ff */
[----:B------:R-:W-:Y:S01]  /*0d10*/  IMAD.IADD R9, R9, 0x1, -R10 ;  /* 0x0000000109097824 */ /* 0x000fe200078e0a0a */
[----:B------:R-:W-:-:S02]  /*0d20*/  SHF.R.S32.HI R6, RZ, 0x5, R6 ;  /* 0x00000005ff067819 */ /* 0x000fc40000011406 */
[----:B------:R-:W-:Y:S02]  /*0d30*/  LEA.HI R5, R5, R5, RZ, 0x1 ;  /* 0x0000000505057211 */ /* 0x000fe400078f08ff */
[--C-:B------:R-:W-:Y:S01]  /*0d40*/  SHF.R.S32.HI R19, RZ, 0x2, R0.reuse ;  /* 0x00000002ff137819 */ /* 0x100fe20000011400 */
[----:B------:R-:W-:Y:S01]  /*0d50*/  IMAD R6, R6, 0x10, R9 ;  /* 0x0000001006067824 */ /* 0x000fe200078e0209 */
[----:B------:R-:W-:Y:S01]  /*0d60*/  SHF.R.S32.HI R4, RZ, 0x1f, R0 ;  /* 0x0000001fff047819 */ /* 0x000fe20000011400 */
[----:B------:R-:W-:Y:S02]  /*0d70*/  IMAD R5, R5, -0x3, R14 ;  /* 0xfffffffd05057824 */ /* 0x000fe400078e020e */
[----:B------:R-:W-:Y:S01]  /*0d80*/  VIADD R9, R19, 0x60 ;  /* 0x0000006013097836 */ /* 0x000fe20000000000 */
[----:B------:R-:W-:Y:S01]  /*0d90*/  LOP3.LUT R3, R3, 0xfffffff8, RZ, 0xc0, !PT ;  /* 0xfffffff803037812 */ /* 0x000fe200078ec0ff */
[----:B------:R-:W-:Y:S01]  /*0da0*/  IMAD R10, R5, 0x40, R6 ;  /* 0x00000040050a7824 */ /* 0x000fe200078e0206 */
[----:B------:R-:W-:-:S02]  /*0db0*/  LOP3.LUT R0, R0, 0xfffffffc, RZ, 0xc0, !PT ;  /* 0xfffffffc00007812 */ /* 0x000fc400078ec0ff */
[----:B------:R-:W-:Y:S02]  /*0dc0*/  LEA.HI R4, R4, R19, RZ, 0x3 ;  /* 0x0000001304047211 */ /* 0x000fe400078f18ff */
[----:B------:R-:W-:Y:S01]  /*0dd0*/  SHF.R.S32.HI R5, RZ, 0x1f, R9 ;  /* 0x0000001fff057819 */ /* 0x000fe20000011409 */
[----:B------:R-:W-:Y:S01]  /*0de0*/  IMAD.IADD R3, R12, 0x1, -R3 ;  /* 0x000000010c037824 */ /* 0x000fe200078e0a03 */
[----:B------:R-:W-:Y:S01]  /*0df0*/  LOP3.LUT R4, R4, 0xfffffff8, RZ, 0xc0, !PT ;  /* 0xfffffff804047812 */ /* 0x000fe200078ec0ff */
[----:B------:R-:W-:Y:S01]  /*0e00*/  IMAD.IADD R6, R12, 0x1, -R0 ;  /* 0x000000010c067824 */ /* 0x000fe200078e0a00 */
[----:B------:R-:W-:Y:S01]  /*0e10*/  LEA.HI R5, R5, R9, RZ, 0x3 ;  /* 0x0000000905057211 */ /* 0x000fe200078f18ff */
[----:B------:R-:W-:Y:S01]  /*0e20*/  IMAD.SHL.U32 R3, R9, 0x40, RZ ;  /* 0x0000004009037824 */ /* 0x000fe200078e00ff */
[----:B------:R-:W-:Y:S01]  /*0e30*/  SHF.R.S32.HI R0, RZ, 0x1f, R19 ;  /* 0x0000001fff007819 */ /* 0x000fe20000011413 */
[----:B------:R-:W-:Y:S01]  /*0e40*/  IMAD.IADD R4, R19, 0x1, -R4 ;  /* 0x0000000113047824 */ /* 0x000fe200078e0a04 */
[C---:B------:R-:W-:Y:S01]  /*0e50*/  LEA.HI R0, R6.reuse, R6, RZ, 0x1 ;  /* 0x0000000606007211 */ /* 0x040fe200078f08ff */
[----:B------:R-:W-:Y:S01]  /*0e60*/  IMAD.SHL.U32 R16, R6, 0x8, RZ ;  /* 0x0000000806107824 */ /* 0x000fe200078e00ff */
[----:B------:R-:W-:Y:S01]  /*0e70*/  LOP3.LUT R3, R3, 0x1c0, RZ, 0xc0, !PT ;  /* 0x000001c003037812 */ /* 0x000fe200078ec0ff */
[----:B------:R-:W-:Y:S01]  /*0e80*/  IMAD.SHL.U32 R5, R5, 0x40, RZ ;  /* 0x0000004005057824 */ /* 0x000fe200078e00ff */
[----:B------:R-:W-:Y:S01]  /*0e90*/  STL [R1+0x58], R10 ;  /* 0x0000580a01007387 */ /* 0x000fe20000100800 */
[----:B------:R-:W-:-:S02]  /*0ea0*/  LOP3.LUT R0, R0, 0x1ffffffe, RZ, 0xc0, !PT ;  /* 0x1ffffffe00007812 */ /* 0x000fc400078ec0ff */
[----:B------:R-:W-:Y:S01]  /*0eb0*/  SHF.R.U32.HI R9, RZ, 0x3, R3 ;  /* 0x00000003ff097819 */ /* 0x000fe20000011603 */
[----:B------:R-:W-:Y:S01]  /*0ec0*/  STL [R1+0x50], RZ ;  /* 0x000050ff01007387 */ /* 0x000fe20000100800 */
[----:B------:R-:W-:-:S03]  /*0ed0*/  LOP3.LUT R3, R3, 0x38, R16, 0xf8, !PT ;  /* 0x0000003803037812 */ /* 0x000fc600078ef810 */
[----:B------:R0:W-:Y:S01]  /*0ee0*/  STL [R1+0x38], R4 ;  /* 0x0000380401007387 */ /* 0x0001e20000100800 */
[----:B------:R-:W-:Y:S01]  /*0ef0*/  LOP3.LUT R8, R8, 0x7ffffffc, RZ, 0xc0, !PT ;  /* 0x7ffffffc08087812 */ /* 0x000fe200078ec0ff */
[----:B------:R-:W-:Y:S01]  /*0f00*/  IMAD.IADD R0, R6, 0x1, -R0 ;  /* 0x0000000106007824 */ /* 0x000fe200078e0a00 */
[----:B0-----:R-:W-:-:S03]  /*0f10*/  LOP3.LUT R4, R5, 0xfffffe00, RZ, 0xc0, !PT ;  /* 0xfffffe0005047812 */ /* 0x001fc600078ec0ff */
[----:B------:R-:W-:Y:S01]  /*0f20*/  IMAD.IADD R5, R11, 0x1, -R8 ;  /* 0x000000010b057824 */ /* 0x000fe200078e0a08 */
[----:B------:R-:W-:Y:S01]  /*0f30*/  LOP3.LUT R3, R4, R3, R9, 0xf6, !PT ;  /* 0x0000000304037212 */ /* 0x000fe200078ef609 */
[----:B------:R0:W-:Y:S01]  /*0f40*/  STL [R1+0x3c], R4 ;  /* 0x00003c0401007387 */ /* 0x0001e20000100800 */
[----:B------:R-:W-:-:S03]  /*0f50*/  IMAD R0, R0, 0x8, R10 ;  /* 0x0000000800007824 */ /* 0x000fc600078e020a */
[----:B------:R-:W-:Y:S01]  /*0f60*/  IMAD R3, R3, 0x2, R2 ;  /* 0x0000000203037824 */ /* 0x000fe200078e0202 */
[----:B------:R1:W-:Y:S01]  /*0f70*/  STL [R1+0x40], R5 ;  /* 0x0000400501007387 */ /* 0x0003e20000100800 */
[----:B0-----:R-:W-:-:S05]  /*0f80*/  IMAD.SHL.U32 R4, R7, 0x8, RZ ;  /* 0x0000000807047824 */ /* 0x001fca00078e00ff */
[----:B------:R1:W-:Y:S04]  /*0f90*/  STL [R1+0x5c], R4 ;  /* 0x00005c0401007387 */ /* 0x0003e80000100800 */
[----:B------:R1:W-:Y:S04]  /*0fa0*/  STL [R1+0x44], R0 ;  /* 0x0000440001007387 */ /* 0x0003e80000100800 */
[----:B------:R1:W-:Y:S01]  /*0fb0*/  STL [R1+0x54], R3 ;  /* 0x0000540301007387 */ /* 0x0003e20000100800 */
[----:B------:R-:W-:Y:S01]  /*0fc0*/  IMAD.SHL.U32 R152, R6, 0x4, RZ ;  /* 0x0000000406987824 */ /* 0x000fe200078e00ff */
[----:B------:R-:W-:Y:S01]  /*0fd0*/  CS2R R22, SRZ ;  /* 0x0000000000167805 */ /* 0x000fe2000001ff00 */
[----:B------:R-:W-:-:S02]  /*0fe0*/  IMAD.MOV.U32 R154, RZ, RZ, RZ ;  /* 0x000000ffff9a7224 */ /* 0x000fc400078e00ff */
[----:B------:R-:W-:Y:S02]  /*0ff0*/  IMAD.MOV.U32 R18, RZ, RZ, RZ ;  /* 0x000000ffff127224 */ /* 0x000fe400078e00ff */
[----:B------:R-:W-:Y:S01]  /*1000*/  VIADD R155, R152, 0x10 ;  /* 0x00000010989b7836 */ /* 0x000fe20000000000 */
[----:B-12---:R-:W-:-:S07]  /*1010*/  LOP3.LUT R156, R13, 0x1, RZ, 0xfc, !PT ;  /* 0x000000010d9c7812 */ /* 0x006fce00078efcff */
.L_x_2373:
[----:B0--3-5:R-:W0:Y:S02]  /*1020*/  LDC.64 R4, c[0x0][0xc88] ;  /* 0x00032200ff047b82 */ /* 0x029e240000000a00 */
[----:B0-----:R-:W-:-:S05]  /*1030*/  IMAD.WIDE R4, R31, 0x4, R4 ;  /* 0x000000041f047825 */ /* 0x001fca00078e0204 */
[----:B--2---:R-:W2:Y:S01]  /*1040*/  LDG.E R11, desc[UR40][R4.64] ;  /* 0x00000028040b7981 */ /* 0x004ea2000c1e1900 */
[----:B------:R-:W-:Y:S05]  /*1050*/  YIELD ;  /* 0x0000000000007946 */ /* 0x000fea0003800000 */
[----:B------:R-:W-:Y:S01]  /*1060*/  ULDC.64 UR4, c[0x0][0xa28] ;  /* 0x00028a0000047ab9 */ /* 0x000fe20000000a00 */
[----:B------:R-:W-:Y:S01]  /*1070*/  ULDC.64 UR8, c[0x0][0xa18] ;  /* 0x0002860000087ab9 */ /* 0x000fe20000000a00 */
[----:B------:R-:W-:Y:S01]  /*1080*/  ISETP.NE.U32.AND P1, PT, RZ, UR4, PT ;  /* 0x00000004ff007c0c */ /* 0x000fe2000bf25070 */
[----:B------:R-:W-:Y:S01]  /*1090*/  IMAD.MOV.U32 R3, RZ, RZ, RZ ;  /* 0x000000ffff037224 */ /* 0x000fe200078e00ff */
[----:B------:R-:W-:Y:S01]  /*10a0*/  ULDC.64 UR6, c[0x0][0xa08] ;  /* 0x0002820000067ab9 */ /* 0x000fe20000000a00 */
[----:B------:R-:W-:Y:S01]  /*10b0*/  IMAD.MOV.U32 R33, RZ, RZ, RZ ;  /* 0x000000ffff217224 */ /* 0x000fe200078e00ff */
[----:B------:R-:W-:-:S02]  /*10c0*/  ISETP.NE.AND.EX P1, PT, RZ, UR5, PT, P1 ;  /* 0x00000005ff007c0c */ /* 0x000fc4000bf25310 */
[----:B------:R-:W-:-:S04]  /*10d0*/  ISETP.NE.U32.AND P0, PT, RZ, UR6, PT ;  /* 0x00000006ff007c0c */ /* 0x000fc8000bf05070 */
[----:B------:R-:W-:Y:S02]  /*10e0*/  ISETP.NE.AND.EX P0, PT, RZ, UR7, PT, P0 ;  /* 0x00000007ff007c0c */ /* 0x000fe4000bf05300 */
[----:B--2---:R-:W-:Y:S01]  /*10f0*/  SHF.R.S32.HI R0, RZ, 0x1f, R11 ;  /* 0x0000001fff007819 */ /* 0x004fe2000001140b */
[----:B------:R-:W-:-:S04]  /*1100*/  IMAD.SHL.U32 R34, R11, 0x4, RZ ;  /* 0x000000040b227824 */ /* 0x000fc800078e00ff */
        /* <DEDUP_REMOVED lines=15> */
[----:B------:R-:W2:Y:S01]  /*1200*/  @P2 LDG.E R10, desc[UR40][R4.64] ;  /* 0x00000028040a2981 */ /* 0x000ea2000c1e1900 */
        /* <DEDUP_REMOVED lines=10> */
[----:B--2---:R0:W-:Y:S01]  /*12b0*/  STL [R1+0x20], R10 ;  /* 0x0000200a01007387 */ /* 0x0041e20000100800 */
[----:B-1----:R-:W-:Y:S05]  /*12c0*/  @P2 BRA `(.L_x_2241) ;  /* 0x0000000000282947 */ /* 0x002fea0003800000 */
[----:B------:R-:W-:Y:S02]  /*12d0*/  ULDC.64 UR4, c[0x0][0xa00] ;  /* 0x0002800000047ab9 */ /* 0x000fe40000000a00 */
[----:B------:R-:W-:-:S04]  /*12e0*/  ISETP.NE.U32.AND P1, PT, RZ, UR4, PT ;  /* 0x00000004ff007c0c */ /* 0x000fc8000bf25070 */
[----:B------:R-:W-:-:S13]  /*12f0*/  ISETP.NE.AND.EX P1, PT, RZ, UR5, PT, P1 ;  /* 0x00000005ff007c0c */ /* 0x000fda000bf25310 */
[----:B------:R-:W-:Y:S05]  /*1300*/  @!P1 BRA `(.L_x_2241) ;  /* 0x0000000000189947 */ /* 0x000fea0003800000 */
[----:B------:R-:W1:Y:S02]  /*1310*/  LDC.64 R4, c[0x0][0xa00] ;  /* 0x00028000ff047b82 */ /* 0x000e640000000a00 */
[----:B-1----:R-:W-:-:S05]  /*1320*/  IMAD.WIDE R4, R31, 0x4, R4 ;  /* 0x000000041f047825 */ /* 0x002fca00078e0204 */
[----:B------:R-:W2:Y:S04]  /*1330*/  LDG.E R0, desc[UR40][R4.64] ;  /* 0x0000002804007981 */ /* 0x000ea8000c1e1900 */
[----:B0-----:R-:W2:Y:S02]  /*1340*/  LDG.E R7, desc[UR40][R4.64+0x4] ;  /* 0x0000042804077981 */ /* 0x001ea4000c1e1900 */
[----:B--2---:R-:W-:-:S05]  /*1350*/  IMAD.IADD R10, R7, 0x1, -R0 ;  /* 0x00000001070a7824 */ /* 0x004fca00078e0a00 */
[----:B------:R1:W-:Y:S02]  /*1360*/  STL [R1+0x20], R10 ;  /* 0x0000200a01007387 */ /* 0x0003e40000100800 */
.L_x_2241:
[----:B------:R-:W-:Y:S01]  /*1370*/  ULDC.64 UR4, c[0x0][0xa20] ;  /* 0x0002880000047ab9 */ /* 0x000fe20000000a00 */
[----:B------:R2:W-:Y:S01]  /*1380*/  STL [R1+0x4c], R30 ;  /* 0x00004c1e01007387 */ /* 0x0005e20000100800 */
[----:B------:R-:W-:-:S04]  /*1390*/  ISETP.NE.U32.AND P1, PT, RZ, UR4, PT ;  /* 0x00000004ff007c0c */ /* 0x000fc8000bf25070 */
[----:B------:R-:W-:-:S13]  /*13a0*/  ISETP.NE.AND.EX P1, PT, RZ, UR5, PT, P1 ;  /* 0x00000005ff007c0c */ /* 0x000fda000bf25310 */
[----:B--2---:R-:W-:Y:S05]  /*13b0*/  @!P1 BRA `(.L_x_2242) ;  /* 0x0000000000109947 */ /* 0x004fea0003800000 */
[----:B------:R-:W-:-:S04]  /*13c0*/  IADD3 R4, P0, R34, UR4, RZ ;  /* 0x0000000422047c10 */ /* 0x000fc8000ff1e0ff */
[----:B------:R-:W-:-:S05]  /*13d0*/  IADD3.X R5, R35, UR5, RZ, P0, !PT ;  /* 0x0000000523057c10 */ /* 0x000fca00087fe4ff */
[----:B------:R2:W5:Y:S01]  /*13e0*/  LDG.E R32, desc[UR40][R4.64] ;  /* 0x0000002804207981 */ /* 0x000562000c1e1900 */
[----:B------:R-:W-:Y:S05]  /*13f0*/  BRA `(.L_x_2243) ;  /* 0x0000000000107947 */ /* 0x000fea0003800000 */
.L_x_2242:
[----:B------:R-:W-:Y:S05]  /*1400*/  @!P0 BRA `(.L_x_2243) ;  /* 0x00000000000c8947 */ /* 0x000fea0003800000 */
[----:B------:R-:W2:Y:S04]  /*1410*/  LDG.E R5, desc[UR40][R8.64] ;  /* 0x0000002808057981 */ /* 0x000ea8000c1e1900 */
[----:B------:R-:W2:Y:S02]  /*1420*/  LDG.E R32, desc[UR40][R8.64+0x4] ;  /* 0x0000042808207981 */ /* 0x000ea4000c1e1900 */
[----:B--2---:R-:W-:-:S07]  /*1430*/  IMAD.IADD R32, R32, 0x1, -R5 ;  /* 0x0000000120207824 */ /* 0x004fce00078e0a05 */
.L_x_2243:
[----:B------:R-:W-:Y:S01]  /*1440*/  ULDC.64 UR4, c[0x0][0xa10] ;  /* 0x0002840000047ab9 */ /* 0x000fe20000000a00 */
[----:B0-----:R-:W0:Y:S01]  /*1450*/  LDC R8, c[0x0][0x448] ;  /* 0x00011200ff087b82 */ /* 0x001e220000000800 */
[----:B------:R-:W-:-:S04]  /*1460*/  ISETP.NE.U32.AND P0, PT, RZ, UR4, PT ;  /* 0x00000004ff007c0c */ /* 0x000fc8000bf05070 */
[----:B------:R-:W-:Y:S01]  /*1470*/  ISETP.NE.AND.EX P0, PT, RZ, UR5, PT, P0 ;  /* 0x00000005ff007c0c */ /* 0x000fe2000bf05300 */
[----:B------:R-:W-:-:S12]  /*1480*/  ULDC.64 UR4, c[0x0][0xa30] ;  /* 0x00028c0000047ab9 */ /* 0x000fd80000000a00 */
[----:B--2---:R-:W2:Y:S02]  /*1490*/  @P0 LDC.64 R4, c[0x0][0xa10] ;  /* 0x00028400ff040b82 */ /* 0x004ea40000000a00 */
[----:B--2---:R-:W-:-:S05]  /*14a0*/  @P0 IMAD.WIDE R4, R31, 0x4, R4 ;  /* 0x000000041f040825 */ /* 0x004fca00078e0204 */
[----:B------:R-:W2:Y:S04]  /*14b0*/  @P0 LDG.E R0, desc[UR40][R4.64] ;  /* 0x0000002804000981 */ /* 0x000ea8000c1e1900 */
[----:B------:R3:W2:Y:S01]  /*14c0*/  @P0 LDG.E R9, desc[UR40][R4.64+0x4] ;  /* 0x0000042804090981 */ /* 0x0006a2000c1e1900 */
[----:B------:R-:W-:Y:S01]  /*14d0*/  ISETP.NE.U32.AND P1, PT, RZ, UR4, PT ;  /* 0x00000004ff007c0c */ /* 0x000fe2000bf25070 */
[----:B-----5:R-:W-:-:S03]  /*14e0*/  IMAD.MOV.U32 R24, RZ, RZ, R32 ;  /* 0x000000ffff187224 */ /* 0x020fc600078e0020 */
[----:B------:R-:W-:-:S13]  /*14f0*/  ISETP.NE.AND.EX P1, PT, RZ, UR5, PT, P1 ;  /* 0x00000005ff007c0c */ /* 0x000fda000bf25310 */
[----:B------:R-:W-:-:S04]  /*1500*/  @P1 IADD3 R6, P2, R34, UR4, RZ ;  /* 0x0000000422061c10 */ /* 0x000fc8000ff5e0ff */
[----:B------:R-:W-:-:S05]  /*1510*/  @P1 IADD3.X R7, R35, UR5, RZ, P2, !PT ;  /* 0x0000000523071c10 */ /* 0x000fca00097fe4ff */
[----:B------:R4:W5:Y:S01]  /*1520*/  @P1 LDG.E R24, desc[UR40][R6.64] ;  /* 0x0000002806181981 */ /* 0x000962000c1e1900 */
[----:B0-----:R-:W-:Y:S01]  /*1530*/  ISETP.NE.AND P1, PT, R8, 0x1, PT ;  /* 0x000000010800780c */ /* 0x001fe20003f25270 */
[----:B------:R-:W-:Y:S02]  /*1540*/  IMAD R12, R29, 0xc0, RZ ;  /* 0x000000c01d0c7824 */ /* 0x000fe400078e02ff */
[----:B------:R-:W-:Y:S02]  /*1550*/  IMAD.IADD R8, R32, 0x1, -R3 ;  /* 0x0000000120087824 */ /* 0x000fe400078e0a03 */
[----:B---3--:R-:W-:Y:S01]  /*1560*/  VIADD R4, R12, 0xbf ;  /* 0x000000bf0c047836 */ /* 0x008fe20000000000 */
[----:B------:R0:W-:Y:S01]  /*1570*/  STL [R1+0x24], R12 ;  /* 0x0000240c01007387 */ /* 0x0001e20000100800 */
[----:B------:R-:W-:-:S05]  /*1580*/  IMAD.MOV R27, RZ, RZ, -R8 ;  /* 0x000000ffff1b7224 */ /* 0x000fca00078e0a08 */
[----:B------:R-:W-:Y:S01]  /*1590*/  VIMNMX R27, RZ, R27, !PT ;  /* 0x0000001bff1b7248 */ /* 0x000fe20007fe0100 */
[----:B------:R-:W3:Y:S08]  /*15a0*/  @P1 LDC R11, c[0x0][0x44c] ;  /* 0x00011300ff0b1b82 */ /* 0x000ef00000000800 */
[----:B------:R-:W1:Y:S01]  /*15b0*/  @P1 LDC R5, c[0x0][0x450] ;  /* 0x00011400ff051b82 */ /* 0x000e620000000800 */
[----:B--2---:R-:W-:-:S02]  /*15c0*/  @P0 IMAD.IADD R28, R9, 0x1, -R0 ;  /* 0x00000001091c0824 */ /* 0x004fc400078e0a00 */
[----:B---3--:R-:W-:-:S04]  /*15d0*/  @P1 IMAD.HI.U32 R0, R4, R11, RZ ;  /* 0x0000000b04001227 */ /* 0x008fc800078e00ff */
[----:B----4-:R-:W-:Y:S01]  /*15e0*/  IMAD.IADD R6, R8, 0x1, R28 ;  /* 0x0000000108067824 */ /* 0x010fe200078e021c */
[----:B-1----:R-:W-:-:S03]  /*15f0*/  @P1 SHF.R.U32.HI R4, RZ, R5, R0 ;  /* 0x00000005ff041219 */ /* 0x002fc60000011600 */
[C---:B------:R-:W-:Y:S01]  /*1600*/  VIADD R0, R6.reuse, 0x7f ;  /* 0x0000007f06007836 */ /* 0x040fe20000000000 */
[----:B------:R-:W-:Y:S01]  /*1610*/  IADD3 R91, R6, 0x80, -R10 ;  /* 0x00000080065b7810 */ /* 0x000fe20007ffe80a */
[----:B------:R0:W-:Y:S03]  /*1620*/  STL [R1+0x2c], R6 ;  /* 0x00002c0601007387 */ /* 0x0001e60000100800 */
[----:B------:R-:W-:Y:S01]  /*1630*/  SHF.R.S32.HI R3, RZ, 0x1f, R0 ;  /* 0x0000001fff037819 */ /* 0x000fe20000011400 */
[----:B------:R-:W-:-:S03]  /*1640*/  IMAD.IADD R4, R91, 0x1, R4 ;  /* 0x000000015b047824 */ /* 0x000fc600078e0204 */
[----:B------:R-:W-:Y:S02]  /*1650*/  LEA.HI R3, R3, R0, RZ, 0x7 ;  /* 0x0000000003037211 */ /* 0x000fe400078f38ff */
[----:B------:R-:W-:Y:S02]  /*1660*/  SHF.R.S32.HI R5, RZ, 0x1f, R4 ;  /* 0x0000001fff057819 */ /* 0x000fe40000011404 */
[----:B------:R-:W-:Y:S02]  /*1670*/  SHF.R.S32.HI R92, RZ, 0x7, R3 ;  /* 0x00000007ff5c7819 */ /* 0x000fe40000011403 */
[----:B------:R-:W-:-:S04]  /*1680*/  LEA.HI R5, R5, R4, RZ, 0x7 ;  /* 0x0000000405057211 */ /* 0x000fc800078f38ff */
[----:B------:R-:W-:-:S04]  /*1690*/  SHF.R.S32.HI R5, RZ, 0x7, R5 ;  /* 0x00000007ff057819 */ /* 0x000fc80000011405 */
[----:B------:R-:W-:-:S05]  /*16a0*/  VIMNMX R5, R92, R5, PT ;  /* 0x000000055c057248 */ /* 0x000fca0003fe0100 */
[----:B------:R-:W-:-:S05]  /*16b0*/  IMAD R5, R5, 0x80, -R8 ;  /* 0x0000008005057824 */ /* 0x000fca00078e0a08 */
[----:B------:R-:W-:-:S04]  /*16c0*/  VIMNMX R0, R5, R28, PT ;  /* 0x0000001c05007248 */ /* 0x000fc80003fe0100 */
[----:B------:R-:W-:Y:S02]  /*16d0*/  ISETP.GT.AND P0, PT, R0, R27, PT ;  /* 0x0000001b0000720c */ /* 0x000fe40003f04270 */
[----:B------:R-:W-:-:S05]  /*16e0*/  SHF.R.U32.HI R27, RZ, 0x7, R27 ;  /* 0x00000007ff1b7819 */ /* 0x000fca000001161b */
[----:B------:R-:W-:-:S06]  /*16f0*/  IMAD.MOV.U32 R26, RZ, RZ, R27 ;  /* 0x000000ffff1a7224 */ /* 0x000fcc00078e001b */
[----:B------:R-:W-:-:S05]  /*1700*/  @P0 VIADD R0, R0, 0x7f ;  /* 0x0000007f00000836 */ /* 0x000fca0000000000 */
[----:B------:R-:W-:-:S04]  /*1710*/  @P0 SHF.R.S32.HI R3, RZ, 0x1f, R0 ;  /* 0x0000001fff030819 */ /* 0x000fc80000011400 */
[----:B------:R-:W-:-:S04]  /*1720*/  @P0 LEA.HI R3, R3, R0, RZ, 0x7 ;  /* 0x0000000003030211 */ /* 0x000fc800078f38ff */
[----:B------:R-:W-:Y:S02]  /*1730*/  @P0 SHF.R.S32.HI R26, RZ, 0x7, R3 ;  /* 0x00000007ff1a0819 */ /* 0x000fe40000011403 */
        /* <DEDUP_REMOVED lines=23> */
.L_x_2246:
[----:B------:R-:W-:Y:S05]  /*18b0*/  BSYNC B6 ;  /* 0x0000000000067941 */ /* 0x000fea0003800000 */
.L_x_2245:
        /* <DEDUP_REMOVED lines=20> */
.L_x_2248:
[----:B------:R-:W-:Y:S05]  /*1a00*/  BSYNC B6 ;  /* 0x0000000000067941 */ /* 0x000fea0003800000 */
.L_x_2247:
[----:B------:R-:W-:Y:S01]  /*1a10*/  ULDC.64 UR4, c[0x0][0x9f8] ;  /* 0x00027e0000047ab9 */ /* 0x000fe20000000a00 */
[----:B------:R-:W2:Y:S01]  /*1a20*/  LDL R37, [R1+0x38] ;  /* 0x0000380001257983 */ /* 0x000ea20000100800 */
[----:B------:R-:W-:Y:S01]  /*1a30*/  ISETP.NE.U32.AND P0, PT, RZ, UR4, PT ;  /* 0x00000004ff007c0c */ /* 0x000fe2000bf05070 */
[----:B------:R-:W0:Y:S01]  /*1a40*/  LDC.64 R4, c[0x0][0x300] ;  /* 0x0000c000ff047b82 */ /* 0x000e220000000a00 */
[----:B------:R-:W-:Y:S01]  /*1a50*/  IMAD.IADD R32, R33, 0x1, R32 ;  /* 0x0000000121207824 */ /* 0x000fe200078e0220 */
[----:B------:R-:W3:Y:S01]  /*1a60*/  LDL.LU R41, [R1] ;  /* 0x0000000001297983 */ /* 0x000ee20000300800 */
[----:B------:R-:W-:Y:S01]  /*1a70*/  ISETP.NE.AND.EX P0, PT, RZ, UR5, PT, P0 ;  /* 0x00000005ff007c0c */ /* 0x000fe2000bf05300 */
[----:B------:R-:W-:Y:S02]  /*1a80*/  ULDC.64 UR6, c[0x0][0xa08] ;  /* 0x0002820000067ab9 */ /* 0x000fe40000000a00 */
[----:B------:R-:W4:Y:S01]  /*1a90*/  LDL R36, [R1+0x3c] ;  /* 0x00003c0001247983 */ /* 0x000f220000100800 */
[----:B------:R-:W-:Y:S01]  /*1aa0*/  SHF.R.S32.HI R13, RZ, 0x1f, R30 ;  /* 0x0000001fff0d7819 */ /* 0x000fe2000001141e */
[----:B------:R-:W1:Y:S08]  /*1ab0*/  LDC R63, c[0x0][0x3f4] ;  /* 0x0000fd00ff3f7b82 */ /* 0x000e700000000800 */
[----:B------:R-:W-:Y:S01]  /*1ac0*/  @P0 IADD3 R6, P1, R34, UR4, RZ ;  /* 0x0000000422060c10 */ /* 0x000fe2000ff3e0ff */
[----:B------:R-:W1:Y:S01]  /*1ad0*/  S2R R40, SR_TID.X ;  /* 0x0000000000287919 */ /* 0x000e620000002100 */
[----:B------:R-:W-:Y:S01]  /*1ae0*/  SHF.R.S32.HI R17, RZ, 0x1f, R16 ;  /* 0x0000001fff117819 */ /* 0x000fe20000011410 */
[----:B------:R-:W1:Y:S01]  /*1af0*/  LDC.64 R68, c[0x0][0x408] ;  /* 0x00010200ff447b82 */ /* 0x000e620000000a00 */
[----:B------:R-:W-:Y:S01]  /*1b00*/  @P0 IADD3.X R7, R35, UR5, RZ, P1, !PT ;  /* 0x0000000523070c10 */ /* 0x000fe20008ffe4ff */
[----:B------:R-:W-:-:S04]  /*1b10*/  ULDC.64 UR4, c[0x0][0x308] ;  /* 0x0000c20000047ab9 */ /* 0x000fc80000000a00 */
[----:B------:R0:W4:Y:S01]  /*1b20*/  @P0 LDG.E R31, desc[UR40][R6.64] ;  /* 0x00000028061f0981 */ /* 0x000122000c1e1900 */
[----:B------:R-:W-:Y:S01]  /*1b30*/  SHF.R.S32.HI R35, RZ, 0x1f, R32 ;  /* 0x0000001fff237819 */ /* 0x000fe20000011420 */
[-C--:B0-----:R-:W-:Y:S01]  /*1b40*/  IMAD.WIDE.U32 R8, R32, R4.reuse, RZ ;  /* 0x0000000420087225 */ /* 0x081fe200078e00ff */
[----:B------:R-:W-:Y:S02]  /*1b50*/  ISETP.NE.U32.AND P0, PT, RZ, UR6, PT ;  /* 0x00000006ff007c0c */ /* 0x000fe4000bf05070 */
[----:B------:R-:W-:Y:S01]  /*1b60*/  SHF.R.S32.HI R38, RZ, 0x1f, R19 ;  /* 0x0000001fff267819 */ /* 0x000fe20000011413 */
[-C--:B------:R-:W-:Y:S01]  /*1b70*/  IMAD R0, R35, R4.reuse, RZ ;  /* 0x0000000423007224 */ /* 0x080fe200078e02ff */
[----:B------:R-:W-:Y:S01]  /*1b80*/  ISETP.NE.AND.EX P0, PT, RZ, UR7, PT, P0 ;  /* 0x00000007ff007c0c */ /* 0x000fe2000bf05300 */
[----:B------:R-:W-:Y:S01]  /*1b90*/  IMAD.WIDE.U32 R10, R19, R4, R16 ;  /* 0x00000004130a7225 */ /* 0x000fe200078e0010 */
[----:B------:R-:W-:Y:S02]  /*1ba0*/  SHF.R.S32.HI R153, RZ, 0x1f, R152 ;  /* 0x0000001fff997819 */ /* 0x000fe40000011498 */
[----:B------:R-:W-:Y:S01]  /*1bb0*/  SHF.L.U64.HI R74, R4, 0x7, R5 ;  /* 0x00000007044a7819 */ /* 0x000fe20000010205 */
[----:B------:R-:W-:-:S02]  /*1bc0*/  IMAD R3, R32, R5, R0 ;  /* 0x0000000520037224 */ /* 0x000fc400078e0200 */
[----:B------:R-:W-:Y:S02]  /*1bd0*/  IMAD.SHL.U32 R73, R4, 0x80, RZ ;  /* 0x0000008004497824 */ /* 0x000fe400078e00ff */
[----:B------:R-:W-:Y:S02]  /*1be0*/  IMAD.IADD R9, R9, 0x1, R3 ;  /* 0x0000000109097824 */ /* 0x000fe400078e0203 */
[----:B------:R-:W-:Y:S02]  /*1bf0*/  IMAD R3, R13, UR4, RZ ;  /* 0x000000040d037c24 */ /* 0x000fe4000f8e02ff */
[----:B------:R-:W-:-:S04]  /*1c00*/  IMAD.WIDE.U32 R6, R30, UR4, R8 ;  /* 0x000000041e067c25 */ /* 0x000fc8000f8e0008 */
[----:B------:R-:W-:Y:S01]  /*1c10*/  IMAD R3, R30, UR5, R3 ;  /* 0x000000051e037c24 */ /* 0x000fe2000f8e0203 */
[----:B------:R-:W-:Y:S01]  /*1c20*/  ULDC.64 UR4, c[0x0][0x310] ;  /* 0x0000c40000047ab9 */ /* 0x000fe20000000a00 */
[----:B-1----:R-:W-:Y:S01]  /*1c30*/  SHF.R.U32.HI R39, RZ, 0x7, R40 ;  /* 0x00000007ff277819 */ /* 0x002fe20000011628 */
[----:B------:R-:W-:-:S03]  /*1c40*/  IMAD.WIDE.U32 R20, R19, R68, R16 ;  /* 0x0000004413147225 */ /* 0x000fc600078e0010 */
[----:B------:R-:W-:Y:S01]  /*1c50*/  ISETP.NE.AND P6, PT, R39, 0x1, PT ;  /* 0x000000012700780c */ /* 0x000fe20003fc5270 */
[----:B------:R-:W-:Y:S02]  /*1c60*/  IMAD.IADD R7, R7, 0x1, R3 ;  /* 0x0000000107077824 */ /* 0x000fe400078e0203 */
[----:B------:R-:W-:Y:S02]  /*1c70*/  VIADD R40, R40, 0xffffff80 ;  /* 0xffffff8028287836 */ /* 0x000fe40000000000 */
[----:B------:R-:W-:Y:S02]  /*1c80*/  VIADD R66, R16, 0x20 ;  /* 0x0000002010427836 */ /* 0x000fe40000000000 */
[----:B------:R-:W-:Y:S01]  /*1c90*/  VIADD R64, R39, 0x8 ;  /* 0x0000000827407836 */ /* 0x000fe20000000000 */
[C---:B--2---:R-:W-:Y:S01]  /*1ca0*/  LOP3.LUT P1, RZ, R37.reuse, 0x4, RZ, 0xc0, !PT ;  /* 0x0000000425ff7812 */ /* 0x044fe2000782c0ff */
[----:B------:R-:W-:Y:S02]  /*1cb0*/  IMAD.SHL.U32 R70, R37, 0x40, RZ ;  /* 0x0000004025467824 */ /* 0x000fe400078e00ff */
[----:B------:R-:W-:Y:S01]  /*1cc0*/  VIADD R37, R19, 0x60 ;  /* 0x0000006013257836 */ /* 0x000fe20000000000 */
[----:B---3--:R-:W-:-:S02]  /*1cd0*/  LOP3.LUT R41, R41, 0xfffffffb, RZ, 0xc0, !PT ;  /* 0xfffffffb29297812 */ /* 0x008fc400078ec0ff */
[----:B------:R-:W-:Y:S02]  /*1ce0*/  LOP3.LUT R70, R70, 0x1c0, RZ, 0xc0, !PT ;  /* 0x000001c046467812 */ /* 0x000fe400078ec0ff */
[----:B------:R-:W-:Y:S02]  /*1cf0*/  SHF.R.S32.HI R65, RZ, 0x1f, R37 ;  /* 0x0000001fff417819 */ /* 0x000fe40000011425 */
[----:B------:R-:W-:Y:S02]  /*1d00*/  SHF.R.S32.HI R37, RZ, 0x1f, R40 ;  /* 0x0000001fff257819 */ /* 0x000fe40000011428 */
[----:B------:R-:W-:Y:S02]  /*1d10*/  SHF.R.U32.HI R67, RZ, 0x3, R70 ;  /* 0x00000003ff437819 */ /* 0x000fe40000011646 */
[----:B------:R-:W-:Y:S02]  /*1d20*/  @P1 LOP3.LUT R41, R41, 0x4, RZ, 0xfc, !PT ;  /* 0x0000000429291812 */ /* 0x000fe400078efcff */
[----:B------:R-:W-:-:S03]  /*1d30*/  LEA.HI R37, R37, R40, RZ, 0x5 ;  /* 0x0000002825257211 */ /* 0x000fc600078f28ff */
[----:B------:R0:W-:Y:S01]  /*1d40*/  STL [R1], R41 ;  /* 0x0000002901007387 */ /* 0x0001e20000100800 */
[----:B------:R-:W-:Y:S02]  /*1d50*/  SHF.R.S32.HI R37, RZ, 0x5, R37 ;  /* 0x00000005ff257819 */ /* 0x000fe40000011425 */
[----:B----4-:R-:W-:Y:S02]  /*1d60*/  SEL R57, R31, RZ, !P0 ;  /* 0x000000ff1f397207 */ /* 0x010fe40004000000 */
[----:B------:R-:W-:-:S03]  /*1d70*/  SHF.R.S32.HI R0, RZ, 0x1f, R31 ;  /* 0x0000001fff007819 */ /* 0x000fc6000001141f */
[----:B------:R-:W-:Y:S01]  /*1d80*/  IMAD.WIDE.U32 R8, R57, UR4, R6 ;  /* 0x0000000439087c25 */ /* 0x000fe2000f8e0006 */
[----:B------:R-:W-:Y:S01]  /*1d90*/  SEL R14, R0, RZ, !P0 ;  /* 0x000000ff000e7207 */ /* 0x000fe20004000000 */
[----:B------:R-:W1:Y:S01]  /*1da0*/  LDC.64 R6, c[0x0][0x3f8] ;  /* 0x0000fe00ff067b82 */ /* 0x000e620000000a00 */
[----:B------:R-:W-:-:S03]  /*1db0*/  IADD3 R77, P0, R8, R10, RZ ;  /* 0x0000000a084d7210 */ /* 0x000fc60007f1e0ff */
[----:B------:R-:W-:-:S04]  /*1dc0*/  IMAD R0, R14, UR4, RZ ;  /* 0x000000040e007c24 */ /* 0x000fc8000f8e02ff */
[----:B------:R-:W-:Y:S01]  /*1dd0*/  IMAD R3, R57, UR5, R0 ;  /* 0x0000000539037c24 */ /* 0x000fe2000f8e0200 */
[----:B------:R-:W-:Y:S05]  /*1de0*/  @!P6 WARPSYNC.ALL ;  /* 0x000000000000e948 */ /* 0x000fea0003800000 */
[----:B------:R-:W-:Y:S01]  /*1df0*/  ULDC.64 UR4, c[0x0][0x330] ;  /* 0x0000cc0000047ab9 */ /* 0x000fe20000000a00 */
[----:B------:R-:W-:Y:S02]  /*1e00*/  IMAD R0, R38, R4, RZ ;  /* 0x0000000426007224 */ /* 0x000fe400078e02ff */
[----:B------:R-:W-:Y:S02]  /*1e10*/  IMAD R13, R13, UR4, RZ ;  /* 0x000000040d0d7c24 */ /* 0x000fe4000f8e02ff */
[----:B------:R-:W-:-:S02]  /*1e20*/  IMAD R75, R19, R5, R0 ;  /* 0x00000005134b7224 */ /* 0x000fc400078e0200 */
[----:B------:R-:W-:Y:S02]  /*1e30*/  IMAD R15, R30, UR5, R13 ;  /* 0x000000051e0f7c24 */ /* 0x000fe4000f8e020d */
[----:B------:R-:W-:Y:S01]  /*1e40*/  IMAD.IADD R76, R9, 0x1, R3 ;  /* 0x00000001094c7824 */ /* 0x000fe200078e0203 */
[----:B-1----:R-:W-:Y:S01]  /*1e50*/  SHF.L.U64.HI R72, R6, 0x7, R7 ;  /* 0x0000000706487819 */ /* 0x002fe20000010207 */
[----:B------:R-:W-:Y:S01]  /*1e60*/  IMAD.WIDE.U32 R12, R30, UR4, R16 ;  /* 0x000000041e0c7c25 */ /* 0x000fe2000f8e0010 */
[----:B------:R-:W-:Y:S02]  /*1e70*/  ULDC.64 UR4, c[0x0][0x338] ;  /* 0x0000ce0000047ab9 */ /* 0x000fe40000000a00 */
[----:B------:R-:W-:Y:S01]  /*1e80*/  IADD3.X R75, R76, R11, R75, P0, !PT ;  /* 0x0000000b4c4b7210 */ /* 0x000fe200007fe44b */
[----:B------:R-:W-:Y:S01]  /*1e90*/  IMAD R0, R38, R6, RZ ;  /* 0x0000000626007224 */ /* 0x000fe200078e02ff */
[----:B------:R-:W-:Y:S01]  /*1ea0*/  @!P6 BAR.SYNC.DEFER_BLOCKING 0x9, 0x100 ;  /* 0x024400000000eb1d */ /* 0x000fe20000010000 */
[----:B------:R-:W-:Y:S01]  /*1eb0*/  IMAD.IADD R13, R13, 0x1, R15 ;  /* 0x000000010d0d7824 */ /* 0x000fe200078e020f */
[----:B------:R-:W-:Y:S01]  /*1ec0*/  ISETP.GE.AND P0, PT, R16, R63, PT ;  /* 0x0000003f1000720c */ /* 0x000fe20003f06270 */
[----:B------:R-:W-:-:S02]  /*1ed0*/  IMAD R15, R19, R7, R0 ;  /* 0x00000007130f7224 */ /* 0x000fc400078e0200 */
[----:B------:R-:W-:-:S04]  /*1ee0*/  IMAD.WIDE.U32 R10, R19, R6, R16 ;  /* 0x00000006130a7225 */ /* 0x000fc800078e0010 */
[----:B------:R-:W-:Y:S02]  /*1ef0*/  IMAD.IADD R11, R15, 0x1, R11 ;  /* 0x000000010f0b7824 */ /* 0x000fe400078e020b */
[----:B------:R-:W-:Y:S02]  /*1f00*/  IMAD R3, R14, UR4, RZ ;  /* 0x000000040e037c24 */ /* 0x000fe4000f8e02ff */
[----:B-----5:R-:W-:Y:S01]  /*1f10*/  IMAD.WIDE.U32 R52, R24, R6, R10 ;  /* 0x0000000618347225 */ /* 0x020fe200078e000a */
[----:B------:R-:W-:-:S03]  /*1f20*/  IADD3 R10, P1, R19, R32, RZ ;  /* 0x00000020130a7210 */ /* 0x000fc60007f3e0ff */
[----:B------:R-:W-:Y:S01]  /*1f30*/  IMAD R33, R57, UR5, R3 ;  /* 0x0000000539217c24 */ /* 0x000fe2000f8e0203 */
[----:B------:R-:W-:Y:S01]  /*1f40*/  SEL R3, R63, RZ, P0 ;  /* 0x000000ff3f037207 */ /* 0x000fe20000000000 */
[C---:B------:R-:W-:Y:S02]  /*1f50*/  IMAD R0, R38.reuse, R68, RZ ;  /* 0x0000004426007224 */ /* 0x040fe400078e02ff */
[----:B------:R-:W-:Y:S02]  /*1f60*/  IMAD.X R11, R38, 0x1, R35, P1 ;  /* 0x00000001260b7824 */ /* 0x000fe400008e0623 */
[----:B------:R-:W-:Y:S01]  /*1f70*/  IMAD.WIDE.U32 R56, R57, UR4, R12 ;  /* 0x0000000439387c25 */ /* 0x000fe2000f8e000c */
[----:B------:R-:W-:Y:S02]  /*1f80*/  ULDC UR4, c[0x0][0x2f4] ;  /* 0x0000bd0000047ab9 */ /* 0x000fe40000000800 */
[C---:B------:R-:W-:Y:S01]  /*1f90*/  ISETP.GE.AND P1, PT, R16.reuse, UR4, PT ;  /* 0x0000000410007c0c */ /* 0x040fe2000bf26270 */
[----:B------:R-:W-:Y:S01]  /*1fa0*/  IMAD.IADD R3, R16, 0x1, R3 ;  /* 0x0000000110037824 */ /* 0x000fe200078e0203 */
[----:B------:R-:W-:Y:S01]  /*1fb0*/  ISETP.GE.AND P2, PT, R66, UR4, PT ;  /* 0x0000000442007c0c */ /* 0x000fe2000bf46270 */
[----:B------:R-:W-:-:S02]  /*1fc0*/  VIADD R38, R19, 0x60 ;  /* 0x0000006013267836 */ /* 0x000fc40000000000 */
[----:B------:R-:W-:-:S04]  /*1fd0*/  IMAD.WIDE.U32 R30, R19, R68, R152 ;  /* 0x00000044131e7225 */ /* 0x000fc800078e0098 */
[----:B------:R-:W-:Y:S01]  /*1fe0*/  IMAD R13, R19, R69, R0 ;  /* 0x00000045130d7224 */ /* 0x000fe200078e0200 */
[----:B------:R-:W-:Y:S01]  /*1ff0*/  SHF.R.S32.HI R0, RZ, 0x1f, R3 ;  /* 0x0000001fff007819 */ /* 0x000fe20000011403 */
[----:B------:R-:W-:Y:S02]  /*2000*/  IMAD.SHL.U32 R38, R38, 0x40, RZ ;  /* 0x0000004026267824 */ /* 0x000fe400078e00ff */
[----:B------:R-:W-:Y:S01]  /*2010*/  IMAD.IADD R31, R31, 0x1, R13 ;  /* 0x000000011f1f7824 */ /* 0x000fe200078e020d */
[----:B------:R-:W-:Y:S01]  /*2020*/  LEA.HI R3, R0, R3, RZ, 0x3 ;  /* 0x0000000300037211 */ /* 0x000fe200078f18ff */
[----:B------:R-:W-:Y:S01]  /*2030*/  IMAD.IADD R21, R13, 0x1, R21 ;  /* 0x000000010d157824 */ /* 0x000fe200078e0215 */
[----:B------:R-:W-:Y:S01]  /*2040*/  SHF.R.S32.HI R13, RZ, 0x1f, R24 ;  /* 0x0000001fff0d7819 */ /* 0x000fe20000011418 */
[----:B------:R-:W-:Y:S01]  /*2050*/  IMAD.WIDE.U32 R54, R19, R6, R152 ;  /* 0x0000000613367225 */ /* 0x000fe200078e0098 */
[----:B------:R-:W-:-:S03]  /*2060*/  LOP3.LUT R38, R38, 0x1c0, RZ, 0xc0, !PT ;  /* 0x000001c026267812 */ /* 0x000fc600078ec0ff */
[----:B------:R-:W-:Y:S01]  /*2070*/  IMAD R0, R13, R6, RZ ;  /* 0x000000060d007224 */ /* 0x000fe200078e02ff */
[----:B------:R-:W-:Y:S01]  /*2080*/  LOP3.LUT R4, R38, 0x38, R3, 0xf8, !PT ;  /* 0x0000003826047812 */ /* 0x000fe200078ef803 */
[----:B------:R-:W-:Y:S02]  /*2090*/  VIADD R38, R19, 0x60 ;  /* 0x0000006013267836 */ /* 0x000fe40000000000 */
[----:B------:R-:W-:Y:S01]  /*20a0*/  IMAD R5, R24, R7, R0 ;  /* 0x0000000718057224 */ /* 0x000fe200078e0200 */
[----:B------:R-:W-:Y:S01]  /*20b0*/  LOP3.LUT R0, R70, 0x18, R16, 0xf8, !PT ;  /* 0x0000001846007812 */ /* 0x000fe200078ef810 */
[----:B------:R-:W-:Y:S01]  /*20c0*/  IMAD.SHL.U32 R38, R38, 0x40, RZ ;  /* 0x0000004026267824 */ /* 0x000fe200078e00ff */
[----:B------:R-:W-:Y:S01]  /*20d0*/  LOP3.LUT R7, R3, 0xfffffff8, RZ, 0xc0, !PT ;  /* 0xfffffff803077812 */ /* 0x000fe200078ec0ff */
[----:B------:R-:W-:Y:S01]  /*20e0*/  IMAD.IADD R55, R55, 0x1, R15 ;  /* 0x0000000137377824 */ /* 0x000fe200078e020f */
[----:B------:R-:W-:Y:S01]  /*20f0*/  LOP3.LUT R0, R0, R67, RZ, 0x3c, !PT ;  /* 0x0000004300007212 */ /* 0x000fe200078e3cff */
[----:B------:R-:W-:Y:S01]  /*2100*/  IMAD R13, R13, R68, RZ ;  /* 0x000000440d0d7224 */ /* 0x000fe200078e02ff */
[----:B------:R-:W-:Y:S01]  /*2110*/  LOP3.LUT R38, R38, 0x1c0, RZ, 0xc0, !PT ;  /* 0x000001c026267812 */ /* 0x000fe200078ec0ff */
[----:B------:R-:W-:-:S03]  /*2120*/  IMAD.WIDE.U32 R54, R24, R6, R54 ;  /* 0x0000000618367225 */ /* 0x000fc600078e0036 */
[----:B------:R-:W-:Y:S01]  /*2130*/  SHF.R.U32.HI R38, RZ, 0x3, R38 ;  /* 0x00000003ff267819 */ /* 0x000fe20000011626 */
[----:B------:R-:W-:Y:S01]  /*2140*/  IMAD R62, R37, 0x200, R0 ;  /* 0x00000200253e7824 */ /* 0x000fe200078e0200 */
[----:B------:R-:W-:Y:S01]  /*2150*/  LOP3.LUT R0, R70, 0x38, R3, 0xf8, !PT ;  /* 0x0000003846007812 */ /* 0x000fe200078ef803 */
[----:B------:R-:W-:Y:S01]  /*2160*/  IMAD R13, R24, R69, R13 ;  /* 0x00000045180d7224 */ /* 0x000fe200078e020d */
[----:B------:R-:W-:Y:S01]  /*2170*/  LOP3.LUT R12, R4, R38, RZ, 0x3c, !PT ;  /* 0x00000026040c7212 */ /* 0x000fe200078e3cff */
[-C--:B------:R-:W-:Y:S01]  /*2180*/  IMAD.WIDE.U32 R30, R24, R68.reuse, R30 ;  /* 0x00000044181e7225 */ /* 0x080fe200078e001e */
[----:B------:R-:W-:Y:S02]  /*2190*/  LOP3.LUT R0, R0, R67, RZ, 0x3c, !PT ;  /* 0x0000004300007212 */ /* 0x000fe400078e3cff */
[----:B------:R-:W-:Y:S01]  /*21a0*/  SHF.L.U64.HI R69, R68, 0x7, R69 ;  /* 0x0000000744457819 */ /* 0x000fe20000010245 */
[----:B------:R-:W-:-:S04]  /*21b0*/  IMAD.WIDE.U32 R20, R24, R68, R20 ;  /* 0x0000004418147225 */ /* 0x000fc800078e0014 */
[----:B------:R-:W-:Y:S01]  /*21c0*/  IMAD.SHL.U32 R71, R6, 0x80, RZ ;  /* 0x0000008006477824 */ /* 0x000fe200078e00ff */
[----:B------:R-:W-:Y:S01]  /*21d0*/  SHF.R.S32.HI R6, RZ, 0x3, R3 ;  /* 0x00000003ff067819 */ /* 0x000fe20000011403 */
[----:B------:R-:W-:Y:S02]  /*21e0*/  IMAD.IADD R61, R55, 0x1, R5 ;  /* 0x00000001373d7824 */ /* 0x000fe400078e0205 */
[----:B------:R-:W-:Y:S01]  /*21f0*/  IMAD.IADD R60, R5, 0x1, R53 ;  /* 0x00000001053c7824 */ /* 0x000fe200078e0235 */
[----:B------:R-:W-:Y:S01]  /*2200*/  SHF.R.S32.HI R5, RZ, 0x1f, R7 ;  /* 0x0000001fff057819 */ /* 0x000fe20000011407 */
[----:B------:R-:W-:Y:S02]  /*2210*/  IMAD R4, R37, 0x200, R0 ;  /* 0x0000020025047824 */ /* 0x000fe400078e0200 */
[----:B------:R-:W-:Y:S02]  /*2220*/  IMAD.SHL.U32 R68, R68, 0x80, RZ ;  /* 0x0000008044447824 */ /* 0x000fe400078e00ff */
[----:B------:R-:W-:-:S02]  /*2230*/  IMAD.SHL.U32 R63, R63, 0x2, RZ ;  /* 0x000000023f3f7824 */ /* 0x000fc400078e00ff */
[----:B------:R-:W-:Y:S02]  /*2240*/  IMAD.IADD R59, R31, 0x1, R13 ;  /* 0x000000011f3b7824 */ /* 0x000fe400078e020d */
[----:B------:R-:W-:Y:S02]  /*2250*/  IMAD.IADD R58, R13, 0x1, R21 ;  /* 0x000000010d3a7824 */ /* 0x000fe400078e0215 */
[----:B------:R-:W-:Y:S02]  /*2260*/  IMAD.IADD R3, R36, 0x1, R12 ;  /* 0x0000000124037824 */ /* 0x000fe400078e020c */
[----:B0-----:R-:W-:-:S07]  /*2270*/  IMAD.IADD R0, R57, 0x1, R33 ;  /* 0x0000000139007824 */ /* 0x001fce00078e0221 */
.L_x_2298:
[----:B------:R-:W2:Y:S01]  /*2280*/  LDL R35, [R1+0x38] ;  /* 0x0000380001237983 */ /* 0x000ea20000100800 */
[----:B------:R-:W0:Y:S03]  /*2290*/  LDC.64 R86, c[0x0][0x300] ;  /* 0x0000c000ff567b82 */ /* 0x000e260000000a00 */
        /* <DEDUP_REMOVED lines=9> */
[----:B------:R-:W4:Y:S01]  /*2330*/  LDC R88, c[0x0][0x3f4] ;  /* 0x0000fd00ff587b82 */ /* 0x000f220000000800 */
[----:B------:R-:W-:Y:S02]  /*2340*/  IMAD.MOV.U32 R84, RZ, RZ, R14 ;  /* 0x000000ffff547224 */ /* 0x000fe400078e000e */
[----:B------:R-:W-:Y:S02]  /*2350*/  IMAD.IADD R85, R15, 0x1, R85 ;  /* 0x000000010f557824 */ /* 0x000fe400078e0255 */
[----:B0-----:R-:W-:Y:S02]  /*2360*/  IMAD R26, R87, 0x60, RZ ;  /* 0x00000060571a7824 */ /* 0x001fe400078e02ff */
[----:B------:R-:W-:-:S04]  /*2370*/  IMAD.WIDE.U32 R12, R86, 0x60, R84 ;  /* 0x00000060560c7825 */ /* 0x000fc800078e0054 */
[----:B------:R-:W-:Y:S01]  /*2380*/  IMAD R82, R22, 0x2000, R62 ;  /* 0x0000200016527824 */ /* 0x000fe200078e023e */
[C---:B------:R-:W-:Y:S02]  /*2390*/  IADD3 R15, P4, R77.reuse, R12, RZ ;  /* 0x0000000c4d0f7210 */ /* 0x040fe40007f9e0ff */
[----:B------:R-:W-:Y:S02]  /*23a0*/  IADD3 R12, P3, R77, R14, RZ ;  /* 0x0000000e4d0c7210 */ /* 0x000fe40007f7e0ff */
[----:B------:R-:W-:Y:S01]  /*23b0*/  IADD3.X R14, R75, R13, R26, P4, !PT ;  /* 0x0000000d4b0e7210 */ /* 0x000fe200027fe41a */
[----:B------:R-:W-:Y:S01]  /*23c0*/  IMAD.MOV.U32 R26, RZ, RZ, R32 ;  /* 0x000000ffff1a7224 */ /* 0x000fe200078e0020 */
[-C--:B-1----:R-:W-:Y:S01]  /*23d0*/  LEA R36, P4, R15, R80.reuse, 0x1 ;  /* 0x000000500f247211 */ /* 0x082fe200078808ff */
[----:B------:R-:W-:Y:S01]  /*23e0*/  IMAD.X R13, R85, 0x1, R75, P3 ;  /* 0x00000001550d7824 */ /* 0x000fe200018e064b */
[----:B------:R-:W-:Y:S02]  /*23f0*/  LEA R38, P3, R12, R80, 0x1 ;  /* 0x000000500c267211 */ /* 0x000fe400078608ff */
[----:B------:R-:W-:-:S02]  /*2400*/  LEA.HI.X R37, R15, R81, R14, 0x1, P4 ;  /* 0x000000510f257211 */ /* 0x000fc400020f0c0e */
[----:B------:R-:W-:Y:S02]  /*2410*/  ISETP.GT.AND P4, PT, R32, R27, PT ;  /* 0x0000001b2000720c */ /* 0x000fe40003f84270 */
[----:B------:R-:W-:Y:S01]  /*2420*/  LEA.HI.X R39, R12, R81, R13, 0x1, P3 ;  /* 0x000000510c277211 */ /* 0x000fe200018f0c0d */
[----:B------:R-:W-:Y:S01]  /*2430*/  VIADD R12, R82, 0x20 ;  /* 0x00000020520c7836 */ /* 0x000fe20000000000 */
[----:B----4-:R-:W-:Y:S02]  /*2440*/  ISETP.GE.AND P3, PT, R88, 0x1, PT ;  /* 0x000000015800780c */ /* 0x010fe40003f66270 */
[----:B--2---:R-:W-:Y:S02]  /*2450*/  LOP3.LUT P5, RZ, R35, 0x4, RZ, 0xc0, !PT ;  /* 0x0000000423ff7812 */ /* 0x004fe400078ac0ff */
[----:B---3--:R-:W-:-:S05]  /*2460*/  LOP3.LUT R34, R34, 0xfffffffd, RZ, 0xc0, !PT ;  /* 0xfffffffd22227812 */ /* 0x008fca00078ec0ff */
[----:B------:R-:W-:-:S05]  /*2470*/  @P4 LOP3.LUT R34, R34, 0x2, RZ, 0xfc, !PT ;  /* 0x0000000222224812 */ /* 0x000fca00078efcff */
[----:B------:R0:W-:Y:S01]  /*2480*/  STL [R1], R34 ;  /* 0x0000002201007387 */ /* 0x0001e20000100800 */
[C---:B------:R-:W-:Y:S02]  /*2490*/  @P5 VIADD R12, R82.reuse, 0xffffffe0 ;  /* 0xffffffe0520c5836 */ /* 0x040fe40000000000 */
[--C-:B------:R-:W-:Y:S02]  /*24a0*/  IMAD R82, R82, 0x2, R25.reuse ;  /* 0x0000000252527824 */ /* 0x100fe400078e0219 */
[----:B------:R-:W-:Y:S01]  /*24b0*/  IMAD R79, R12, 0x2, R25 ;  /* 0x000000020c4f7824 */ /* 0x000fe200078e0219 */
[----:B------:R-:W-:Y:S06]  /*24c0*/  @!P3 BRA `(.L_x_2250) ;  /* 0x0000002c0008b947 */ /* 0x000fec0003800000 */
[----:B------:R-:W-:Y:S01]  /*24d0*/  ULDC.U8 UR4, c[0x0][0x410] ;  /* 0x0001040000047ab9 */ /* 0x000fe20000000000 */
[-C--:B------:R-:W-:Y:S01]  /*24e0*/  IMAD R12, R72, R32.reuse, RZ ;  /* 0x00000020480c7224 */ /* 0x080fe200078e02ff */
[----:B------:R-:W-:Y:S01]  /*24f0*/  ISETP.NE.AND P3, PT, RZ, UR4, PT ;  /* 0x00000004ff007c0c */ /* 0x000fe2000bf65270 */
[----:B------:R-:W-:Y:S02]  /*2500*/  IMAD R13, R69, R32, RZ ;  /* 0x00000020450d7224 */ /* 0x000fe400078e02ff */
[----:B------:R-:W-:Y:S02]  /*2510*/  IMAD R83, R26, -0x80, R28 ;  /* 0xffffff801a537824 */ /* 0x000fe400078e021c */
[C---:B------:R-:W-:Y:S02]  /*2520*/  IMAD R89, R33.reuse, R71, R12 ;  /* 0x0000004721597224 */ /* 0x040fe400078e020c */
[----:B------:R-:W-:Y:S01]  /*2530*/  IMAD R13, R33, R68, R13 ;  /* 0x00000044210d7224 */ /* 0x000fe200078e020d */
[----:B------:R-:W-:Y:S01]  /*2540*/  VIMNMX R83, R83, 0x80, PT ;  /* 0x0000008053537848 */ /* 0x000fe20003fe0100 */
[----:B------:R-:W-:-:S04]  /*2550*/  IMAD.WIDE.U32 R46, R71, R32, RZ ;  /* 0x00000020472e7225 */ /* 0x000fc800078e00ff */
[----:B------:R-:W-:-:S04]  /*2560*/  IMAD.WIDE.U32 R44, R68, R32, RZ ;  /* 0x00000020442c7225 */ /* 0x000fc800078e00ff */
[----:B------:R-:W-:Y:S02]  /*2570*/  IMAD.IADD R89, R47, 0x1, R89 ;  /* 0x000000012f597824 */ /* 0x000fe400078e0259 */
        /* <DEDUP_REMOVED lines=33> */
.L_x_2253:
[----:B------:R-:W-:Y:S05]  /*2790*/  BSYNC B1 ;  /* 0x0000000000017941 */ /* 0x000fea0003800000 */
.L_x_2252:
        /* <DEDUP_REMOVED lines=34> */
.L_x_2255:
[----:B------:R-:W-:Y:S05]  /*29c0*/  BSYNC B1 ;  /* 0x0000000000017941 */ /* 0x000fea0003800000 */
.L_x_2254:
        /* <DEDUP_REMOVED lines=33> */
.L_x_2256:
[----:B------:R-:W-:Y:S01]  /*2be0*/  IMAD R78, R22, 0x8, R2 ;  /* 0x00000008164e7824 */ /* 0x000fe200078e0202 */
[----:B------:R-:W-:Y:S01]  /*2bf0*/  SHF.L.U32 R90, R154, 0x1f, RZ ;  /* 0x0000001f9a5a7819 */ /* 0x000fe200000006ff */
[----:B------:R-:W-:Y:S03]  /*2c00*/  BSSY B1, `(.L_x_2257) ;  /* 0x0000003000017945 */ /* 0x000fe60003800000 */
[----:B------:R-:W0:Y:S02]  /*2c10*/  SYNCS.PHASECHK.TRANS64.TRYWAIT P6, [R78+URZ+0x16890], R90 ;  /* 0x0168905a4e0075a7 */ /* 0x000e2400080c017f */
[----:B0-----:R-:W-:Y:S05]  /*2c20*/  @!P6 BRA `(.L_x_2258) ;  /* 0x0000015400b8e947 */ /* 0x001fea0003800000 */
.L_x_2516:
[----:B------:R-:W-:Y:S05]  /*2c30*/  BSYNC B1 ;  /* 0x0000000000017941 */ /* 0x000fea0003800000 */
.L_x_2257:
        /* <DEDUP_REMOVED lines=10> */
[----:B------:R-:W-:Y:S02]  /*2ce0*/  PRMT R101, R99, 0x5410, R101 ;  /* 0x0000541063657816 */ /* 0x000fe40000000065 */
[----:B------:R-:W-:Y:S02]  /*2cf0*/  PRMT R98, R44, 0x5432, R98 ;  /* 0x000054322c627816 */ /* 0x000fe40000000062 */
[----:B------:R-:W-:Y:S01]  /*2d00*/  SHF.R.U32.HI R100, RZ, 0x10, R81 ;  /* 0x00000010ff647819 */ /* 0x000fe20000011651 */
[----:B--2---:R-:W-:Y:S01]  /*2d10*/  IMAD.U32 R81, R14, 0x10000, RZ ;  /* 0x000100000e517824 */ /* 0x004fe200078e00ff */
[----:B------:R-:W-:-:S02]  /*2d20*/  SHF.R.U32.HI R104, RZ, 0x10, R85 ;  /* 0x00000010ff687819 */ /* 0x000fc40000011655 */
[----:B------:R-:W-:Y:S02]  /*2d30*/  LOP3.LUT R84, R13, 0xffff0000, RZ, 0xc0, !PT ;  /* 0xffff00000d547812 */ /* 0x000fe400078ec0ff */
[C---:B------:R-:W-:Y:S01]  /*2d40*/  LOP3.LUT R103, R101.reuse, 0xffff0000, RZ, 0xc0, !PT ;  /* 0xffff000065677812 */ /* 0x040fe200078ec0ff */
[----:B------:R-:W-:Y:S01]  /*2d50*/  IMAD.U32 R101, R101, 0x10000, RZ ;  /* 0x0001000065657824 */ /* 0x000fe200078e00ff */
[C---:B------:R-:W-:Y:S01]  /*2d60*/  LOP3.LUT R99, R98.reuse, 0xffff0000, RZ, 0xc0, !PT ;  /* 0xffff000062637812 */ /* 0x040fe200078ec0ff */
[----:B------:R-:W-:Y:S01]  /*2d70*/  IMAD.U32 R98, R98, 0x10000, RZ ;  /* 0x0001000062627824 */ /* 0x000fe200078e00ff */
[----:B------:R-:W-:Y:S01]  /*2d80*/  PRMT R100, R45, 0x5432, R100 ;  /* 0x000054322d647816 */ /* 0x000fe20000000064 */
[----:B------:R-:W-:Y:S01]  /*2d90*/  FMUL.FTZ R108, R84, R103 ;  /* 0x00000067546c7220 */ /* 0x000fe20000410000 */
[----:B------:R-:W-:Y:S01]  /*2da0*/  PRMT R104, R46, 0x5432, R104 ;  /* 0x000054322e687816 */ /* 0x000fe20000000068 */
[----:B------:R-:W-:Y:S01]  /*2db0*/  FMUL.FTZ R84, R84, R99 ;  /* 0x0000006354547220 */ /* 0x000fe20000410000 */
[----:B------:R-:W-:Y:S01]  /*2dc0*/  LOP3.LUT R85, R14, 0xffff0000, RZ, 0xc0, !PT ;  /* 0xffff00000e557812 */ /* 0x000fe200078ec0ff */
[C---:B------:R-:W-:Y:S01]  /*2dd0*/  IMAD.U32 R14, R15.reuse, 0x10000, RZ ;  /* 0x000100000f0e7824 */ /* 0x040fe200078e00ff */
[----:B------:R-:W-:Y:S01]  /*2de0*/  LOP3.LUT R80, R15, 0xffff0000, RZ, 0xc0, !PT ;  /* 0xffff00000f507812 */ /* 0x000fe200078ec0ff */
[----:B------:R-:W-:-:S02]  /*2df0*/  IMAD.U32 R15, R13, 0x10000, RZ ;  /* 0x000100000d0f7824 */ /* 0x000fc400078e00ff */
[----:B------:R-:W-:Y:S02]  /*2e00*/  IMAD.U32 R106, R104, 0x10000, RZ ;  /* 0x00010000686a7824 */ /* 0x000fe400078e00ff */
[----:B------:R-:W-:Y:S02]  /*2e10*/  IMAD.U32 R102, R100, 0x10000, RZ ;  /* 0x0001000064667824 */ /* 0x000fe400078e00ff */
[----:B------:R-:W-:Y:S01]  /*2e20*/  FFMA.FTZ R103, R15, R103, R84 ;  /* 0x000000670f677223 */ /* 0x000fe20000010054 */
[----:B------:R-:W-:Y:S01]  /*2e30*/  FMUL.FTZ R110, R85, R106 ;  /* 0x0000006a556e7220 */ /* 0x000fe20000410000 */
[----:B------:R-:W-:Y:S01]  /*2e40*/  FFMA.FTZ R108, R15, R99, -R108 ;  /* 0x000000630f6c7223 */ /* 0x000fe2000001086c */
[-C--:B------:R-:W-:Y:S01]  /*2e50*/  FMUL.FTZ R84, R85, R102.reuse ;  /* 0x0000006655547220 */ /* 0x080fe20000410000 */
[----:B------:R-:W-:Y:S01]  /*2e60*/  IMAD.U32 R13, R12, 0x10000, RZ ;  /* 0x000100000c0d7824 */ /* 0x000fe200078e00ff */
[----:B------:R-:W-:Y:S01]  /*2e70*/  LOP3.LUT R85, R104, 0xffff0000, RZ, 0xc0, !PT ;  /* 0xffff000068557812 */ /* 0x000fe200078ec0ff */
[C---:B------:R-:W-:Y:S01]  /*2e80*/  FFMA.FTZ R110, R81.reuse, R102, -R110 ;  /* 0x00000066516e7223 */ /* 0x040fe2000001086e */
[----:B------:R-:W-:Y:S01]  /*2e90*/  LOP3.LUT R15, R100, 0xffff0000, RZ, 0xc0, !PT ;  /* 0xffff0000640f7812 */ /* 0x000fe200078ec0ff */
[----:B------:R-:W-:Y:S01]  /*2ea0*/  FFMA.FTZ R81, R81, R106, R84 ;  /* 0x0000006a51517223 */ /* 0x000fe20000010054 */
[----:B------:R-:W-:Y:S01]  /*2eb0*/  LOP3.LUT R12, R12, 0xffff0000, RZ, 0xc0, !PT ;  /* 0xffff00000c0c7812 */ /* 0x000fe200078ec0ff */
[C---:B------:R-:W-:Y:S01]  /*2ec0*/  FMUL.FTZ R99, R80.reuse, R85 ;  /* 0x0000005550637220 */ /* 0x040fe20000410000 */
[----:B------:R-:W-:Y:S01]  /*2ed0*/  F2FP.BF16.F32.PACK_AB R103, R103, R108 ;  /* 0x0000006c6767723e */ /* 0x000fe200000010ff */
[----:B------:R-:W-:-:S02]  /*2ee0*/  FMUL.FTZ R84, R80, R15 ;  /* 0x0000000f50547220 */ /* 0x000fc40000410000 */
[C---:B------:R-:W-:Y:S01]  /*2ef0*/  FMUL.FTZ R80, R12.reuse, R101 ;  /* 0x000000650c507220 */ /* 0x040fe20000410000 */
[-C--:B------:R-:W-:Y:S01]  /*2f00*/  FMUL.FTZ R12, R12, R98.reuse ;  /* 0x000000620c0c7220 */ /* 0x080fe20000410000 */
[C---:B------:R-:W-:Y:S01]  /*2f10*/  FFMA.FTZ R99, R14.reuse, R15, -R99 ;  /* 0x0000000f0e637223 */ /* 0x040fe20000010863 */
[----:B------:R-:W-:Y:S01]  /*2f20*/  FFMA.FTZ R84, R14, R85, R84 ;  /* 0x000000550e547223 */ /* 0x000fe20000010054 */
[C---:B------:R-:W-:Y:S01]  /*2f30*/  FFMA.FTZ R80, R13.reuse, R98, -R80 ;  /* 0x000000620d507223 */ /* 0x040fe20000010850 */
[----:B------:R-:W-:Y:S01]  /*2f40*/  FFMA.FTZ R13, R13, R101, R12 ;  /* 0x000000650d0d7223 */ /* 0x000fe2000001000c */
[----:B------:R-:W-:Y:S02]  /*2f50*/  F2FP.BF16.F32.PACK_AB R14, R81, R110 ;  /* 0x0000006e510e723e */ /* 0x000fe400000010ff */
[----:B------:R-:W-:Y:S02]  /*2f60*/  F2FP.BF16.F32.PACK_AB R15, R84, R99 ;  /* 0x00000063540f723e */ /* 0x000fe400000010ff */
[----:B------:R-:W-:Y:S01]  /*2f70*/  F2FP.BF16.F32.PACK_AB R12, R13, R80 ;  /* 0x000000500d0c723e */ /* 0x000fe200000010ff */
[----:B------:R-:W-:-:S07]  /*2f80*/  IMAD.MOV.U32 R13, RZ, RZ, R103 ;  /* 0x000000ffff0d7224 */ /* 0x000fce00078e0067 */
.L_x_2264:
[----:B------:R-:W-:Y:S05]  /*2f90*/  BSYNC B3 ;  /* 0x0000000000037941 */ /* 0x000fea0003800000 */
.L_x_2263:
[----:B--2---:R1:W-:Y:S02]  /*2fa0*/  STG.E.128 desc[UR40][R38.64], R12 ;  /* 0x0000000c26007986 */ /* 0x0043e4000c101d28 */
.L_x_2262:
[----:B------:R-:W-:Y:S05]  /*2fb0*/  BSYNC B2 ;  /* 0x0000000000027941 */ /* 0x000fea0003800000 */
.L_x_2261:
[----:B------:R-:W-:Y:S05]  /*2fc0*/  @P2 BRA `(.L_x_2260) ;  /* 0x0000000000d02947 */ /* 0x000fea0003800000 */
[----:B-1----:R1:W2:Y:S01]  /*2fd0*/  LDS.128 R12, [R79+0xe000] ;  /* 0x00e000004f0c7984 */ /* 0x0022a20000000c00 */
        /* <DEDUP_REMOVED lines=49> */
.L_x_2266:
[----:B------:R-:W-:Y:S05]  /*32f0*/  BSYNC B2 ;  /* 0x0000000000027941 */ /* 0x000fea0003800000 */
.L_x_2265:
[----:B--2---:R2:W-:Y:S02]  /*3300*/  STG.E.128 desc[UR40][R38.64+0x40], R12 ;  /* 0x0000400c26007986 */ /* 0x0045e4000c101d28 */
.L_x_2260:
[----:B------:R-:W-:Y:S05]  /*3310*/  BSYNC B1 ;  /* 0x0000000000017941 */ /* 0x000fea0003800000 */
.L_x_2259:
        /* <DEDUP_REMOVED lines=31> */
[-C--:B------:R-:W-:Y:S01]  /*3510*/  FMUL.FTZ R39, R39, R43.reuse ;  /* 0x0000002b27277220 */ /* 0x080fe20000410000 */
[----:B------:R-:W-:Y:S01]  /*3520*/  LOP3.LUT R93, R93, 0xffff0000, RZ, 0xc0, !PT ;  /* 0xffff00005d5d7812 */ /* 0x000fe200078ec0ff */
[----:B------:R-:W-:Y:S01]  /*3530*/  IMAD.U32 R86, R86, 0x10000, RZ ;  /* 0x0001000056567824 */ /* 0x000fe200078e00ff */
[----:B------:R-:W-:Y:S01]  /*3540*/  LOP3.LUT R87, R87, 0xffff0000, RZ, 0xc0, !PT ;  /* 0xffff000057577812 */ /* 0x000fe200078ec0ff */
[C---:B------:R-:W-:Y:S01]  /*3550*/  FFMA.FTZ R51, R14.reuse, R42, -R51 ;  /* 0x0000002a0e337223 */ /* 0x040fe20000010833 */
[----:B------:R-:W-:Y:S01]  /*3560*/  FFMA.FTZ R48, R14, R48, R15 ;  /* 0x000000300e307223 */ /* 0x000fe2000001000f */
[----:B------:R-:W-:Y:S01]  /*3570*/  FFMA.FTZ R81, R38, R43, -R81 ;  /* 0x0000002b26517223 */ /* 0x000fe20000010851 */
[----:B------:R-:W-:Y:S01]  /*3580*/  FMUL.FTZ R14, R12, R89 ;  /* 0x000000590c0e7220 */ /* 0x000fe20000410000 */
[----:B------:R-:W-:Y:S01]  /*3590*/  FFMA.FTZ R38, R38, R49, R39 ;  /* 0x0000003126267223 */ /* 0x000fe20000010027 */
        /* <DEDUP_REMOVED lines=13> */
.L_x_2271:
[----:B------:R-:W-:Y:S05]  /*3670*/  BSYNC B2 ;  /* 0x0000000000027941 */ /* 0x000fea0003800000 */
.L_x_2270:
[----:B--2---:R3:W-:Y:S02]  /*3680*/  STG.E.128 desc[UR40][R36.64], R12 ;  /* 0x0000000c24007986 */ /* 0x0047e4000c101d28 */
.L_x_2269:
[----:B------:R-:W-:Y:S05]  /*3690*/  BSYNC B1 ;  /* 0x0000000000017941 */ /* 0x000fea0003800000 */
.L_x_2268:
[----:B------:R-:W-:Y:S05]  /*36a0*/  @P2 BRA `(.L_x_2267) ;  /* 0x0000001800f82947 */ /* 0x000fea0003800000 */
[----:B-123--:R1:W2:Y:S01]  /*36b0*/  LDS.128 R12, [R79+0x11000] ;  /* 0x011000004f0c7984 */ /* 0x00e2a20000000c00 */
[----:B------:R-:W-:Y:S01]  /*36c0*/  ISETP.GE.AND P4, PT, R155, R88, PT ;  /* 0x000000589b00720c */ /* 0x000fe20003f86270 */
[----:B------:R-:W-:-:S12]  /*36d0*/  BSSY B1, `(.L_x_2272) ;  /* 0x0000030000017945 */ /* 0x000fd80003800000 */
[----:B-1----:R-:W-:Y:S05]  /*36e0*/  @P4 BRA `(.L_x_2273) ;  /* 0x0000000000b84947 */ /* 0x002fea0003800000 */
[----:B------:R-:W-:Y:S02]  /*36f0*/  SHF.R.U32.HI R38, RZ, 0x10, R35 ;  /* 0x00000010ff267819 */ /* 0x000fe40000011623 */
[----:B------:R-:W-:Y:S02]  /*3700*/  SHF.R.U32.HI R40, RZ, 0x10, R33 ;  /* 0x00000010ff287819 */ /* 0x000fe40000011621 */
[----:B------:R-:W-:Y:S01]  /*3710*/  SHF.R.U64 R39, R34, 0x10, R35 ;  /* 0x0000001022277819 */ /* 0x000fe20000001223 */
[----:B--2---:R-:W-:Y:S01]  /*3720*/  IMAD.U32 R34, R15, 0x10000, RZ ;  /* 0x000100000f227824 */ /* 0x004fe200078e00ff */
        /* <DEDUP_REMOVED lines=42> */
.L_x_2273:
[----:B------:R-:W-:Y:S05]  /*39d0*/  BSYNC B1 ;  /* 0x0000000000017941 */ /* 0x000fea0003800000 */
.L_x_2272:
[----:B--2---:R1:W-:Y:S01]  /*39e0*/  STG.E.128 desc[UR40][R36.64+0x40], R12 ;  /* 0x0000400c24007986 */ /* 0x0043e2000c101d28 */
[----:B------:R-:W-:Y:S05]  /*39f0*/  BRA `(.L_x_2267) ;  /* 0x0000001800247947 */ /* 0x000fea0003800000 */
.L_x_2251:
        /* <DEDUP_REMOVED lines=48> */
.L_x_2275:
[----:B------:R-:W-:Y:S05]  /*3d00*/  BSYNC B1 ;  /* 0x0000000000017941 */ /* 0x000fea0003800000 */
.L_x_2274:
        /* <DEDUP_REMOVED lines=32> */
[----:B------:R-:W-:Y:S01]  /*3f10*/  PRMT R118, R47, 0x7610, R118 ;  /* 0x000076102f767816 */ /* 0x000fe20000000076 */
[----:B------:R-:W-:Y:S06]  /*3f20*/  @!P3 BRA `(.L_x_2276) ;  /* 0x000000000004b947 */ /* 0x000fec0003800000 */
[----:B------:R-:W-:Y:S01]  /*3f30*/  BPT.TRAP 0x1 ;  /* 0x000000040000795c */ /* 0x000fe20000300000 */
.L_x_2276:
[----:B------:R-:W-:Y:S01]  /*3f40*/  IMAD R78, R22, 0x8, R2 ;  /* 0x00000008164e7824 */ /* 0x000fe200078e0202 */
[----:B------:R-:W-:Y:S01]  /*3f50*/  SHF.L.U32 R90, R154, 0x1f, RZ ;  /* 0x0000001f9a5a7819 */ /* 0x000fe200000006ff */
[----:B------:R-:W0:Y:S01]  /*3f60*/  LDC R94, c[0x0][0x2f4] ;  /* 0x0000bd00ff5e7b82 */ /* 0x000e220000000800 */
[----:B------:R-:W-:Y:S02]  /*3f70*/  BSSY B1, `(.L_x_2277) ;  /* 0x0000004000017945 */ /* 0x000fe40003800000 */
[----:B------:R-:W1:Y:S01]  /*3f80*/  SYNCS.PHASECHK.TRANS64.TRYWAIT P5, [R78+URZ+0x16890], R90 ;  /* 0x0168905a4e0075a7 */ /* 0x000e6200080a017f */
[----:B0-----:R-:W-:Y:S01]  /*3f90*/  IMAD.IADD R96, R94, 0x1, -R63 ;  /* 0x000000015e607824 */ /* 0x001fe200078e0a3f */
[----:B-1----:R-:W-:Y:S06]  /*3fa0*/  @!P5 BRA `(.L_x_2278) ;  /* 0x0000014000ecd947 */ /* 0x002fec0003800000 */
.L_x_2517:
[----:B------:R-:W-:Y:S05]  /*3fb0*/  BSYNC B1 ;  /* 0x0000000000017941 */ /* 0x000fea0003800000 */
.L_x_2277:
        /* <DEDUP_REMOVED lines=20> */
[----:B------:R-:W-:Y:S01]  /*4100*/  SHF.R.S32.HI R46, RZ, 0x5, R46 ;  /* 0x00000005ff2e7819 */ /* 0x000fe2000001142e */
[----:B------:R-:W-:-:S03]  /*4110*/  IMAD R45, R22, 0x2000, R4 ;  /* 0x00002000162d7824 */ /* 0x000fc600078e0204 */
[----:B------:R-:W-:Y:S01]  /*4120*/  LOP3.LUT R44, R70, 0x38, R97, 0xf8, !PT ;  /* 0x00000038462c7812 */ /* 0x000fe200078ef861 */
[----:B------:R-:W-:-:S03]  /*4130*/  IMAD R45, R45, 0x2, R2 ;  /* 0x000000022d2d7824 */ /* 0x000fc600078e0202 */
[----:B------:R-:W-:-:S05]  /*4140*/  LOP3.LUT R44, R44, R67, RZ, 0x3c, !PT ;  /* 0x000000432c2c7212 */ /* 0x000fca00078e3cff */
[----:B------:R-:W-:-:S04]  /*4150*/  IMAD R47, R46, 0x200, R44 ;  /* 0x000002002e2f7824 */ /* 0x000fc800078e022c */
[----:B------:R-:W-:-:S04]  /*4160*/  IMAD R47, R22, 0x2000, R47 ;  /* 0x00002000162f7824 */ /* 0x000fc800078e022f */
[----:B------:R-:W-:Y:S02]  /*4170*/  IMAD R48, R47, 0x2, R2 ;  /* 0x000000022f307824 */ /* 0x000fe400078e0202 */
[----:B------:R-:W1:Y:S04]  /*4180*/  LDS.128 R44, [R45+0xe400] ;  /* 0x00e400002d2c7984 */ /* 0x000e680000000c00 */
[----:B------:R-:W2:Y:S01]  /*4190*/  LDS.128 R48, [R48+0xe400] ;  /* 0x00e4000030307984 */ /* 0x000ea20000000c00 */
[----:B------:R-:W-:Y:S05]  /*41a0*/  @P4 BRA `(.L_x_2282) ;  /* 0x0000000400744947 */ /* 0x000fea0003800000 */
[--C-:B------:R-:W-:Y:S01]  /*41b0*/  SHF.R.U64 R14, R14, 0x10, R15.reuse ;  /* 0x000000100e0e7819 */ /* 0x100fe2000000120f */
[----:B--2---:R-:W-:Y:S01]  /*41c0*/  IMAD.U32 R102, R49, 0x10000, RZ ;  /* 0x0001000031667824 */ /* 0x004fe200078e00ff */
[----:B------:R-:W-:Y:S01]  /*41d0*/  SHF.R.U32.HI R99, RZ, 0x10, R15 ;  /* 0x00000010ff637819 */ /* 0x000fe2000001160f */
[----:B------:R-:W-:Y:S01]  /*41e0*/  IMAD.U32 R114, R51, 0x10000, RZ ;  /* 0x0001000033727824 */ /* 0x000fe200078e00ff */
[----:B------:R-:W-:Y:S01]  /*41f0*/  SHF.R.U64 R15, R32, 0x10, R33 ;  /* 0x00000010200f7819 */ /* 0x000fe20000001221 */
[----:B-1----:R-:W-:Y:S01]  /*4200*/  IMAD.U32 R104, R47, 0x10000, RZ ;  /* 0x000100002f687824 */ /* 0x002fe200078e00ff */
[----:B------:R-:W-:Y:S01]  /*4210*/  SHF.R.U64 R12, R12, 0x10, R13 ;  /* 0x000000100c0c7819 */ /* 0x000fe2000000120d */
[----:B------:R-:W-:Y:S01]  /*4220*/  IMAD.U32 R103, R46, 0x10000, RZ ;  /* 0x000100002e677824 */ /* 0x000fe200078e00ff */
[----:B------:R-:W-:Y:S02]  /*4230*/  SHF.R.U32.HI R33, RZ, 0x10, R33 ;  /* 0x00000010ff217819 */ /* 0x000fe40000011621 */
[----:B------:R-:W-:-:S02]  /*4240*/  SHF.R.U32.HI R13, RZ, 0x10, R13 ;  /* 0x00000010ff0d7819 */ /* 0x000fc4000001160d */
[----:B------:R-:W-:Y:S02]  /*4250*/  PRMT R118, R118, 0x5410, R33 ;  /* 0x0000541076767816 */ /* 0x000fe40000000021 */
[----:B------:R-:W-:Y:S02]  /*4260*/  PRMT R115, R115, 0x5410, R13 ;  /* 0x0000541073737816 */ /* 0x000fe4000000000d */
[--C-:B------:R-:W-:Y:S01]  /*4270*/  SHF.R.U64 R32, R34, 0x10, R35.reuse ;  /* 0x0000001022207819 */ /* 0x100fe20000001223 */
[----:B------:R-:W-:Y:S01]  /*4280*/  IMAD.U32 R33, R118, 0x10000, RZ ;  /* 0x0001000076217824 */ /* 0x000fe200078e00ff */
[----:B------:R-:W-:Y:S01]  /*4290*/  SHF.R.U32.HI R34, RZ, 0x10, R35 ;  /* 0x00000010ff227819 */ /* 0x000fe20000011623 */
[----:B------:R-:W-:Y:S01]  /*42a0*/  IMAD.U32 R13, R115, 0x10000, RZ ;  /* 0x00010000730d7824 */ /* 0x000fe200078e00ff */
[----:B------:R-:W-:Y:S01]  /*42b0*/  PRMT R99, R117, 0x5410, R99 ;  /* 0x0000541075637816 */ /* 0x000fe20000000063 */
[----:B------:R-:W-:Y:S01]  /*42c0*/  IMAD.U32 R35, R45, 0x10000, RZ ;  /* 0x000100002d237824 */ /* 0x000fe200078e00ff */
[----:B------:R-:W-:Y:S01]  /*42d0*/  LOP3.LUT R101, R49, 0xffff0000, RZ, 0xc0, !PT ;  /* 0xffff000031657812 */ /* 0x000fe200078ec0ff */
[----:B------:R-:W-:Y:S01]  /*42e0*/  FMUL.FTZ R120, R102, R33 ;  /* 0x0000002166787220 */ /* 0x000fe20000410000 */
[----:B------:R-:W-:Y:S01]  /*42f0*/  PRMT R15, R116, 0x5410, R15 ;  /* 0x00005410740f7816 */ /* 0x000fe2000000000f */
[-C--:B------:R-:W-:Y:S01]  /*4300*/  FMUL.FTZ R102, R102, R13.reuse ;  /* 0x0000000d66667220 */ /* 0x080fe20000410000 */
[----:B------:R-:W-:Y:S01]  /*4310*/  LOP3.LUT R117, R118, 0xffff0000, RZ, 0xc0, !PT ;  /* 0xffff000076757812 */ /* 0x000fe200078ec0ff */
[----:B------:R-:W-:Y:S01]  /*4320*/  FFMA.FTZ R13, R35, R13, -R120 ;  /* 0x0000000d230d7223 */ /* 0x000fe20000010878 */
[----:B------:R-:W-:Y:S01]  /*4330*/  PRMT R116, R105, 0x5432, R34 ;  /* 0x0000543269747816 */ /* 0x000fe20000000022 */
[----:B------:R-:W-:Y:S01]  /*4340*/  FFMA.FTZ R35, R35, R33, R102 ;  /* 0x0000002123237223 */ /* 0x000fe20000010066 */
[----:B------:R-:W-:Y:S01]  /*4350*/  LOP3.LUT R34, R115, 0xffff0000, RZ, 0xc0, !PT ;  /* 0xffff000073227812 */ /* 0x000fe200078ec0ff */
[----:B------:R-:W-:Y:S01]  /*4360*/  FMUL.FTZ R119, R101, R117 ;  /* 0x0000007565777220 */ /* 0x000fe20000410000 */
[----:B------:R-:W-:Y:S01]  /*4370*/  LOP3.LUT R100, R45, 0xffff0000, RZ, 0xc0, !PT ;  /* 0xffff00002d647812 */ /* 0x000fe200078ec0ff */
[C---:B------:R-:W-:Y:S01]  /*4380*/  IMAD.U32 R115, R116.reuse, 0x10000, RZ ;  /* 0x0001000074737824 */ /* 0x040fe200078e00ff */
[----:B------:R-:W-:Y:S01]  /*4390*/  LOP3.LUT R102, R116, 0xffff0000, RZ, 0xc0, !PT ;  /* 0xffff000074667812 */ /* 0x000fe200078ec0ff */
[----:B------:R-:W-:-:S02]  /*43a0*/  IMAD.U32 R33, R99, 0x10000, RZ ;  /* 0x0001000063217824 */ /* 0x000fc400078e00ff */
[-C--:B------:R-:W-:Y:S01]  /*43b0*/  FMUL.FTZ R101, R101, R34.reuse ;  /* 0x0000002265657220 */ /* 0x080fe20000410000 */
[----:B------:R-:W-:Y:S01]  /*43c0*/  FFMA.FTZ R34, R100, R34, -R119 ;  /* 0x0000002264227223 */ /* 0x000fe20000010877 */
[----:B------:R-:W-:Y:S01]  /*43d0*/  FMUL.FTZ R119, R114, R115 ;  /* 0x0000007372777220 */ /* 0x000fe20000410000 */
[----:B------:R-:W-:Y:S01]  /*43e0*/  PRMT R12, R108, 0x5432, R12 ;  /* 0x000054326c0c7816 */ /* 0x000fe2000000000c */
[-C--:B------:R-:W-:Y:S01]  /*43f0*/  FMUL.FTZ R116, R114, R33.reuse ;  /* 0x0000002172747220 */ /* 0x080fe20000410000 */
[----:B------:R-:W-:Y:S01]  /*4400*/  LOP3.LUT R51, R51, 0xffff0000, RZ, 0xc0, !PT ;  /* 0xffff000033337812 */ /* 0x000fe200078ec0ff */
[----:B------:R-:W-:Y:S01]  /*4410*/  FFMA.FTZ R33, R104, R33, -R119 ;  /* 0x0000002168217223 */ /* 0x000fe20000010877 */
[----:B------:R-:W-:Y:S01]  /*4420*/  LOP3.LUT R114, R99, 0xffff0000, RZ, 0xc0, !PT ;  /* 0xffff000063727812 */ /* 0x000fe200078ec0ff */
[----:B------:R-:W-:Y:S02]  /*4430*/  IMAD.U32 R49, R48, 0x10000, RZ ;  /* 0x0001000030317824 */ /* 0x000fe400078e00ff */
[----:B------:R-:W-:Y:S01]  /*4440*/  FFMA.FTZ R104, R104, R115, R116 ;  /* 0x0000007368687223 */ /* 0x000fe20000010074 */
[C---:B------:R-:W-:Y:S01]  /*4450*/  IMAD.U32 R118, R15.reuse, 0x10000, RZ ;  /* 0x000100000f767824 */ /* 0x040fe200078e00ff */
[----:B------:R-:W-:Y:S01]  /*4460*/  LOP3.LUT R48, R48, 0xffff0000, RZ, 0xc0, !PT ;  /* 0xffff000030307812 */ /* 0x000fe200078ec0ff */
[C---:B------:R-:W-:Y:S01]  /*4470*/  IMAD.U32 R116, R12.reuse, 0x10000, RZ ;  /* 0x000100000c747824 */ /* 0x040fe200078e00ff */
[----:B------:R-:W-:Y:S01]  /*4480*/  LOP3.LUT R15, R15, 0xffff0000, RZ, 0xc0, !PT ;  /* 0xffff00000f0f7812 */ /* 0x000fe200078ec0ff */
[C---:B------:R-:W-:Y:S01]  /*4490*/  FMUL.FTZ R120, R51.reuse, R102 ;  /* 0x0000006633787220 */ /* 0x040fe20000410000 */
[----:B------:R-:W-:Y:S01]  /*44a0*/  FMUL.FTZ R122, R51, R114 ;  /* 0x00000072337a7220 */ /* 0x000fe20000410000 */
[----:B------:R-:W-:Y:S01]  /*44b0*/  LOP3.LUT R51, R12, 0xffff0000, RZ, 0xc0, !PT ;  /* 0xffff00000c337812 */ /* 0x000fe200078ec0ff */
[----:B------:R-:W-:-:S02]  /*44c0*/  IMAD.U32 R45, R44, 0x10000, RZ ;  /* 0x000100002c2d7824 */ /* 0x000fc400078e00ff */
[C---:B------:R-:W-:Y:S01]  /*44d0*/  FMUL.FTZ R12, R49.reuse, R118 ;  /* 0x00000076310c7220 */ /* 0x040fe20000410000 */
[----:B------:R-:W-:Y:S01]  /*44e0*/  LOP3.LUT R44, R44, 0xffff0000, RZ, 0xc0, !PT ;  /* 0xffff00002c2c7812 */ /* 0x000fe200078ec0ff */
[-C--:B------:R-:W-:Y:S01]  /*44f0*/  FMUL.FTZ R49, R49, R116.reuse ;  /* 0x0000007431317220 */ /* 0x080fe20000410000 */
[----:B------:R-:W-:Y:S01]  /*4500*/  PRMT R32, R106, 0x5432, R32 ;  /* 0x000054326a207816 */ /* 0x000fe20000000020 */
[----:B------:R-:W-:Y:S01]  /*4510*/  FMUL.FTZ R99, R48, R15 ;  /* 0x0000000f30637220 */ /* 0x000fe20000410000 */
[C---:B------:R-:W-:Y:S01]  /*4520*/  FFMA.FTZ R12, R45.reuse, R116, -R12 ;  /* 0x000000742d0c7223 */ /* 0x040fe2000001080c */
[----:B------:R-:W-:Y:S01]  /*4530*/  FFMA.FTZ R100, R100, R117, R101 ;  /* 0x0000007564647223 */ /* 0x000fe20000010065 */
[----:B------:R-:W-:Y:S01]  /*4540*/  FFMA.FTZ R45, R45, R118, R49 ;  /* 0x000000762d2d7223 */ /* 0x000fe20000010031 */
[----:B------:R-:W-:Y:S01]  /*4550*/  LOP3.LUT R47, R47, 0xffff0000, RZ, 0xc0, !PT ;  /* 0xffff00002f2f7812 */ /* 0x000fe200078ec0ff */
[-C--:B------:R-:W-:Y:S01]  /*4560*/  FMUL.FTZ R101, R48, R51.reuse ;  /* 0x0000003330657220 */ /* 0x080fe20000410000 */
[----:B------:R-:W-:Y:S01]  /*4570*/  LOP3.LUT R113, R46, 0xffff0000, RZ, 0xc0, !PT ;  /* 0xffff00002e717812 */ /* 0x000fe200078ec0ff */
[----:B------:R-:W-:Y:S01]  /*4580*/  FFMA.FTZ R49, R44, R51, -R99 ;  /* 0x000000332c317223 */ /* 0x000fe20000010863 */
[----:B------:R-:W-:Y:S01]  /*4590*/  PRMT R14, R107, 0x5432, R14 ;  /* 0x000054326b0e7816 */ /* 0x000fe2000000000e */
[C---:B------:R-:W-:Y:S01]  /*45a0*/  IMAD.U32 R46, R50.reuse, 0x10000, RZ ;  /* 0x00010000322e7824 */ /* 0x040fe200078e00ff */
[----:B------:R-:W-:Y:S01]  /*45b0*/  LOP3.LUT R50, R50, 0xffff0000, RZ, 0xc0, !PT ;  /* 0xffff000032327812 */ /* 0x000fe200078ec0ff */
[C---:B------:R-:W-:Y:S01]  /*45c0*/  IMAD.U32 R51, R32.reuse, 0x10000, RZ ;  /* 0x0001000020337824 */ /* 0x040fe200078e00ff */
[----:B------:R-:W-:Y:S01]  /*45d0*/  LOP3.LUT R32, R32, 0xffff0000, RZ, 0xc0, !PT ;  /* 0xffff000020207812 */ /* 0x000fe200078ec0ff */
[----:B------:R-:W-:Y:S01]  /*45e0*/  FFMA.FTZ R114, R47, R114, -R120 ;  /* 0x000000722f727223 */ /* 0x000fe20000010878 */
[----:B------:R-:W-:-:S02]  /*45f0*/  IMAD.U32 R48, R14, 0x10000, RZ ;  /* 0x000100000e307824 */ /* 0x000fc400078e00ff */
[----:B------:R-:W-:Y:S01]  /*4600*/  FFMA.FTZ R47, R47, R102, R122 ;  /* 0x000000662f2f7223 */ /* 0x000fe2000001007a */
[----:B------:R-:W-:Y:S01]  /*4610*/  LOP3.LUT R14, R14, 0xffff0000, RZ, 0xc0, !PT ;  /* 0xffff00000e0e7812 */ /* 0x000fe200078ec0ff */
[----:B------:R-:W-:Y:S01]  /*4620*/  FMUL.FTZ R102, R46, R51 ;  /* 0x000000332e667220 */ /* 0x000fe20000410000 */
[----:B------:R-:W-:Y:S01]  /*4630*/  FMUL.FTZ R116, R50, R32 ;  /* 0x0000002032747220 */ /* 0x000fe20000410000 */
[----:B------:R-:W-:Y:S01]  /*4640*/  FFMA.FTZ R44, R44, R15, R101 ;  /* 0x0000000f2c2c7223 */ /* 0x000fe20000010065 */
[----:B------:R-:W-:Y:S01]  /*4650*/  FMUL.FTZ R46, R46, R48 ;  /* 0x000000302e2e7220 */ /* 0x000fe20000410000 */
[----:B------:R-:W-:Y:S01]  /*4660*/  FMUL.FTZ R99, R50, R14 ;  /* 0x0000000e32637220 */ /* 0x000fe20000410000 */
[----:B------:R-:W-:Y:S01]  /*4670*/  FFMA.FTZ R102, R103, R48, -R102 ;  /* 0x0000003067667223 */ /* 0x000fe20000010866 */
[----:B------:R-:W-:Y:S01]  /*4680*/  FFMA.FTZ R15, R113, R14, -R116 ;  /* 0x0000000e710f7223 */ /* 0x000fe20000010874 */
[----:B------:R-:W-:Y:S01]  /*4690*/  FFMA.FTZ R46, R103, R51, R46 ;  /* 0x00000033672e7223 */ /* 0x000fe2000001002e */
[----:B------:R-:W-:Y:S01]  /*46a0*/  FFMA.FTZ R99, R113, R32, R99 ;  /* 0x0000002071637223 */ /* 0x000fe20000010063 */
[----:B------:R-:W-:-:S02]  /*46b0*/  F2FP.BF16.F32.PACK_AB R13, R34, R13 ;  /* 0x0000000d220d723e */ /* 0x000fc400000010ff */
[----:B------:R-:W-:Y:S02]  /*46c0*/  F2FP.BF16.F32.PACK_AB R33, R114, R33 ;  /* 0x000000217221723e */ /* 0x000fe400000010ff */
        /* <DEDUP_REMOVED lines=9> */
[----:B------:R-:W-:-:S02]  /*4760*/  IMAD.MOV.U32 R45, RZ, RZ, R13 ;  /* 0x000000ffff2d7224 */ /* 0x000fc400078e000d */
[----:B------:R-:W-:-:S07]  /*4770*/  IMAD.MOV.U32 R46, RZ, RZ, R32 ;  /* 0x000000ffff2e7224 */ /* 0x000fce00078e0020 */
.L_x_2282:
[----:B------:R-:W-:Y:S05]  /*4780*/  BSYNC B2 ;  /* 0x0000000000027941 */ /* 0x000fea0003800000 */
.L_x_2281:
        /* <DEDUP_REMOVED lines=12> */
.L_x_2280:
[----:B------:R-:W-:Y:S05]  /*4850*/  BSYNC B1 ;  /* 0x0000000000017941 */ /* 0x000fea0003800000 */
.L_x_2279:
        /* <DEDUP_REMOVED lines=9> */
[----:B------:R-:W-:Y:S01]  /*48f0*/  VIADD R15, R19, 0x60 ;  /* 0x00000060130f7836 */ /* 0x000fe20000000000 */
        /* <DEDUP_REMOVED lines=10> */
[----:B------:R-:W-:Y:S02]  /*49a0*/  LEA.HI R13, R13, R96, RZ, 0x4 ;  /* 0x000000600d0d7211 */ /* 0x000fe400078f20ff */
[----:B------:R-:W-:Y:S02]  /*49b0*/  LOP3.LUT R32, R32, 0x1c0, RZ, 0xc0, !PT ;  /* 0x000001c020207812 */ /* 0x000fe400078ec0ff */
[----:B------:R-:W-:Y:S02]  /*49c0*/  LEA.HI.SX32 R13, R13, R6, 0x1c ;  /* 0x000000060d0d7211 */ /* 0x000fe400078fe2ff */
[----:B------:R-:W-:-:S03]  /*49d0*/  SHF.R.U32.HI R15, RZ, 0x3, R15 ;  /* 0x00000003ff0f7819 */ /* 0x000fc6000001160f */
[----:B------:R-:W-:Y:S02]  /*49e0*/  IMAD.SHL.U32 R49, R13, 0x8, RZ ;  /* 0x000000080d317824 */ /* 0x000fe400078e00ff */
[----:B------:R-:W-:-:S03]  /*49f0*/  IMAD R13, R22, 0x2000, R3 ;  /* 0x00002000160d7824 */ /* 0x000fc600078e0203 */
[----:B------:R-:W-:Y:S01]  /*4a00*/  LOP3.LUT R12, R32, 0x38, R49, 0xf8, !PT ;  /* 0x00000038200c7812 */ /* 0x000fe200078ef831 */
[----:B------:R-:W-:-:S03]  /*4a10*/  IMAD R13, R13, 0x2, R2 ;  /* 0x000000020d0d7824 */ /* 0x000fc600078e0202 */
        /* <DEDUP_REMOVED lines=12> */
[----:B------:R-:W-:Y:S01]  /*4ae0*/  SHF.R.U32.HI R89, RZ, 0x10, R43 ;  /* 0x00000010ff597819 */ /* 0x000fe2000001162b */
[----:B------:R-:W-:Y:S01]  /*4af0*/  IMAD.U32 R51, R112, 0x10000, RZ ;  /* 0x0001000070337824 */ /* 0x000fe200078e00ff */
[----:B------:R-:W-:-:S02]  /*4b00*/  SHF.R.U32.HI R87, RZ, 0x10, R39 ;  /* 0x00000010ff577819 */ /* 0x000fc40000011627 */
[----:B------:R-:W-:Y:S01]  /*4b10*/  SHF.R.U64 R86, R38, 0x10, R39 ;  /* 0x0000001026567819 */ /* 0x000fe20000001227 */
[----:B-1----:R-:W-:Y:S01]  /*4b20*/  IMAD.U32 R38, R13, 0x10000, RZ ;  /* 0x000100000d267824 */ /* 0x002fe200078e00ff */
[----:B------:R-:W-:Y:S01]  /*4b30*/  SHF.R.U64 R48, R42, 0x10, R43 ;  /* 0x000000102a307819 */ /* 0x000fe2000000122b */
[C---:B------:R-:W-:Y:S01]  /*4b40*/  IMAD.U32 R43, R35.reuse, 0x10000, RZ ;  /* 0x00010000232b7824 */ /* 0x040fe200078e00ff */
[----:B------:R-:W-:Y:S01]  /*4b50*/  LOP3.LUT R39, R35, 0xffff0000, RZ, 0xc0, !PT ;  /* 0xffff000023277812 */ /* 0x000fe200078ec0ff */
[----:B------:R-:W-:Y:S01]  /*4b60*/  IMAD.U32 R35, R108, 0x10000, RZ ;  /* 0x000100006c237824 */ /* 0x000fe200078e00ff */
[----:B------:R-:W-:Y:S01]  /*4b70*/  PRMT R110, R110, 0x5410, R89 ;  /* 0x000054106e6e7816 */ /* 0x000fe20000000059 */
[----:B------:R-:W-:Y:S01]  /*4b80*/  IMAD.U32 R42, R15, 0x10000, RZ ;  /* 0x000100000f2a7824 */ /* 0x000fe200078e00ff */
[----:B------:R-:W-:Y:S01]  /*4b90*/  PRMT R106, R106, 0x5410, R87 ;  /* 0x000054106a6a7816 */ /* 0x000fe20000000057 */
[C---:B------:R-:W-:Y:S01]  /*4ba0*/  FMUL.FTZ R87, R46.reuse, R51 ;  /* 0x000000332e577220 */ /* 0x040fe20000410000 */
[----:B------:R-:W-:Y:S01]  /*4bb0*/  PRMT R109, R109, 0x5410, R48 ;  /* 0x000054106d6d7816 */ /* 0x000fe20000000030 */
[-C--:B------:R-:W-:Y:S01]  /*4bc0*/  FMUL.FTZ R89, R46, R35.reuse ;  /* 0x000000232e597220 */ /* 0x080fe20000410000 */
[----:B------:R-:W-:Y:S01]  /*4bd0*/  IMAD.U32 R48, R110, 0x10000, RZ ;  /* 0x000100006e307824 */ /* 0x000fe200078e00ff */
[----:B------:R-:W-:Y:S01]  /*4be0*/  SHF.R.U64 R50, R40, 0x10, R41 ;  /* 0x0000001028327819 */ /* 0x000fe20000001229 */
[----:B------:R-:W-:Y:S01]  /*4bf0*/  IMAD.U32 R46, R106, 0x10000, RZ ;  /* 0x000100006a2e7824 */ /* 0x000fe200078e00ff */
[----:B------:R-:W-:Y:S01]  /*4c00*/  SHF.R.U64 R88, R36, 0x10, R37 ;  /* 0x0000001024587819 */ /* 0x000fe20000001225 */
[C---:B------:R-:W-:Y:S01]  /*4c10*/  FFMA.FTZ R35, R38.reuse, R35, -R87 ;  /* 0x0000002326237223 */ /* 0x040fe20000010857 */
[----:B------:R-:W-:Y:S01]  /*4c20*/  LOP3.LUT R40, R33, 0xffff0000, RZ, 0xc0, !PT ;  /* 0xffff000021287812 */ /* 0x000fe200078ec0ff */
[----:B------:R-:W-:Y:S01]  /*4c30*/  FFMA.FTZ R38, R38, R51, R89 ;  /* 0x0000003326267223 */ /* 0x000fe20000010059 */
[----:B------:R-:W-:Y:S01]  /*4c40*/  LOP3.LUT R112, R112, 0xffff0000, RZ, 0xc0, !PT ;  /* 0xffff000070707812 */ /* 0x000fe200078ec0ff */
[----:B------:R-:W-:Y:S01]  /*4c50*/  FMUL.FTZ R51, R43, R48 ;  /* 0x000000302b337220 */ /* 0x000fe20000410000 */
[----:B------:R-:W-:Y:S01]  /*4c60*/  PRMT R111, R111, 0x5410, R50 ;  /* 0x000054106f6f7816 */ /* 0x000fe20000000032 */
[----:B------:R-:W-:Y:S01]  /*4c70*/  FMUL.FTZ R43, R43, R46 ;  /* 0x0000002e2b2b7220 */ /* 0x000fe20000410000 */
[----:B------:R-:W-:Y:S01]  /*4c80*/  LOP3.LUT R110, R110, 0xffff0000, RZ, 0xc0, !PT ;  /* 0xffff00006e6e7812 */ /* 0x000fe200078ec0ff */
[----:B------:R-:W-:Y:S01]  /*4c90*/  FMUL.FTZ R50, R40, R112 ;  /* 0x0000007028327220 */ /* 0x000fe20000410000 */
[----:B------:R-:W-:Y:S01]  /*4ca0*/  PRMT R107, R107, 0x5410, R88 ;  /* 0x000054106b6b7816 */ /* 0x000fe20000000058 */
[----:B------:R-:W-:Y:S01]  /*4cb0*/  FFMA.FTZ R51, R42, R46, -R51 ;  /* 0x0000002e2a337223 */ /* 0x000fe20000010833 */
[----:B------:R-:W-:Y:S01]  /*4cc0*/  LOP3.LUT R108, R108, 0xffff0000, RZ, 0xc0, !PT ;  /* 0xffff00006c6c7812 */ /* 0x000fe200078ec0ff */
[----:B------:R-:W-:Y:S01]  /*4cd0*/  FFMA.FTZ R48, R42, R48, R43 ;  /* 0x000000302a307223 */ /* 0x000fe2000001002b */
[----:B------:R-:W-:Y:S01]  /*4ce0*/  LOP3.LUT R41, R13, 0xffff0000, RZ, 0xc0, !PT ;  /* 0xffff00000d297812 */ /* 0x000fe200078ec0ff */
[----:B------:R-:W-:Y:S01]  /*4cf0*/  IMAD.U32 R33, R32, 0x10000, RZ ;  /* 0x0001000020217824 */ /* 0x000fe200078e00ff */
[----:B------:R-:W-:Y:S01]  /*4d00*/  LOP3.LUT R106, R106, 0xffff0000, RZ, 0xc0, !PT ;  /* 0xffff00006a6a7812 */ /* 0x000fe200078ec0ff */
[----:B------:R-:W-:Y:S01]  /*4d10*/  FMUL.FTZ R46, R39, R110 ;  /* 0x0000006e272e7220 */ /* 0x000fe20000410000 */
[----:B------:R-:W-:Y:S01]  /*4d20*/  LOP3.LUT R37, R15, 0xffff0000, RZ, 0xc0, !PT ;  /* 0xffff00000f257812 */ /* 0x000fe200078ec0ff */
[----:B------:R-:W-:Y:S01]  /*4d30*/  IMAD.U32 R43, R111, 0x10000, RZ ;  /* 0x000100006f2b7824 */ /* 0x000fe200078e00ff */
[----:B------:R-:W-:Y:S01]  /*4d40*/  PRMT R105, R105, 0x5410, R86 ;  /* 0x0000541069697816 */ /* 0x000fe20000000056 */
[-C--:B------:R-:W-:Y:S01]  /*4d50*/  FMUL.FTZ R86, R40, R108.reuse ;  /* 0x0000006c28567220 */ /* 0x080fe20000410000 */
[----:B------:R-:W-:Y:S01]  /*4d60*/  LOP3.LUT R32, R32, 0xffff0000, RZ, 0xc0, !PT ;  /* 0xffff000020207812 */ /* 0x000fe200078ec0ff */
[----:B------:R-:W-:Y:S01]  /*4d70*/  IMAD.U32 R42, R107, 0x10000, RZ ;  /* 0x000100006b2a7824 */ /* 0x000fe200078e00ff */
[----:B------:R-:W-:Y:S01]  /*4d80*/  LOP3.LUT R111, R111, 0xffff0000, RZ, 0xc0, !PT ;  /* 0xffff00006f6f7812 */ /* 0x000fe200078ec0ff */
[----:B------:R-:W-:Y:S01]  /*4d90*/  FFMA.FTZ R40, R41, R108, -R50 ;  /* 0x0000006c29287223 */ /* 0x000fe20000010832 */
[----:B------:R-:W-:Y:S01]  /*4da0*/  FMUL.FTZ R50, R39, R106 ;  /* 0x0000006a27327220 */ /* 0x000fe20000410000 */
[----:B------:R-:W-:-:S02]  /*4db0*/  IMAD.U32 R36, R12, 0x10000, RZ ;  /* 0x000100000c247824 */ /* 0x000fc400078e00ff */
[----:B------:R-:W-:Y:S01]  /*4dc0*/  FFMA.FTZ R106, R37, R106, -R46 ;  /* 0x0000006a256a7223 */ /* 0x000fe2000001082e */
[----:B------:R-:W-:Y:S01]  /*4dd0*/  LOP3.LUT R12, R12, 0xffff0000, RZ, 0xc0, !PT ;  /* 0xffff00000c0c7812 */ /* 0x000fe200078ec0ff */
[----:B------:R-:W-:Y:S01]  /*4de0*/  FMUL.FTZ R39, R33, R43 ;  /* 0x0000002b21277220 */ /* 0x000fe20000410000 */
[----:B------:R-:W-:Y:S01]  /*4df0*/  LOP3.LUT R107, R107, 0xffff0000, RZ, 0xc0, !PT ;  /* 0xffff00006b6b7812 */ /* 0x000fe200078ec0ff */
[-C--:B------:R-:W-:Y:S01]  /*4e00*/  FMUL.FTZ R46, R33, R42.reuse ;  /* 0x0000002a212e7220 */ /* 0x080fe20000410000 */
[----:B------:R-:W-:Y:S01]  /*4e10*/  FMUL.FTZ R33, R32, R111 ;  /* 0x0000006f20217220 */ /* 0x000fe20000410000 */
[----:B------:R-:W-:Y:S01]  /*4e20*/  FFMA.FTZ R39, R36, R42, -R39 ;  /* 0x0000002a24277223 */ /* 0x000fe20000010827 */
[----:B------:R-:W-:Y:S02]  /*4e30*/  IMAD.U32 R13, R14, 0x10000, RZ ;  /* 0x000100000e0d7824 */ /* 0x000fe400078e00ff */
[----:B------:R-:W-:Y:S01]  /*4e40*/  FFMA.FTZ R46, R36, R43, R46 ;  /* 0x0000002b242e7223 */ /* 0x000fe2000001002e */
[----:B------:R-:W-:Y:S01]  /*4e50*/  LOP3.LUT R15, R14, 0xffff0000, RZ, 0xc0, !PT ;  /* 0xffff00000e0f7812 */ /* 0x000fe200078ec0ff */
[----:B------:R-:W-:Y:S01]  /*4e60*/  FFMA.FTZ R36, R12, R107, -R33 ;  /* 0x0000006b0c247223 */ /* 0x000fe20000010821 */
[----:B------:R-:W-:-:S02]  /*4e70*/  IMAD.U32 R14, R34, 0x10000, RZ ;  /* 0x00010000220e7824 */ /* 0x000fc400078e00ff */
[----:B------:R-:W-:Y:S01]  /*4e80*/  FFMA.FTZ R87, R37, R110, R50 ;  /* 0x0000006e25577223 */ /* 0x000fe20000010032 */
[C---:B------:R-:W-:Y:S01]  /*4e90*/  IMAD.U32 R33, R109.reuse, 0x10000, RZ ;  /* 0x000100006d217824 */ /* 0x040fe200078e00ff */
[----:B------:R-:W-:Y:S01]  /*4ea0*/  LOP3.LUT R34, R34, 0xffff0000, RZ, 0xc0, !PT ;  /* 0xffff000022227812 */ /* 0x000fe200078ec0ff */
[----:B------:R-:W-:Y:S01]  /*4eb0*/  FMUL.FTZ R37, R32, R107 ;  /* 0x0000006b20257220 */ /* 0x000fe20000410000 */
[----:B------:R-:W-:Y:S01]  /*4ec0*/  LOP3.LUT R109, R109, 0xffff0000, RZ, 0xc0, !PT ;  /* 0xffff00006d6d7812 */ /* 0x000fe200078ec0ff */
[C---:B------:R-:W-:Y:S01]  /*4ed0*/  IMAD.U32 R32, R105.reuse, 0x10000, RZ ;  /* 0x0001000069207824 */ /* 0x040fe200078e00ff */
[----:B------:R-:W-:Y:S01]  /*4ee0*/  LOP3.LUT R105, R105, 0xffff0000, RZ, 0xc0, !PT ;  /* 0xffff000069697812 */ /* 0x000fe200078ec0ff */
[----:B------:R-:W-:Y:S01]  /*4ef0*/  FFMA.FTZ R37, R12, R111, R37 ;  /* 0x0000006f0c257223 */ /* 0x000fe20000010025 */
[----:B------:R-:W-:Y:S01]  /*4f00*/  FMUL.FTZ R12, R14, R33 ;  /* 0x000000210e0c7220 */ /* 0x000fe20000410000 */
[----:B------:R-:W-:Y:S01]  /*4f10*/  FMUL.FTZ R42, R34, R109 ;  /* 0x0000006d222a7220 */ /* 0x000fe20000410000 */
[-C--:B------:R-:W-:Y:S01]  /*4f20*/  FMUL.FTZ R14, R14, R32.reuse ;  /* 0x000000200e0e7220 */ /* 0x080fe20000410000 */
[-C--:B------:R-:W-:Y:S01]  /*4f30*/  FMUL.FTZ R34, R34, R105.reuse ;  /* 0x0000006922227220 */ /* 0x080fe20000410000 */
        /* <DEDUP_REMOVED lines=14> */
[----:B------:R-:W-:-:S02]  /*5020*/  F2FP.BF16.F32.PACK_AB R35, R87, R48 ;  /* 0x000000305723723e */ /* 0x000fc400000010ff */
[----:B------:R-:W-:-:S07]  /*5030*/  F2FP.BF16.F32.PACK_AB R32, R37, R46 ;  /* 0x0000002e2520723e */ /* 0x000fce00000010ff */
.L_x_2284:
[----:B------:R-:W-:Y:S05]  /*5040*/  BSYNC B1 ;  /* 0x0000000000017941 */ /* 0x000fea0003800000 */
.L_x_2283:
        /* <DEDUP_REMOVED lines=10> */
.L_x_2250:
[----:B------:R-:W-:-:S13]  /*50f0*/  ISETP.NE.AND P3, PT, R156, 0x3, PT ;  /* 0x000000039c00780c */ /* 0x000fda0003f65270 */
[----:B------:R-:W-:Y:S05]  /*5100*/  @!P3 BRA `(.L_x_2285) ;  /* 0x000000000004b947 */ /* 0x000fea0003800000 */
[----:B------:R-:W-:Y:S01]  /*5110*/  BPT.TRAP 0x1 ;  /* 0x000000040000795c */ /* 0x000fe20000300000 */
.L_x_2285:
[----:B------:R-:W-:Y:S01]  /*5120*/  IMAD R78, R22, 0x8, R2 ;  /* 0x00000008164e7824 */ /* 0x000fe200078e0202 */
[----:B------:R-:W-:Y:S01]  /*5130*/  SHF.L.U32 R90, R154, 0x1f, RZ ;  /* 0x0000001f9a5a7819 */ /* 0x000fe200000006ff */
[----:B------:R-:W-:Y:S01]  /*5140*/  IMAD R83, R26, -0x80, R28 ;  /* 0xffffff801a537824 */ /* 0x000fe200078e021c */
[----:B------:R-:W-:Y:S02]  /*5150*/  BSSY B1, `(.L_x_2286) ;  /* 0x0000004000017945 */ /* 0x000fe40003800000 */
[----:B------:R-:W1:Y:S02]  /*5160*/  SYNCS.PHASECHK.TRANS64.TRYWAIT P4, [R78+URZ+0x16890], R90 ;  /* 0x0168905a4e0075a7 */ /* 0x000e64000808017f */
[----:B------:R-:W-:Y:S01]  /*5170*/  VIMNMX R83, R83, 0x80, PT ;  /* 0x0000008053537848 */ /* 0x000fe20003fe0100 */
[----:B-1----:R-:W-:Y:S06]  /*5180*/  @!P4 BRA `(.L_x_2287) ;  /* 0x000001300088c947 */ /* 0x002fec0003800000 */
.L_x_2518:
[----:B------:R-:W-:Y:S05]  /*5190*/  BSYNC B1 ;  /* 0x0000000000017941 */ /* 0x000fea0003800000 */
.L_x_2286:
[----:B------:R-:W-:Y:S01]  /*51a0*/  ISETP.GE.AND P4, PT, R19, R83, PT ;  /* 0x000000531300720c */ /* 0x000fe20003f86270 */
[----:B------:R-:W-:-:S12]  /*51b0*/  BSSY B1, `(.L_x_2288) ;  /* 0x0000006000017945 */ /* 0x000fd80003800000 */
[----:B------:R-:W-:Y:S05]  /*51c0*/  @P4 BRA `(.L_x_2289) ;  /* 0x0000000000104947 */ /* 0x000fea0003800000 */
[----:B------:R-:W2:Y:S04]  /*51d0*/  @!P1 LDS.128 R12, [R82+0xe000] ;  /* 0x00e00000520c9984 */ /* 0x000ea80000000c00 */
[----:B0-----:R-:W0:Y:S04]  /*51e0*/  @!P2 LDS.128 R32, [R79+0xe000] ;  /* 0x00e000004f20a984 */ /* 0x001e280000000c00 */
[----:B--2---:R2:W-:Y:S04]  /*51f0*/  @!P1 STG.E.128 desc[UR40][R38.64], R12 ;  /* 0x0000000c26009986 */ /* 0x0045e8000c101d28 */
[----:B0-----:R2:W-:Y:S02]  /*5200*/  @!P2 STG.E.128 desc[UR40][R38.64+0x40], R32 ;  /* 0x000040202600a986 */ /* 0x0015e4000c101d28 */
.L_x_2289:
[----:B------:R-:W-:Y:S05]  /*5210*/  BSYNC B1 ;  /* 0x0000000000017941 */ /* 0x000fea0003800000 */
.L_x_2288:
[----:B--2---:R-:W-:-:S05]  /*5220*/  VIADD R12, R19, 0x60 ;  /* 0x00000060130c7836 */ /* 0x004fca0000000000 */
[----:B------:R-:W-:-:S13]  /*5230*/  ISETP.GE.AND P4, PT, R12, R83, PT ;  /* 0x000000530c00720c */ /* 0x000fda0003f86270 */
[----:B------:R-:W-:Y:S05]  /*5240*/  @P4 BRA `(.L_x_2267) ;  /* 0x0000000000104947 */ /* 0x000fea0003800000 */
[----:B------:R-:W2:Y:S04]  /*5250*/  @!P1 LDS.128 R12, [R82+0x11000] ;  /* 0x01100000520c9984 */ /* 0x000ea80000000c00 */
[----:B0-----:R-:W0:Y:S04]  /*5260*/  @!P2 LDS.128 R32, [R79+0x11000] ;  /* 0x011000004f20a984 */ /* 0x001e280000000c00 */
[----:B--2---:R2:W-:Y:S04]  /*5270*/  @!P1 STG.E.128 desc[UR40][R36.64], R12 ;  /* 0x0000000c24009986 */ /* 0x0045e8000c101d28 */
[----:B0-----:R2:W-:Y:S02]  /*5280*/  @!P2 STG.E.128 desc[UR40][R36.64+0x40], R32 ;  /* 0x000040202400a986 */ /* 0x0015e4000c101d28 */
.L_x_2267:
[----:B------:R-:W-:Y:S05]  /*5290*/  BSYNC B0 ;  /* 0x0000000000007941 */ /* 0x000fea0003800000 */
.L_x_2249:
        /* <DEDUP_REMOVED lines=17> */
.L_x_2291:
[----:B------:R-:W-:Y:S05]  /*53b0*/  BSYNC B0 ;  /* 0x0000000000007941 */ /* 0x000fea0003800000 */
.L_x_2290:
[----:B------:R-:W2:Y:S01]  /*53c0*/  SYNCS.PHASECHK.TRANS64.TRYWAIT P3, [R78+URZ+0x168b0], R90 ;  /* 0x0168b05a4e0075a7 */ /* 0x000ea2000806017f */
[----:B------:R-:W-:Y:S01]  /*53d0*/  ULDC UR42, c[0x0][0x2f4] ;  /* 0x0000bd00002a7ab9 */ /* 0x000fe20000000800 */
[----:B------:R-:W-:Y:S01]  /*53e0*/  ULDC.64 UR38, c[0x0][0x328] ;  /* 0x0000ca0000267ab9 */ /* 0x000fe20000000a00 */
[----:B------:R-:W-:Y:S01]  /*53f0*/  ULDC.64 UR36, c[0x0][0x318] ;  /* 0x0000c60000247ab9 */ /* 0x000fe20000000a00 */
[----:B------:R-:W-:Y:S01]  /*5400*/  BSSY B0, `(.L_x_2292) ;  /* 0x0000003000007945 */ /* 0x000fe20003800000 */
[----:B----4-:R-:W-:-:S03]  /*5410*/  IMAD.WIDE R32, R26, 0x80, R10 ;  /* 0x000000801a207825 */ /* 0x010fc600078e020a */
[----:B--2---:R-:W-:Y:S05]  /*5420*/  @!P3 BRA `(.L_x_2293) ;  /* 0x0000012c00f4b947 */ /* 0x004fea0003800000 */
.L_x_2519:
[----:B------:R-:W-:Y:S05]  /*5430*/  BSYNC B0 ;  /* 0x0000000000007941 */ /* 0x000fea0003800000 */
.L_x_2292:
        /* <DEDUP_REMOVED lines=17> */
.L_x_2295:
[----:B------:R-:W-:Y:S05]  /*5550*/  BSYNC B0 ;  /* 0x0000000000007941 */ /* 0x000fea0003800000 */
.L_x_2294:
        /* <DEDUP_REMOVED lines=20> */
.L_x_2297:
[----:B------:R-:W-:Y:S05]  /*56a0*/  BSYNC B0 ;  /* 0x0000000000007941 */ /* 0x000fea0003800000 */
.L_x_2296:
        /* <DEDUP_REMOVED lines=12> */
[----:B------:R-:W-:Y:S02]  /*5770*/  SEL R13, RZ, 0x1, P3 ;  /* 0x00000001ff0d7807 */ /* 0x000fe40001800000 */
[----:B------:R-:W-:Y:S02]  /*5780*/  SEL R22, R22, RZ, P3 ;  /* 0x000000ff16167207 */ /* 0x000fe40001800000 */
[----:B------:R-:W-:Y:S01]  /*5790*/  LOP3.LUT R154, R154, R13, RZ, 0x3c, !PT ;  /* 0x0000000d9a9a7212 */ /* 0x000fe200078e3cff */
[----:B------:R0:W-:Y:S01]  /*57a0*/  @!P4 SYNCS.ARRIVE.TRANS64.RED.A1T0 RZ, [R78+URZ], RZ ;  /* 0x000000ff4effc9a7 */ /* 0x0001e2000810043f */
[----:B---3--:R-:W-:-:S13]  /*57b0*/  LOP3.LUT P5, RZ, R12, 0x2, RZ, 0xc0, !PT ;  /* 0x000000020cff7812 */ /* 0x008fda00078ac0ff */
[----:B0-----:R-:W-:Y:S05]  /*57c0*/  @P5 BRA `(.L_x_2298) ;  /* 0xffffffc800ac5947 */ /* 0x001fea000383ffff */
[----:B------:R-:W0:Y:S01]  /*57d0*/  S2R R12, SR_TID.X ;  /* 0x00000000000c7919 */ /* 0x000e220000002100 */
[----:B------:R-:W-:Y:S02]  /*57e0*/  PLOP3.LUT P0, PT, PT, PT, PT, 0x8, 0x0 ;  /* 0x000000000000781c */ /* 0x000fe40003f0e170 */
[----:B0-----:R-:W-:-:S04]  /*57f0*/  SHF.R.U32.HI R12, RZ, 0x7, R12 ;  /* 0x00000007ff0c7819 */ /* 0x001fc8000001160c */
[----:B------:R-:W-:-:S13]  /*5800*/  ISETP.NE.AND P5, PT, R12, 0x1, PT ;  /* 0x000000010c00780c */ /* 0x000fda0003fa5270 */
[----:B------:R-:W-:Y:S06]  /*5810*/  @!P5 BAR.ARV 0x9, 0x100 ;  /* 0x024400000000db1d */ /* 0x000fec0000002000 */
.L_x_2244:
[----:B------:R-:W2:Y:S01]  /*5820*/  LDL R5, [R1+0x24] ;  /* 0x0000240001057983 */ /* 0x000ea20000100800 */
[----:B------:R-:W0:Y:S01]  /*5830*/  LDC R0, c[0x0][0x448] ;  /* 0x00011200ff007b82 */ /* 0x000e220000000800 */
[----:B------:R-:W-:Y:S01]  /*5840*/  IMAD.MOV.U32 R35, RZ, RZ, RZ ;  /* 0x000000ffff237224 */ /* 0x000fe200078e00ff */
[----:B------:R-:W-:Y:S01]  /*5850*/  CS2R R118, SRZ ;  /* 0x0000000000767805 */ /* 0x000fe2000001ff00 */
[----:B------:R-:W-:Y:S01]  /*5860*/  IMAD.MOV.U32 R36, RZ, RZ, RZ ;  /* 0x000000ffff247224 */ /* 0x000fe200078e00ff */
        /* <DEDUP_REMOVED lines=11> */
[----:B------:R-:W-:Y:S01]  /*5920*/  CS2R R14, SRZ ;  /* 0x00000000000e7805 */ /* 0x000fe2000001ff00 */
[----:B------:R-:W-:Y:S02]  /*5930*/  IMAD.MOV.U32 R94, RZ, RZ, RZ ;  /* 0x000000ffff5e7224 */ /* 0x000fe400078e00ff */
[----:B------:R-:W-:Y:S02]  /*5940*/  IMAD.MOV.U32 R25, RZ, RZ, RZ ;  /* 0x000000ffff197224 */ /* 0x000fe400078e00ff */
[----:B------:R-:W-:Y:S02]  /*5950*/  IMAD.MOV.U32 R13, RZ, RZ, RZ ;  /* 0x000000ffff0d7224 */ /* 0x000fe400078e00ff */
[----:B------:R-:W-:Y:S01]  /*5960*/  IMAD.MOV.U32 R90, RZ, RZ, RZ ;  /* 0x000000ffff5a7224 */ /* 0x000fe200078e00ff */
[----:B0-----:R-:W-:-:S13]  /*5970*/  ISETP.NE.AND P1, PT, R0, 0x1, PT ;  /* 0x000000010000780c */ /* 0x001fda0003f25270 */
[----:B------:R-:W0:Y:S08]  /*5980*/  @P1 LDC R3, c[0x0][0x44c] ;  /* 0x00011300ff031b82 */ /* 0x000e300000000800 */
[----:B------:R-:W1:Y:S01]  /*5990*/  @P1 LDC R4, c[0x0][0x450] ;  /* 0x00011400ff041b82 */ /* 0x000e620000000800 */
[----:B--2---:R-:W-:-:S04]  /*59a0*/  VIADD R0, R5, 0xbf ;  /* 0x000000bf05007836 */ /* 0x004fc80000000000 */
[----:B0-----:R-:W-:-:S05]  /*59b0*/  @P1 IMAD.HI.U32 R3, R0, R3, RZ ;  /* 0x0000000300031227 */ /* 0x001fca00078e00ff */
[----:B-1----:R-:W-:Y:S02]  /*59c0*/  @P1 SHF.R.U32.HI R0, RZ, R4, R3 ;  /* 0x00000004ff001219 */ /* 0x002fe40000011603 */
[----:B------:R-:W-:-:S03]  /*59d0*/  PLOP3.LUT P1, PT, PT, PT, PT, 0x80, 0x0 ;  /* 0x000000000000781c */ /* 0x000fc60003f2f070 */
[----:B------:R-:W-:-:S05]  /*59e0*/  IMAD.IADD R0, R91, 0x1, R0 ;  /* 0x000000015b007824 */ /* 0x000fca00078e0200 */
[----:B------:R-:W-:-:S04]  /*59f0*/  SHF.R.S32.HI R3, RZ, 0x1f, R0 ;  /* 0x0000001fff037819 */ /* 0x000fc80000011400 */
[----:B------:R-:W-:-:S04]  /*5a00*/  LEA.HI R3, R3, R0, RZ, 0x7 ;  /* 0x0000000003037211 */ /* 0x000fc800078f38ff */
[----:B------:R-:W-:-:S04]  /*5a10*/  SHF.R.S32.HI R3, RZ, 0x7, R3 ;  /* 0x00000007ff037819 */ /* 0x000fc80000011403 */
[----:B------:R-:W-:-:S04]  /*5a20*/  VIMNMX R92, R92, R3, PT ;  /* 0x000000035c5c7248 */ /* 0x000fc80003fe0100 */
[----:B------:R-:W-:Y:S01]  /*5a30*/  ISETP.GE.AND P2, PT, R92, 0x1, PT ;  /* 0x000000015c00780c */ /* 0x000fe20003f46270 */
[----:B------:R-:W-:-:S12]  /*5a40*/  @P0 BRA `(.L_x_2299) ;  /* 0x00000000000c0947 */ /* 0x000fd80003800000 */
[----:B------:R-:W0:Y:S01]  /*5a50*/  FENCE.VIEW.ASYNC.G ;  /* 0x00000000000073c6 */ /* 0x000e220000000100 */
[----:B------:R-:W-:Y:S05]  /*5a60*/  WARPSYNC.ALL ;  /* 0x0000000000007948 */ /* 0x000fea0003800000 */
[----:B0-----:R-:W-:Y:S06]  /*5a70*/  BAR.ARV 0xc, 0x200 ;  /* 0x0308000000007b1d */ /* 0x001fec0000002000 */
.L_x_2299:
[----:B------:R-:W-:Y:S02]  /*5a80*/  IMAD.MOV.U32 R12, RZ, RZ, RZ ;  /* 0x000000ffff0c7224 */ /* 0x000fe400078e00ff */
        /* <DEDUP_REMOVED lines=8> */
[----:B------:R-:W-:-:S05]  /*5b10*/  SHF.R.S32.HI R0, RZ, 0x7, R0 ;  /* 0x00000007ff007819 */ /* 0x000fca0000011400 */
[----:B------:R0:W1:Y:S02]  /*5b20*/  SHFL.IDX PT, R157, R0, RZ, 0x1f ;  /* 0x00001fff009d7589 */ /* 0x00006400000e0000 */
.L_x_2522:
[----:B01----:R-:W-:Y:S01]  /*5b30*/  IMAD.HI R0, R157, 0x55555556, RZ ;  /* 0x555555569d007827 */ /* 0x003fe200078e02ff */
[----:B------:R-:W-:Y:S03]  /*5b40*/  BSSY B6, `(.L_x_2302) ;  /* 0x000001a000067945 */ /* 0x000fe60003800000 */
[----:B------:R-:W-:Y:S01]  /*5b50*/  VIADD R3, R2, 0x8400 ;  /* 0x0000840002037836 */ /* 0x000fe20000000000 */
[----:B------:R-:W-:-:S04]  /*5b60*/  LEA.HI R0, R0, R0, RZ, 0x1 ;  /* 0x0000000000007211 */ /* 0x000fc800078f08ff */
[----:B------:R-:W-:Y:S01]  /*5b70*/  LOP3.LUT P0, RZ, R3, 0x3ff, RZ, 0xc0, !PT ;  /* 0x000003ff03ff7812 */ /* 0x000fe2000780c0ff */
[----:B------:R-:W-:-:S03]  /*5b80*/  IMAD R0, R0, -0x3, R157 ;  /* 0xfffffffd00007824 */ /* 0x000fc600078e029d */
[----:B------:R-:W-:Y:S01]  /*5b90*/  P2R R25, PR, RZ, 0x1 ;  /* 0x00000001ff197803 */ /* 0x000fe20000000000 */
[----:B------:R-:W-:-:S05]  /*5ba0*/  IMAD R0, R0, 0x2000, R3 ;  /* 0x0000200000007824 */ /* 0x000fca00078e0203 */
[----:B------:R-:W-:-:S04]  /*5bb0*/  SHF.R.U32.HI R0, RZ, 0x4, R0 ;  /* 0x00000004ff007819 */ /* 0x000fc80000011600 */
[----:B------:R-:W-:Y:S01]  /*5bc0*/  LOP3.LUT R28, R0, 0x3fff, RZ, 0xc0, !PT ;  /* 0x00003fff001c7812 */ /* 0x000fe200078ec0ff */
[----:B------:R-:W-:Y:S06]  /*5bd0*/  @!P0 BRA `(.L_x_2303) ;  /* 0x0000000000408947 */ /* 0x000fec0003800000 */
        /* <DEDUP_REMOVED lines=16> */
.L_x_2303:
[----:B------:R-:W-:Y:S05]  /*5ce0*/  BSYNC B6 ;  /* 0x0000000000067941 */ /* 0x000fea0003800000 */
.L_x_2302:
        /* <DEDUP_REMOVED lines=8> */
[----:B------:R0:W1:Y:S03]  /*5d70*/  SYNCS.PHASECHK.TRANS64.TRYWAIT P0, [R2+URZ+0x16800], R3 ;  /* 0x01680003020075a7 */ /* 0x000066000800017f */
[----:B-1----:R-:W-:Y:S05]  /*5d80*/  @!P0 NANOSLEEP.SYNCS 0x989680 ;  /* 0x009896800000895d */ /* 0x002fea0003900000 */
[----:B------:R-:W1:Y:S01]  /*5d90*/  @!P0 SYNCS.PHASECHK.TRANS64 P0, [R2+URZ+0x16800], R3 ;  /* 0x01680003020085a7 */ /* 0x000e62000800007f */
[----:B------:R-:W-:Y:S04]  /*5da0*/  BSSY B0, `(.L_x_2305) ;  /* 0x0000006000007945 */ /* 0x000fe80003800000 */
[----:B-1----:R-:W-:Y:S05]  /*5db0*/  @P0 BRA `(.L_x_2306) ;  /* 0x0000000000100947 */ /* 0x002fea0003800000 */
.L_x_2307:
[----:B-1----:R1:W2:Y:S02]  /*5dc0*/  SYNCS.PHASECHK.TRANS64.TRYWAIT P0, [R2+URZ+0x16800], R3 ;  /* 0x01680003020075a7 */ /* 0x0022a4000800017f */
[----:B--2---:R-:W-:Y:S05]  /*5dd0*/  @!P0 NANOSLEEP.SYNCS 0x989680 ;  /* 0x009896800000895d */ /* 0x004fea0003900000 */
[----:B------:R-:W2:Y:S02]  /*5de0*/  @!P0 SYNCS.PHASECHK.TRANS64 P0, [R2+URZ+0x16800], R3 ;  /* 0x01680003020085a7 */ /* 0x000ea4000800007f */
[----:B--2---:R-:W-:Y:S05]  /*5df0*/  @!P0 BRA `(.L_x_2307) ;  /* 0xfffffffc00f08947 */ /* 0x004fea000383ffff */
.L_x_2306:
[----:B------:R-:W-:Y:S05]  /*5e00*/  BSYNC B0 ;  /* 0x0000000000007941 */ /* 0x000fea0003800000 */
.L_x_2305:
[----:B------:R-:W-:Y:S05]  /*5e10*/  BRA `(.L_x_2308) ;  /* 0x0000003000247947 */ /* 0x000fea0003800000 */
.L_x_2304:
        /* <DEDUP_REMOVED lines=30> */
.L_x_2310:
[----:B------:R-:W-:Y:S05]  /*6000*/  BSYNC B6 ;  /* 0x0000000000067941 */ /* 0x000fea0003800000 */
.L_x_2309:
[----:B------:R-:W2:Y:S01]  /*6010*/  LDL R20, [R1+0x24] ;  /* 0x0000240001147983 */ /* 0x000ea20000100800 */
[----:B------:R-:W-:Y:S01]  /*6020*/  ULDC.U8 UR4, c[0x0][0x410] ;  /* 0x0001040000047ab9 */ /* 0x000fe20000000000 */
[----:B------:R-:W-:Y:S01]  /*6030*/  BSSY B0, `(.L_x_2311) ;  /* 0x00002df000007945 */ /* 0x000fe20003800000 */
[----:B------:R-:W-:Y:S01]  /*6040*/  ISETP.NE.AND P0, PT, RZ, UR4, PT ;  /* 0x00000004ff007c0c */ /* 0x000fe2000bf05270 */
[----:B--2---:R-:W-:-:S12]  /*6050*/  IMAD.IADD R41, R19, 0x1, R20 ;  /* 0x0000000113297824 */ /* 0x004fd800078e0214 */
[----:B------:R-:W-:Y:S05]  /*6060*/  @!P0 BRA `(.L_x_2312) ;  /* 0x0000001400d88947 */ /* 0x000fea0003800000 */
[----:B------:R-:W0:Y:S01]  /*6070*/  LDC R36, c[0x0][0x448] ;  /* 0x00011200ff247b82 */ /* 0x000e220000000800 */
[----:B------:R-:W1:Y:S01]  /*6080*/  S2R R20, SR_TID.X ;  /* 0x0000000000147919 */ /* 0x000e620000002100 */
[----:B------:R-:W-:Y:S01]  /*6090*/  ULDC.64 UR4, c[0x0][0x3f8] ;  /* 0x0000fe0000047ab9 */ /* 0x000fe20000000a00 */
[----:B------:R-:W-:Y:S01]  /*60a0*/  ULDC.64 UR6, c[0x0][0x408] ;  /* 0x0001020000067ab9 */ /* 0x000fe20000000a00 */
[----:B------:R-:W-:Y:S01]  /*60b0*/  IMAD.MOV.U32 R6, RZ, RZ, R26 ;  /* 0x000000ffff067224 */ /* 0x000fe200078e001a */
[----:B------:R-:W-:Y:S01]  /*60c0*/  SHF.R.S32.HI R38, RZ, 0x1f, R155 ;  /* 0x0000001fff267819 */ /* 0x000fe2000001149b */
[----:B------:R-:W-:Y:S02]  /*60d0*/  IMAD.MOV.U32 R7, RZ, RZ, R31 ;  /* 0x000000ffff077224 */ /* 0x000fe400078e001f */
[----:B------:R-:W-:Y:S02]  /*60e0*/  IMAD.MOV.U32 R8, RZ, RZ, R24 ;  /* 0x000000ffff087224 */ /* 0x000fe400078e0018 */
[----:B------:R-:W-:Y:S01]  /*60f0*/  IMAD.MOV.U32 R9, RZ, RZ, R33 ;  /* 0x000000ffff097224 */ /* 0x000fe200078e0021 */
[----:B0-----:R-:W-:Y:S01]  /*6100*/  ISETP.NE.AND P0, PT, R36, 0x1, PT ;  /* 0x000000012400780c */ /* 0x001fe20003f05270 */
[----:B-1----:R-:W-:-:S12]  /*6110*/  VIADD R21, R20, 0xffffff80 ;  /* 0xffffff8014157836 */ /* 0x002fd80000000000 */
[----:B------:R-:W0:Y:S01]  /*6120*/  @P0 LDC R0, c[0x0][0x44c] ;  /* 0x00011300ff000b82 */ /* 0x000e220000000800 */
[----:B------:R-:W-:-:S04]  /*6130*/  SHF.R.S32.HI R20, RZ, 0x1f, R21 ;  /* 0x0000001fff147819 */ /* 0x000fc80000011415 */
[----:B------:R-:W-:-:S03]  /*6140*/  LEA.HI R20, R20, R21, RZ, 0x2 ;  /* 0x0000001514147211 */ /* 0x000fc600078f10ff */
[----:B------:R-:W1:Y:S01]  /*6150*/  @P0 LDC R5, c[0x0][0x450] ;  /* 0x00011400ff050b82 */ /* 0x000e620000000800 */
[----:B------:R-:W-:-:S05]  /*6160*/  LOP3.LUT R20, R20, 0xfffffffc, RZ, 0xc0, !PT ;  /* 0xfffffffc14147812 */ /* 0x000fca00078ec0ff */
[----:B------:R-:W-:-:S04]  /*6170*/  IMAD.IADD R20, R21, 0x1, -R20 ;  /* 0x0000000115147824 */ /* 0x000fc800078e0a14 */
[----:B------:R-:W-:-:S04]  /*6180*/  IMAD R3, R20, 0x60, R41 ;  /* 0x0000006014037824 */ /* 0x000fc800078e0229 */
[----:B0-----:R-:W-:-:S05]  /*6190*/  @P0 IMAD.HI.U32 R0, R3, R0, RZ ;  /* 0x0000000003000227 */ /* 0x001fca00078e00ff */
[----:B-1----:R-:W-:-:S04]  /*61a0*/  @P0 SHF.R.U32.HI R3, RZ, R5, R0 ;  /* 0x00000005ff030219 */ /* 0x002fc80000011600 */
        /* <DEDUP_REMOVED lines=17> */
[----:B------:R0:W1:Y:S04]  /*62c0*/  SHFL.IDX PT, R3, R6, RZ, 0x1c1f ;  /* 0x001c1fff06037589 */ /* 0x00006800000e0000 */
[----:B------:R0:W2:Y:S04]  /*62d0*/  SHFL.IDX PT, R0, R4, RZ, 0x1c1f ;  /* 0x001c1fff04007589 */ /* 0x0000a800000e0000 */
[----:B------:R0:W3:Y:S04]  /*62e0*/  SHFL.IDX PT, R5, R8, RZ, 0x1c1f ;  /* 0x001c1fff08057589 */ /* 0x0000e800000e0000 */
[----:B------:R0:W4:Y:S02]  /*62f0*/  SHFL.IDX PT, R14, R7, RZ, 0x1c1f ;  /* 0x001c1fff070e7589 */ /* 0x00012400000e0000 */
.L_x_2528:
        /* <DEDUP_REMOVED lines=10> */
[----:B--2---:R-:W-:Y:S01]  /*63a0*/  IMAD.MOV.U32 R10, RZ, RZ, R0 ;  /* 0x000000ffff0a7224 */ /* 0x004fe200078e0000 */
[----:B------:R-:W-:Y:S01]  /*63b0*/  ISETP.GE.AND P3, PT, R155, UR4, PT ;  /* 0x000000049b007c0c */ /* 0x000fe2000bf66270 */
[----:B-1----:R-:W-:Y:S01]  /*63c0*/  IMAD.MOV.U32 R11, RZ, RZ, R3 ;  /* 0x000000ffff0b7224 */ /* 0x002fe200078e0003 */
[----:B------:R-:W-:Y:S01]  /*63d0*/  ISETP.GE.AND P2, PT, R152, UR4, PT ;  /* 0x0000000498007c0c */ /* 0x000fe2000bf46270 */
[----:B---3--:R-:W-:Y:S01]  /*63e0*/  IMAD.MOV.U32 R15, RZ, RZ, R5 ;  /* 0x000000ffff0f7224 */ /* 0x008fe200078e0005 */
[----:B------:R-:W-:-:S09]  /*63f0*/  CS2R R30, SRZ ;  /* 0x00000000001e7805 */ /* 0x000fd2000001ff00 */
[C---:B------:R-:W-:Y:S01]  /*6400*/  @!P3 IMAD.SHL.U32 R35, R155.reuse, 0x2, RZ ;  /* 0x000000029b23b824 */ /* 0x040fe200078e00ff */
[----:B------:R-:W-:Y:S02]  /*6410*/  @!P3 SHF.L.U64.HI R26, R155, 0x1, R38 ;  /* 0x000000019b1ab819 */ /* 0x000fe40000010226 */
[----:B------:R-:W-:Y:S02]  /*6420*/  CS2R R32, SRZ ;  /* 0x0000000000207805 */ /* 0x000fe4000001ff00 */
[----:B------:R-:W-:Y:S01]  /*6430*/  CS2R R24, SRZ ;  /* 0x0000000000187805 */ /* 0x000fe2000001ff00 */
[----:B------:R-:W-:Y:S01]  /*6440*/  @!P2 IMAD.WIDE R10, R152, 0x2, R10 ;  /* 0x00000002980aa825 */ /* 0x000fe200078e020a */
[-C--:B------:R-:W-:Y:S02]  /*6450*/  @!P3 IADD3 R20, P0, R0, R35.reuse, RZ ;  /* 0x000000230014b210 */ /* 0x080fe40007f1e0ff */
[----:B----4-:R-:W-:Y:S01]  /*6460*/  @!P3 IADD3 R34, P1, R14, R35, RZ ;  /* 0x000000230e22b210 */ /* 0x010fe20007f3e0ff */
        /* <DEDUP_REMOVED lines=8> */
.L_x_2315:
[----:B------:R-:W-:Y:S05]  /*64f0*/  BSYNC B1 ;  /* 0x0000000000017941 */ /* 0x000fea0003800000 */
.L_x_2314:
[----:B--2--5:R-:W-:Y:S01]  /*6500*/  IMAD.MOV.U32 R0, RZ, RZ, R32 ;  /* 0x000000ffff007224 */ /* 0x024fe200078e0020 */
[----:B------:R-:W-:Y:S01]  /*6510*/  UMOV UR4, 0xffffffff ;  /* 0xffffffff00047882 */ /* 0x000fe20000000000 */
[----:B-1----:R-:W-:Y:S01]  /*6520*/  IMAD.MOV.U32 R3, RZ, RZ, R33 ;  /* 0x000000ffff037224 */ /* 0x002fe200078e0021 */
[----:B------:R-:W-:Y:S01]  /*6530*/  CS2R R20, SRZ ;  /* 0x0000000000147805 */ /* 0x000fe2000001ff00 */
[----:B---3--:R-:W-:Y:S01]  /*6540*/  IMAD.MOV.U32 R5, RZ, RZ, R26 ;  /* 0x000000ffff057224 */ /* 0x008fe200078e001a */
        /* <DEDUP_REMOVED lines=10> */
[----:B------:R-:W-:Y:S01]  /*65f0*/  PRMT R50, R9, 0x5410, R5 ;  /* 0x0000541009327816 */ /* 0x000fe20000000005 */
[----:B------:R-:W-:Y:S06]  /*6600*/  BRA.DIV UR4, `(.L_x_2316) ;  /* 0x0000012204407947 */ /* 0x000fec000b800000 */
[----:B------:R1:W2:Y:S04]  /*6610*/  SHFL.IDX PT, R3, R6, 0x1, 0x1c1f ;  /* 0x003c1f0006037f89 */ /* 0x0002a800000e0000 */
[----:B------:R1:W3:Y:S04]  /*6620*/  SHFL.IDX PT, R0, R4, 0x1, 0x1c1f ;  /* 0x003c1f0004007f89 */ /* 0x0002e800000e0000 */
[----:B------:R1:W0:Y:S04]  /*6630*/  SHFL.IDX PT, R5, R8, 0x1, 0x1c1f ;  /* 0x003c1f0008057f89 */ /* 0x00022800000e0000 */
[----:B----4-:R1:W4:Y:S02]  /*6640*/  SHFL.IDX PT, R14, R7, 0x1, 0x1c1f ;  /* 0x003c1f00070e7f89 */ /* 0x01032400000e0000 */
.L_x_2534:
        /* <DEDUP_REMOVED lines=19> */
[----:B------:R-:W-:Y:S01]  /*6780*/  IMAD.MOV.U32 R15, RZ, RZ, R5 ;  /* 0x000000ffff0f7224 */ /* 0x000fe200078e0005 */
        /* <DEDUP_REMOVED lines=16> */
.L_x_2318:
[----:B------:R-:W-:Y:S05]  /*6890*/  BSYNC B1 ;  /* 0x0000000000017941 */ /* 0x000fea0003800000 */
.L_x_2317:
[----:B0-----:R-:W0:Y:S01]  /*68a0*/  S2R R7, SR_TID.X ;  /* 0x0000000000077919 */ /* 0x001e220000002100 */
[----:B------:R-:W1:Y:S01]  /*68b0*/  SYNCS.PHASECHK.TRANS64.TRYWAIT P0, [R2+URZ+0x16800], R43 ;  /* 0x0168002b020075a7 */ /* 0x000e62000800017f */
[----:B------:R-:W-:Y:S01]  /*68c0*/  LOP3.LUT R37, R37, 0x1c0, RZ, 0xc0, !PT ;  /* 0x000001c025257812 */ /* 0x000fe200078ec0ff */
[----:B-----5:R-:W-:Y:S01]  /*68d0*/  IMAD.MOV.U32 R3, RZ, RZ, R20 ;  /* 0x000000ffff037224 */ /* 0x020fe200078e0014 */
[----:B------:R-:W-:Y:S01]  /*68e0*/  BSSY B1, `(.L_x_2319) ;  /* 0x000001f000017945 */ /* 0x000fe20003800000 */
[----:B------:R-:W-:Y:S01]  /*68f0*/  IMAD.MOV.U32 R4, RZ, RZ, R8 ;  /* 0x000000ffff047224 */ /* 0x000fe200078e0008 */
[----:B---3--:R-:W-:Y:S01]  /*6900*/  LOP3.LUT R0, R37, 0x18, R16, 0xf8, !PT ;  /* 0x0000001825007812 */ /* 0x008fe200078ef810 */
[----:B----4-:R-:W-:Y:S01]  /*6910*/  IMAD R14, R29, -0xc0, R36 ;  /* 0xffffff401d0e7824 */ /* 0x010fe200078e0224 */
[----:B------:R-:W-:Y:S01]  /*6920*/  SHF.R.U32.HI R37, RZ, 0x3, R37 ;  /* 0x00000003ff257819 */ /* 0x000fe20000011625 */
[----:B------:R-:W-:Y:S01]  /*6930*/  IMAD.MOV.U32 R5, RZ, RZ, R9 ;  /* 0x000000ffff057224 */ /* 0x000fe200078e0009 */
[----:B------:R-:W-:Y:S01]  /*6940*/  PRMT R15, R4, 0x7610, R15 ;  /* 0x00007610040f7816 */ /* 0x000fe2000000000f */
[----:B------:R-:W-:Y:S01]  /*6950*/  IMAD.MOV.U32 R4, RZ, RZ, R10 ;  /* 0x000000ffff047224 */ /* 0x000fe200078e000a */
[----:B------:R-:W-:Y:S01]  /*6960*/  LOP3.LUT R0, R0, R37, RZ, 0x3c, !PT ;  /* 0x0000002500007212 */ /* 0x000fe200078e3cff */
[----:B------:R-:W-:Y:S01]  /*6970*/  IMAD.MOV.U32 R6, RZ, RZ, R12 ;  /* 0x000000ffff067224 */ /* 0x000fe200078e000c */
[----:B------:R-:W-:Y:S01]  /*6980*/  PRMT R37, R3, 0x7610, R37 ;  /* 0x0000761003257816 */ /* 0x000fe20000000025 */
[----:B------:R-:W-:Y:S01]  /*6990*/  IMAD.MOV.U32 R3, RZ, RZ, R21 ;  /* 0x000000ffff037224 */ /* 0x000fe200078e0015 */
[----:B------:R-:W-:-:S02]  /*69a0*/  VIMNMX R14, R14, 0xc0, PT ;  /* 0x000000c00e0e7848 */ /* 0x000fc40003fe0100 */
[----:B------:R-:W-:Y:S01]  /*69b0*/  PRMT R29, R5, 0x7610, R29 ;  /* 0x00007610051d7816 */ /* 0x000fe2000000001d */
[----:B------:R-:W-:Y:S01]  /*69c0*/  IMAD.MOV.U32 R5, RZ, RZ, R11 ;  /* 0x000000ffff057224 */ /* 0x000fe200078e000b */
[----:B------:R-:W-:Y:S02]  /*69d0*/  PRMT R36, R3, 0x7610, R36 ;  /* 0x0000761003247816 */ /* 0x000fe40000000024 */
        /* <DEDUP_REMOVED lines=15> */
.L_x_2535:
[----:B------:R-:W-:Y:S05]  /*6ad0*/  BSYNC B1 ;  /* 0x0000000000017941 */ /* 0x000fea0003800000 */
.L_x_2319:
[----:B------:R-:W-:Y:S01]  /*6ae0*/  BSSY B1, `(.L_x_2321) ;  /* 0x0000067000017945 */ /* 0x000fe20003800000 */
[----:B------:R-:W-:Y:S01]  /*6af0*/  PRMT R35, R5, 0x7610, R35 ;  /* 0x0000761005237816 */ /* 0x000fe20000000023 */
[----:B------:R-:W-:Y:S02]  /*6b00*/  @P2 VIADD R0, R4, 0xffffffc0 ;  /* 0xffffffc004002836 */ /* 0x000fe40000000000 */
[----:B------:R-:W-:Y:S05]  /*6b10*/  @P1 BRA `(.L_x_2322) ;  /* 0x00000004008c1947 */ /* 0x000fea0003800000 */
[----:B------:R-:W1:Y:S01]  /*6b20*/  LDC R4, c[0x0][0x3f4] ;  /* 0x0000fd00ff047b82 */ /* 0x000e620000000800 */
[----:B------:R-:W-:Y:S01]  /*6b30*/  BSSY B2, `(.L_x_2323) ;  /* 0x0000032000027945 */ /* 0x000fe20003800000 */
[-C--:B-1----:R-:W-:Y:S02]  /*6b40*/  ISETP.GE.AND P0, PT, R152, R4.reuse, PT ;  /* 0x000000049800720c */ /* 0x082fe40003f06270 */
[----:B------:R-:W-:-:S11]  /*6b50*/  ISETP.GE.AND P1, PT, R155, R4, PT ;  /* 0x000000049b00720c */ /* 0x000fd60003f26270 */
        /* <DEDUP_REMOVED lines=47> */
.L_x_2324:
[----:B------:R-:W-:Y:S05]  /*6e50*/  BSYNC B2 ;  /* 0x0000000000027941 */ /* 0x000fea0003800000 */
.L_x_2323:
[----:B------:R-:W-:Y:S05]  /*6e60*/  @P1 BRA `(.L_x_2322) ;  /* 0x0000000000b81947 */ /* 0x000fea0003800000 */
[----:B-1----:R-:W1:Y:S01]  /*6e70*/  LDS.128 R4, [R0] ;  /* 0x0000000000047984 */ /* 0x002e620000000c00 */
        /* <DEDUP_REMOVED lines=16> */
[C---:B0-----:R-:W-:Y:S01]  /*6f80*/  FMUL.FTZ R43, R25.reuse, R33 ;  /* 0x00000021192b7220 */ /* 0x041fe20000410000 */
[----:B------:R-:W-:Y:S01]  /*6f90*/  FMUL.FTZ R42, R25, R32 ;  /* 0x00000020192a7220 */ /* 0x000fe20000410000 */
[----:B------:R-:W-:Y:S01]  /*6fa0*/  FMUL.FTZ R25, R27, R40 ;  /* 0x000000281b197220 */ /* 0x000fe20000410000 */
[----:B------:R-:W-:Y:S02]  /*6fb0*/  IMAD.U32 R6, R4, 0x10000, RZ ;  /* 0x0001000004067824 */ /* 0x000fe400078e00ff */
[----:B------:R-:W-:Y:S01]  /*6fc0*/  FFMA.FTZ R43, R24, R32, -R43 ;  /* 0x00000020182b7223 */ /* 0x000fe2000001082b */
[----:B------:R-:W-:Y:S02]  /*6fd0*/  IMAD.U32 R7, R5, 0x10000, RZ ;  /* 0x0001000005077824 */ /* 0x000fe400078e00ff */
[----:B------:R-:W-:Y:S01]  /*6fe0*/  FFMA.FTZ R44, R26, R31, -R25 ;  /* 0x0000001f1a2c7223 */ /* 0x000fe20000010819 */
[----:B------:R-:W-:Y:S01]  /*6ff0*/  FFMA.FTZ R42, R24, R33, R42 ;  /* 0x00000021182a7223 */ /* 0x000fe2000001002a */
[----:B------:R-:W-:Y:S01]  /*7000*/  IMAD.U32 R25, R30, 0x10000, RZ ;  /* 0x000100001e197824 */ /* 0x000fe200078e00ff */
[----:B------:R-:W-:Y:S01]  /*7010*/  LOP3.LUT R4, R4, 0xffff0000, RZ, 0xc0, !PT ;  /* 0xffff000004047812 */ /* 0x000fe200078ec0ff */
[----:B------:R-:W-:Y:S01]  /*7020*/  FMUL.FTZ R33, R27, R31 ;  /* 0x0000001f1b217220 */ /* 0x000fe20000410000 */
[----:B------:R-:W-:Y:S01]  /*7030*/  LOP3.LUT R5, R5, 0xffff0000, RZ, 0xc0, !PT ;  /* 0xffff000005057812 */ /* 0x000fe200078ec0ff */
[C---:B------:R-:W-:Y:S01]  /*7040*/  IMAD.U32 R27, R39.reuse, 0x10000, RZ ;  /* 0x00010000271b7824 */ /* 0x040fe200078e00ff */
[----:B------:R-:W-:Y:S01]  /*7050*/  LOP3.LUT R24, R39, 0xffff0000, RZ, 0xc0, !PT ;  /* 0xffff000027187812 */ /* 0x000fe200078ec0ff */
[----:B------:R-:W-:Y:S01]  /*7060*/  FFMA.FTZ R39, R26, R40, R33 ;  /* 0x000000281a277223 */ /* 0x000fe20000010021 */
[----:B------:R-:W-:Y:S01]  /*7070*/  LOP3.LUT R30, R30, 0xffff0000, RZ, 0xc0, !PT ;  /* 0xffff00001e1e7812 */ /* 0x000fe200078ec0ff */
[C---:B------:R-:W-:Y:S01]  /*7080*/  FMUL.FTZ R31, R4.reuse, R27 ;  /* 0x0000001b041f7220 */ /* 0x040fe20000410000 */
[----:B------:R-:W-:Y:S01]  /*7090*/  FMUL.FTZ R26, R4, R25 ;  /* 0x00000019041a7220 */ /* 0x000fe20000410000 */
[----:B------:R-:W-:-:S02]  /*70a0*/  FMUL.FTZ R32, R5, R24 ;  /* 0x0000001805207220 */ /* 0x000fc40000410000 */
[-C--:B------:R-:W-:Y:S01]  /*70b0*/  FMUL.FTZ R33, R5, R30.reuse ;  /* 0x0000001e05217220 */ /* 0x080fe20000410000 */
[C---:B------:R-:W-:Y:S01]  /*70c0*/  FFMA.FTZ R4, R6.reuse, R25, -R31 ;  /* 0x0000001906047223 */ /* 0x040fe2000001081f */
[----:B------:R-:W-:Y:S01]  /*70d0*/  FFMA.FTZ R27, R6, R27, R26 ;  /* 0x0000001b061b7223 */ /* 0x000fe2000001001a */
[C---:B------:R-:W-:Y:S01]  /*70e0*/  FFMA.FTZ R5, R7.reuse, R30, -R32 ;  /* 0x0000001e07057223 */ /* 0x040fe20000010820 */
[----:B------:R-:W-:Y:S01]  /*70f0*/  FFMA.FTZ R24, R7, R24, R33 ;  /* 0x0000001807187223 */ /* 0x000fe20000010021 */
[----:B------:R-:W-:Y:S02]  /*7100*/  F2FP.BF16.F32.PACK_AB R6, R42, R43 ;  /* 0x0000002b2a06723e */ /* 0x000fe400000010ff */
[----:B------:R-:W-:Y:S02]  /*7110*/  F2FP.BF16.F32.PACK_AB R7, R39, R44 ;  /* 0x0000002c2707723e */ /* 0x000fe400000010ff */
[----:B------:R-:W-:Y:S02]  /*7120*/  F2FP.BF16.F32.PACK_AB R4, R27, R4 ;  /* 0x000000041b04723e */ /* 0x000fe400000010ff */
[----:B------:R-:W-:-:S05]  /*7130*/  F2FP.BF16.F32.PACK_AB R5, R24, R5 ;  /* 0x000000051805723e */ /* 0x000fca00000010ff */
[----:B------:R2:W-:Y:S02]  /*7140*/  STS.128 [R0], R4 ;  /* 0x0000000400007388 */ /* 0x0005e40000000c00 */
.L_x_2322:
[----:B------:R-:W-:Y:S05]  /*7150*/  BSYNC B1 ;  /* 0x0000000000017941 */ /* 0x000fea0003800000 */
.L_x_2321:
        /* <DEDUP_REMOVED lines=54> */
.L_x_2327:
[----:B------:R-:W-:Y:S05]  /*74c0*/  BSYNC B1 ;  /* 0x0000000000017941 */ /* 0x000fea0003800000 */
.L_x_2326:
        /* <DEDUP_REMOVED lines=48> */
.L_x_2312:
[----:B------:R-:W0:Y:S01]  /*77d0*/  S2R R0, SR_TID.X ;  /* 0x0000000000007919 */ /* 0x000e220000002100 */
[----:B------:R-:W1:Y:S01]  /*77e0*/  LDC R32, c[0x0][0x448] ;  /* 0x00011200ff207b82 */ /* 0x000e620000000800 */
[----:B------:R-:W-:Y:S01]  /*77f0*/  ULDC.64 UR4, c[0x0][0x3f8] ;  /* 0x0000fe0000047ab9 */ /* 0x000fe20000000a00 */
[----:B------:R-:W-:Y:S01]  /*7800*/  ULDC.64 UR6, c[0x0][0x408] ;  /* 0x0001020000067ab9 */ /* 0x000fe20000000a00 */
[----:B------:R-:W-:Y:S01]  /*7810*/  IMAD.MOV.U32 R27, RZ, RZ, R31 ;  /* 0x000000ffff1b7224 */ /* 0x000fe200078e001f */
[----:B------:R-:W-:Y:S01]  /*7820*/  SHF.R.S32.HI R43, RZ, 0x1f, R16 ;  /* 0x0000001fff2b7819 */ /* 0x000fe20000011410 */
[----:B------:R-:W-:Y:S01]  /*7830*/  IMAD.MOV.U32 R4, RZ, RZ, R24 ;  /* 0x000000ffff047224 */ /* 0x000fe200078e0018 */
[----:B-1----:R-:W-:Y:S01]  /*7840*/  ISETP.NE.AND P0, PT, R32, 0x1, PT ;  /* 0x000000012000780c */ /* 0x002fe20003f05270 */
[----:B0-----:R-:W-:-:S05]  /*7850*/  VIADD R0, R0, 0xffffff80 ;  /* 0xffffff8000007836 */ /* 0x001fca0000000000 */
[----:B------:R-:W-:-:S07]  /*7860*/  SHF.R.S32.HI R3, RZ, 0x1f, R0 ;  /* 0x0000001fff037819 */ /* 0x000fce0000011400 */
[----:B------:R-:W0:Y:S01]  /*7870*/  @P0 LDC R5, c[0x0][0x450] ;  /* 0x00011400ff050b82 */ /* 0x000e220000000800 */
[----:B------:R-:W-:-:S04]  /*7880*/  LEA.HI R3, R3, R0, RZ, 0x2 ;  /* 0x0000000003037211 */ /* 0x000fc800078f10ff */
[----:B------:R-:W-:-:S05]  /*7890*/  LOP3.LUT R3, R3, 0xfffffffc, RZ, 0xc0, !PT ;  /* 0xfffffffc03037812 */ /* 0x000fca00078ec0ff */
[----:B------:R-:W-:Y:S02]  /*78a0*/  IMAD.IADD R3, R0, 0x1, -R3 ;  /* 0x0000000100037824 */ /* 0x000fe400078e0a03 */
[----:B------:R-:W1:Y:S02]  /*78b0*/  @P0 LDC R0, c[0x0][0x44c] ;  /* 0x00011300ff000b82 */ /* 0x000e640000000800 */
[----:B------:R-:W-:-:S04]  /*78c0*/  IMAD R3, R3, 0x60, R41 ;  /* 0x0000006003037824 */ /* 0x000fc800078e0229 */
[----:B-1----:R-:W-:-:S05]  /*78d0*/  @P0 IMAD.HI.U32 R0, R3, R0, RZ ;  /* 0x0000000003000227 */ /* 0x002fca00078e00ff */
[----:B0-----:R-:W-:Y:S01]  /*78e0*/  @P0 SHF.R.U32.HI R3, RZ, R5, R0 ;  /* 0x00000005ff030219 */ /* 0x001fe20000011600 */
        /* <DEDUP_REMOVED lines=19> */
[----:B------:R-:W0:Y:S03]  /*7a20*/  LDC R35, c[0x0][0x3f4] ;  /* 0x0000fd00ff237b82 */ /* 0x000e260000000800 */
[----:B------:R-:W1:Y:S04]  /*7a30*/  SHFL.IDX PT, R3, R25, RZ, 0x1c1f ;  /* 0x001c1fff19037589 */ /* 0x000e6800000e0000 */
[----:B------:R-:W3:Y:S04]  /*7a40*/  SHFL.IDX PT, R0, R26, RZ, 0x1c1f ;  /* 0x001c1fff1a007589 */ /* 0x000ee800000e0000 */
[----:B------:R-:W4:Y:S04]  /*7a50*/  SHFL.IDX PT, R14, R27, RZ, 0x1c1f ;  /* 0x001c1fff1b0e7589 */ /* 0x000f2800000e0000 */
[----:B------:R-:W5:Y:S01]  /*7a60*/  SHFL.IDX PT, R4, R24, RZ, 0x1c1f ;  /* 0x001c1fff18047589 */ /* 0x000f6200000e0000 */
[----:B0-----:R-:W-:Y:S01]  /*7a70*/  ISETP.GE.AND P0, PT, R16, R35, PT ;  /* 0x000000231000720c */ /* 0x001fe20003f06270 */
[----:B--2---:R-:W-:-:S05]  /*7a80*/  IMAD R32, R6, R32, RZ ;  /* 0x0000002006207224 */ /* 0x004fca00078e02ff */
[----:B------:R-:W-:-:S13]  /*7a90*/  ISETP.GE.OR P1, PT, R41, R32, P0 ;  /* 0x000000202900720c */ /* 0x000fda0000726670 */
[C---:B------:R-:W-:Y:S01]  /*7aa0*/  @!P1 IMAD.SHL.U32 R5, R16.reuse, 0x2, RZ ;  /* 0x0000000210059824 */ /* 0x040fe200078e00ff */
[----:B------:R-:W-:-:S04]  /*7ab0*/  @!P1 SHF.L.U64.HI R21, R16, 0x1, R43 ;  /* 0x0000000110159819 */ /* 0x000fc8000001022b */
[----:B-1----:R-:W-:-:S05]  /*7ac0*/  @!P1 IADD3 R6, P2, R3, R5, RZ ;  /* 0x0000000503069210 */ /* 0x002fca0007f5e0ff */
[----:B---3--:R-:W-:-:S05]  /*7ad0*/  @!P1 IMAD.X R7, R0, 0x1, R21, P2 ;  /* 0x0000000100079824 */ /* 0x008fca00010e0615 */
[----:B------:R-:W2:Y:S01]  /*7ae0*/  @!P1 LD.E.128 R8, desc[UR40][R6.64] ;  /* 0x0000002806089980 */ /* 0x000ea2000c101d00 */
[----:B----4-:R-:W-:-:S05]  /*7af0*/  @!P1 IADD3 R14, P2, R14, R5, RZ ;  /* 0x000000050e0e9210 */ /* 0x010fca0007f5e0ff */
        /* <DEDUP_REMOVED lines=36> */
.L_x_2545:
        /* <DEDUP_REMOVED lines=24> */
.L_x_2330:
[----:B------:R-:W-:Y:S05]  /*7ec0*/  BSYNC B1 ;  /* 0x0000000000017941 */ /* 0x000fea0003800000 */
.L_x_2329:
[----:B------:R-:W0:Y:S01]  /*7ed0*/  SYNCS.PHASECHK.TRANS64.TRYWAIT P1, [R2+URZ+0x16800], R13 ;  /* 0x0168000d020075a7 */ /* 0x000e22000802017f */
[----:B------:R-:W-:Y:S01]  /*7ee0*/  IMAD R29, R29, -0xc0, R32 ;  /* 0xffffff401d1d7824 */ /* 0x000fe200078e0220 */
[----:B------:R-:W-:Y:S01]  /*7ef0*/  BSSY B1, `(.L_x_2331) ;  /* 0x0000014000017945 */ /* 0x000fe20003800000 */
[----:B------:R-:W-:Y:S02]  /*7f00*/  VIADD R14, R19, 0x60 ;  /* 0x00000060130e7836 */ /* 0x000fe40000000000 */
[----:B---3-5:R-:W-:Y:S01]  /*7f10*/  IMAD.MOV.U32 R3, RZ, RZ, R4 ;  /* 0x000000ffff037224 */ /* 0x028fe200078e0004 */
[----:B------:R-:W-:Y:S01]  /*7f20*/  VIMNMX R0, R29, 0xc0, PT ;  /* 0x000000c01d007848 */ /* 0x000fe20003fe0100 */
[----:B------:R-:W-:-:S03]  /*7f30*/  IMAD.MOV.U32 R12, RZ, RZ, R5 ;  /* 0x000000ffff0c7224 */ /* 0x000fc600078e0005 */
[-C--:B------:R-:W-:Y:S02]  /*7f40*/  ISETP.GE.OR P2, PT, R19, R0.reuse, P0 ;  /* 0x000000001300720c */ /* 0x080fe40000746670 */
[----:B------:R-:W-:Y:S01]  /*7f50*/  ISETP.GE.OR P0, PT, R14, R0, P0 ;  /* 0x000000000e00720c */ /* 0x000fe20000706670 */
        /* <DEDUP_REMOVED lines=12> */
[----:B0-----:R-:W-:Y:S06]  /*8020*/  @!P1 BRA `(.L_x_2332) ;  /* 0x0000010c00b09947 */ /* 0x001fec0003800000 */
.L_x_2546:
[----:B------:R-:W-:Y:S05]  /*8030*/  BSYNC B1 ;  /* 0x0000000000017941 */ /* 0x000fea0003800000 */
.L_x_2331:
        /* <DEDUP_REMOVED lines=30> */
[----:B------:R-:W-:Y:S02]  /*8220*/  SHF.R.U32.HI R15, RZ, 0x3, R14 ;  /* 0x00000003ff0f7819 */ /* 0x000fe4000001160e */
[C---:B------:R-:W-:Y:S02]  /*8230*/  LOP3.LUT R13, R14.reuse, 0x38, R13, 0xf8, !PT ;  /* 0x000000380e0d7812 */ /* 0x040fe400078ef80d */
        /* <DEDUP_REMOVED lines=13> */
[C---:B-1----:R-:W-:Y:S02]  /*8310*/  IMAD.U32 R20, R12.reuse, 0x10000, RZ ;  /* 0x000100000c147824 */ /* 0x042fe400078e00ff */
[C---:B------:R-:W-:Y:S01]  /*8320*/  FMUL.FTZ R55, R33.reuse, R50 ;  /* 0x0000003221377220 */ /* 0x040fe20000410000 */
[----:B------:R-:W-:Y:S01]  /*8330*/  FMUL.FTZ R57, R33, R39 ;  /* 0x0000002721397220 */ /* 0x000fe20000410000 */
[----:B------:R-:W-:Y:S01]  /*8340*/  LOP3.LUT R12, R12, 0xffff0000, RZ, 0xc0, !PT ;  /* 0xffff00000c0c7812 */ /* 0x000fe200078ec0ff */
[----:B------:R-:W-:-:S02]  /*8350*/  IMAD.U32 R21, R13, 0x10000, RZ ;  /* 0x000100000d157824 */ /* 0x000fc400078e00ff */
[----:B------:R-:W-:Y:S01]  /*8360*/  FFMA.FTZ R55, R20, R39, -R55 ;  /* 0x0000002714377223 */ /* 0x000fe20000010837 */
[----:B------:R-:W-:Y:S01]  /*8370*/  LOP3.LUT R33, R38, 0xffff0000, RZ, 0xc0, !PT ;  /* 0xffff000026217812 */ /* 0x000fe200078ec0ff */
[----:B------:R-:W-:Y:S01]  /*8380*/  FMUL.FTZ R39, R24, R49 ;  /* 0x0000003118277220 */ /* 0x000fe20000410000 */
[----:B------:R-:W-:Y:S01]  /*8390*/  FFMA.FTZ R57, R20, R50, R57 ;  /* 0x0000003214397223 */ /* 0x000fe20000010039 */
[C---:B------:R-:W-:Y:S01]  /*83a0*/  IMAD.U32 R20, R46.reuse, 0x10000, RZ ;  /* 0x000100002e147824 */ /* 0x040fe200078e00ff */
[----:B------:R-:W-:Y:S01]  /*83b0*/  LOP3.LUT R46, R46, 0xffff0000, RZ, 0xc0, !PT ;  /* 0xffff00002e2e7812 */ /* 0x000fe200078ec0ff */
[C---:B------:R-:W-:Y:S02]  /*83c0*/  IMAD.U32 R38, R51.reuse, 0x10000, RZ ;  /* 0x0001000033267824 */ /* 0x040fe400078e00ff */
[-C--:B------:R-:W-:Y:S01]  /*83d0*/  FMUL.FTZ R59, R24, R33.reuse ;  /* 0x00000021183b7220 */ /* 0x080fe20000410000 */
[----:B------:R-:W-:Y:S01]  /*83e0*/  FFMA.FTZ R50, R12, R33, -R39 ;  /* 0x000000210c327223 */ /* 0x000fe20000010827 */
[C---:B------:R-:W-:Y:S01]  /*83f0*/  FMUL.FTZ R33, R34.reuse, R20 ;  /* 0x0000001422217220 */ /* 0x040fe20000410000 */
[----:B------:R-:W-:Y:S01]  /*8400*/  FMUL.FTZ R54, R34, R38 ;  /* 0x0000002622367220 */ /* 0x000fe20000410000 */
[----:B------:R-:W-:Y:S01]  /*8410*/  LOP3.LUT R24, R51, 0xffff0000, RZ, 0xc0, !PT ;  /* 0xffff000033187812 */ /* 0x000fe200078ec0ff */
[----:B------:R-:W-:-:S02]  /*8420*/  IMAD.U32 R36, R26, 0x10000, RZ ;  /* 0x000100001a247824 */ /* 0x000fc400078e00ff */
[----:B------:R-:W-:Y:S01]  /*8430*/  FFMA.FTZ R38, R21, R38, R33 ;  /* 0x0000002615267223 */ /* 0x000fe20000010021 */
[----:B------:R-:W-:Y:S01]  /*8440*/  LOP3.LUT R13, R13, 0xffff0000, RZ, 0xc0, !PT ;  /* 0xffff00000d0d7812 */ /* 0x000fe200078ec0ff */
[----:B------:R-:W-:Y:S01]  /*8450*/  FFMA.FTZ R34, R12, R49, R59 ;  /* 0x000000310c227223 */ /* 0x000fe2000001003b */
[----:B------:R-:W-:Y:S01]  /*8460*/  FFMA.FTZ R54, R21, R20, -R54 ;  /* 0x0000001415367223 */ /* 0x000fe20000010836 */
[----:B------:R-:W-:Y:S02]  /*8470*/  IMAD.U32 R33, R52, 0x10000, RZ ;  /* 0x0001000034217824 */ /* 0x000fe400078e00ff */
[----:B------:R-:W-:Y:S01]  /*8480*/  FMUL.FTZ R12, R25, R24 ;  /* 0x00000018190c7220 */ /* 0x000fe20000410000 */
[----:B------:R-:W-:Y:S02]  /*8490*/  IMAD.U32 R21, R47, 0x10000, RZ ;  /* 0x000100002f157824 */ /* 0x000fe400078e00ff */
[----:B------:R-:W-:Y:S01]  /*84a0*/  FMUL.FTZ R56, R25, R46 ;  /* 0x0000002e19387220 */ /* 0x000fe20000410000 */
[----:B------:R-:W-:-:S02]  /*84b0*/  IMAD.U32 R37, R27, 0x10000, RZ ;  /* 0x000100001b257824 */ /* 0x000fc400078e00ff */
[----:B------:R-:W-:Y:S01]  /*84c0*/  FMUL.FTZ R49, R36, R33 ;  /* 0x0000002124317220 */ /* 0x000fe20000410000 */
[----:B------:R-:W-:Y:S02]  /*84d0*/  IMAD.U32 R20, R53, 0x10000, RZ ;  /* 0x0001000035147824 */ /* 0x000fe400078e00ff */
[C---:B------:R-:W-:Y:S01]  /*84e0*/  FFMA.FTZ R25, R13.reuse, R46, -R12 ;  /* 0x0000002e0d197223 */ /* 0x040fe2000001080c */
[----:B------:R-:W-:Y:S02]  /*84f0*/  IMAD.U32 R30, R14, 0x10000, RZ ;  /* 0x000100000e1e7824 */ /* 0x000fe400078e00ff */
[----:B------:R-:W-:Y:S01]  /*8500*/  FMUL.FTZ R36, R36, R21 ;  /* 0x0000001524247220 */ /* 0x000fe20000410000 */
[----:B------:R-:W-:Y:S01]  /*8510*/  FFMA.FTZ R39, R13, R24, R56 ;  /* 0x000000180d277223 */ /* 0x000fe20000010038 */
[----:B------:R-:W-:Y:S02]  /*8520*/  IMAD.U32 R31, R15, 0x10000, RZ ;  /* 0x000100000f1f7824 */ /* 0x000fe400078e00ff */
[----:B------:R-:W-:Y:S01]  /*8530*/  FMUL.FTZ R24, R37, R20 ;  /* 0x0000001425187220 */ /* 0x000fe20000410000 */
[----:B------:R-:W-:-:S02]  /*8540*/  IMAD.U32 R12, R48, 0x10000, RZ ;  /* 0x00010000300c7824 */ /* 0x000fc400078e00ff */
[C---:B------:R-:W-:Y:S01]  /*8550*/  FFMA.FTZ R49, R30.reuse, R21, -R49 ;  /* 0x000000151e317223 */ /* 0x040fe20000010831 */
[----:B------:R-:W-:Y:S01]  /*8560*/  FFMA.FTZ R36, R30, R33, R36 ;  /* 0x000000211e247223 */ /* 0x000fe20000010024 */
[----:B------:R-:W-:Y:S01]  /*8570*/  LOP3.LUT R26, R26, 0xffff0000, RZ, 0xc0, !PT ;  /* 0xffff00001a1a7812 */ /* 0x000fe200078ec0ff */
[-C--:B------:R-:W-:Y:S01]  /*8580*/  FMUL.FTZ R46, R37, R12.reuse ;  /* 0x0000000c252e7220 */ /* 0x080fe20000410000 */
[----:B------:R-:W-:Y:S01]  /*8590*/  FFMA.FTZ R30, R31, R12, -R24 ;  /* 0x0000000c1f1e7223 */ /* 0x000fe20000010818 */
[----:B------:R-:W-:Y:S02]  /*85a0*/  LOP3.LUT R27, R27, 0xffff0000, RZ, 0xc0, !PT ;  /* 0xffff00001b1b7812 */ /* 0x000fe400078ec0ff */
        /* <DEDUP_REMOVED lines=25> */
.L_x_2334:
[----:B------:R-:W-:Y:S05]  /*8740*/  BSYNC B1 ;  /* 0x0000000000017941 */ /* 0x000fea0003800000 */
.L_x_2333:
        /* <DEDUP_REMOVED lines=109> */
.L_x_2325:
[----:B------:R-:W-:Y:S05]  /*8e20*/  BSYNC B0 ;  /* 0x0000000000007941 */ /* 0x000fea0003800000 */
.L_x_2311:
        /* <DEDUP_REMOVED lines=8> */
.L_x_2308:
[----:B------:R-:W-:-:S13]  /*8eb0*/  ISETP.NE.AND P0, PT, R156, 0x3, PT ;  /* 0x000000039c00780c */ /* 0x000fda0003f05270 */
[----:B------:R-:W-:Y:S05]  /*8ec0*/  @!P0 BRA `(.L_x_2335) ;  /* 0x0000000000048947 */ /* 0x000fea0003800000 */
[----:B------:R-:W-:Y:S01]  /*8ed0*/  BPT.TRAP 0x1 ;  /* 0x000000040000795c */ /* 0x000fe20000300000 */
.L_x_2335:
[----:B-123--:R-:W-:Y:S01]  /*8ee0*/  IMAD R4, R18, 0x8, R2 ;  /* 0x0000000812047824 */ /* 0x00efe200078e0202 */
[----:B0-----:R-:W-:-:S04]  /*8ef0*/  SHF.L.U32 R3, R23, 0x1f, RZ ;  /* 0x0000001f17037819 */ /* 0x001fc800000006ff */
[----:B------:R0:W1:Y:S01]  /*8f00*/  SYNCS.PHASECHK.TRANS64.TRYWAIT P2, [R4+URZ+0x16830], R3 ;  /* 0x01683003040075a7 */ /* 0x000062000804017f */
[----:B------:R-:W-:Y:S05]  /*8f10*/  @!P0 BRA `(.L_x_2336) ;  /* 0x0000000000048947 */ /* 0x000fea0003800000 */
[----:B------:R-:W-:Y:S01]  /*8f20*/  BPT.TRAP 0x1 ;  /* 0x000000040000795c */ /* 0x000fe20000300000 */
.L_x_2336:
[----:B------:R-:W2:Y:S02]  /*8f30*/  S2R R0, SR_TID.X ;  /* 0x0000000000007919 */ /* 0x000ea40000002100 */
[----:B--2---:R-:W-:-:S04]  /*8f40*/  LOP3.LUT R0, R0, 0x7f, RZ, 0xc0, !PT ;  /* 0x0000007f00007812 */ /* 0x004fc800078ec0ff */
[----:B------:R-:W-:Y:S01]  /*8f50*/  ISETP.NE.AND P1, PT, R0, RZ, PT ;  /* 0x000000ff0000720c */ /* 0x000fe20003f25270 */
[----:B-1----:R-:W-:-:S12]  /*8f60*/  @P2 BRA `(.L_x_2337) ;  /* 0x0000000000082947 */ /* 0x002fd80003800000 */
[----:B------:R-:W1:Y:S02]  /*8f70*/  SYNCS.PHASECHK.TRANS64.TRYWAIT P2, [R4+URZ+0x16830], R3 ;  /* 0x01683003040075a7 */ /* 0x000e64000804017f */
[----:B-1----:R-:W-:Y:S05]  /*8f80*/  @!P2 BRA `(.L_x_2338) ;  /* 0x000000fc00eca947 */ /* 0x002fea0003800000 */
.L_x_2337:
[----:B------:R-:W-:Y:S05]  /*8f90*/  WARPSYNC.ALL ;  /* 0x0000000000007948 */ /* 0x000fea0003800000 */
[----:B------:R-:W-:Y:S01]  /*8fa0*/  VIADD R0, R2, 0xe400 ;  /* 0x0000e40002007836 */ /* 0x000fe20000000000 */
[----:B------:R-:W-:-:S04]  /*8fb0*/  LOP3.LUT R6, R28, 0x10000, RZ, 0xfc, !PT ;  /* 0x000100001c067812 */ /* 0x000fc800078efcff */
[----:B------:R-:W-:-:S04]  /*8fc0*/  SHF.R.U32.HI R0, RZ, 0x4, R0 ;  /* 0x00000004ff007819 */ /* 0x000fc80000011600 */
[----:B------:R-:W-:-:S04]  /*8fd0*/  LOP3.LUT R0, R0, 0x3fff, RZ, 0xc0, !PT ;  /* 0x00003fff00007812 */ /* 0x000fc800078ec0ff */
[----:B01----:R-:W-:Y:S01]  /*8fe0*/  LOP3.LUT R3, R0, 0x10000, RZ, 0xfc, !PT ;  /* 0x0001000000037812 */ /* 0x003fe200078efcff */
[----:B------:R-:W-:Y:S02]  /*8ff0*/  IMAD.MOV.U32 R7, RZ, RZ, 0x40000040 ;  /* 0x40000040ff077424 */ /* 0x000fe400078e00ff */
[----:B------:R-:W-:Y:S01]  /*9000*/  IMAD.MOV.U32 R9, RZ, RZ, 0x40000040 ;  /* 0x40000040ff097424 */ /* 0x000fe200078e00ff */
[----:B------:R-:W-:Y:S01]  /*9010*/  R2UR UR4, R6 ;  /* 0x00000000060472ca */ /* 0x000fe200000e0000 */
[----:B------:R-:W-:Y:S01]  /*9020*/  IMAD R8, R18, 0x400, R3 ;  /* 0x0000040012087824 */ /* 0x000fe200078e0203 */
[----:B------:R-:W-:Y:S01]  /*9030*/  R2UR UR5, R7 ;  /* 0x00000000070572ca */ /* 0x000fe200000e0000 */
[----:B-----5:R-:W-:Y:S01]  /*9040*/  WARPGROUP.ARRIVE ;  /* 0x00000000000079c5 */ /* 0x020fe20000000000 */
[----:B------:R-:W-:Y:S01]  /*9050*/  R2UR UR7, R9 ;  /* 0x00000000090772ca */ /* 0x000fe200000e0000 */
[----:B------:R-:W-:Y:S01]  /*9060*/  VIADD R90, R6, 0x2 ;  /* 0x00000002065a7836 */ /* 0x000fe20000000000 */
[C---:B------:R-:W-:Y:S01]  /*9070*/  R2UR UR6, R8.reuse ;  /* 0x00000000080672ca */ /* 0x040fe200000e0000 */
[----:B------:R-:W-:Y:S01]  /*9080*/  IMAD.MOV.U32 R91, RZ, RZ, 0x40000040 ;  /* 0x40000040ff5b7424 */ /* 0x000fe200078e00ff */
[----:B------:R-:W-:Y:S01]  /*9090*/  STL [R1+0x4], R3 ;  /* 0x0000040301007387 */ /* 0x000fe20000100800 */
[----:B------:R-:W-:Y:S01]  /*90a0*/  VIADD R10, R8, 0x2 ;  /* 0x00000002080a7836 */ /* 0x000fe20000000000 */
[----:B------:R-:W0:Y:S01]  /*90b0*/  LDC R0, c[0x0][0x448] ;  /* 0x00011200ff007b82 */ /* 0x000e220000000800 */
[----:B------:R-:W-:Y:S01]  /*90c0*/  IMAD.MOV.U32 R11, RZ, RZ, 0x40000040 ;  /* 0x40000040ff0b7424 */ /* 0x000fe200078e00ff */
[----:B------:R-:W2:Y:S04]  /*90d0*/  LDL R12, [R1+0x44] ;  /* 0x00004400010c7983 */ /* 0x000ea80000100800 */
[----:B------:R-:W2:Y:S03]  /*90e0*/  LDL R94, [R1+0x24] ;  /* 0x00002400015e7983 */ /* 0x000ea60000100800 */
[----:B------:R-:W-:Y:S01]  /*90f0*/  HGMMA.64x128x16.F32.BF16 R24, gdesc[UR4], RZ, !UPT, gsb0 ;  /* 0x01e00000041879f0 */ /* 0x000fe2000c0018ff */
[----:B------:R-:W-:Y:S01]  /*9100*/  R2UR UR4, R90 ;  /* 0x000000005a0472ca */ /* 0x000fe200000e0000 */
[----:B------:R-:W3:Y:S01]  /*9110*/  LDL R88, [R1+0x2c] ;  /* 0x00002c0001587983 */ /* 0x000ee20000100800 */
[----:B------:R-:W-:-:S02]  /*9120*/  R2UR UR5, R91 ;  /* 0x000000005b0572ca */ /* 0x000fc400000e0000 */
[----:B------:R-:W-:Y:S01]  /*9130*/  R2UR UR6, R10 ;  /* 0x000000000a0672ca */ /* 0x000fe200000e0000 */
[----:B------:R1:W-:Y:S01]  /*9140*/  STL.64 [R1+0x18], R90 ;  /* 0x0000185a01007387 */ /* 0x0003e20000100a00 */
[----:B------:R-:W-:-:S03]  /*9150*/  R2UR UR7, R11 ;  /* 0x000000000b0772ca */ /* 0x000fc600000e0000 */
[----:B------:R-:W4:Y:S04]  /*9160*/  LDL R13, [R1+0x40] ;  /* 0x00004000010d7983 */ /* 0x000f280000100800 */
[----:B-1----:R-:W4:Y:S01]  /*9170*/  LDL R90, [R1+0x20] ;  /* 0x00002000015a7983 */ /* 0x002f220000100800 */
[----:B------:R-:W-:Y:S02]  /*9180*/  VIADD R20, R6, 0x4 ;  /* 0x0000000406147836 */ /* 0x000fe40000000000 */
[----:B------:R-:W-:Y:S02]  /*9190*/  VIADD R10, R8, 0x4 ;  /* 0x00000004080a7836 */ /* 0x000fe40000000000 */
[----:B------:R-:W-:Y:S02]  /*91a0*/  IMAD.MOV.U32 R21, RZ, RZ, 0x40000040 ;  /* 0x40000040ff157424 */ /* 0x000fe400078e00ff */
[----:B------:R-:W-:Y:S01]  /*91b0*/  IMAD.MOV.U32 R11, RZ, RZ, 0x40000040 ;  /* 0x40000040ff0b7424 */ /* 0x000fe200078e00ff */
[----:B------:R-:W-:-:S02]  /*91c0*/  WARPGROUP.DEPBAR.LE gsb0, 0x0 ;  /* 0x00008000000079c5 */ /* 0x000fc40000010000 */
        /* <DEDUP_REMOVED lines=17> */
[----:B0-----:R-:W-:-:S13]  /*92e0*/  ISETP.NE.AND P2, PT, R0, 0x1, PT ;  /* 0x000000010000780c */ /* 0x001fda0003f45270 */
[----:B------:R-:W0:Y:S08]  /*92f0*/  @P2 LDC R3, c[0x0][0x44c] ;  /* 0x00011300ff032b82 */ /* 0x000e300000000800 */
[----:B------:R-:W1:Y:S01]  /*9300*/  @P2 LDC R5, c[0x0][0x450] ;  /* 0x00011400ff052b82 */ /* 0x000e620000000800 */
[----:B--2---:R-:W-:-:S04]  /*9310*/  IMAD.IADD R12, R12, 0x1, R94 ;  /* 0x000000010c0c7824 */ /* 0x004fc800078e025e */
[----:B0-----:R-:W-:-:S05]  /*9320*/  @P2 IMAD.HI.U32 R0, R12, R3, RZ ;  /* 0x000000030c002227 */ /* 0x001fca00078e00ff */
[----:B-1----:R-:W-:Y:S01]  /*9330*/  @P2 SHF.R.U32.HI R12, RZ, R5, R0 ;  /* 0x00000005ff0c2219 */ /* 0x002fe20000011600 */
[----:B------:R-:W-:Y:S02]  /*9340*/  WARPGROUP.DEPBAR.LE gsb0, 0x0 ;  /* 0x00008000000079c5 */ /* 0x000fe40000010000 */
[----:B------:R-:W-:-:S06]  /*9350*/  WARPGROUP.ARRIVE ;  /* 0x00000000000079c5 */ /* 0x000fcc0000000000 */
[----:B------:R-:W-:Y:S01]  /*9360*/  HGMMA.64x128x16.F32.BF16 R24, gdesc[UR4], R24, gsb0 ;  /* 0x01e00000041879f0 */ /* 0x000fe20008001818 */
[----:B------:R-:W0:Y:S01]  /*9370*/  SHFL.IDX PT, R5, R12, 0x1, 0x1c1f ;  /* 0x003c1f000c057f89 */ /* 0x000e2200000e0000 */
[----:B------:R-:W-:Y:S01]  /*9380*/  IMAD.MOV.U32 R3, RZ, RZ, -0x80 ;  /* 0xffffff80ff037424 */ /* 0x000fe200078e00ff */
[----:B------:R-:W-:Y:S01]  /*9390*/  ULDC UR4, c[0x0][0x988] ;  /* 0x0002620000047ab9 */ /* 0x000fe20000000800 */
[----:B------:R-:W-:Y:S01]  /*93a0*/  @!P1 VIADD R4, R4, 0x16840 ;  /* 0x0001684004049836 */ /* 0x000fe20000000000 */
[----:B------:R-:W-:Y:S01]  /*93b0*/  STL.64 [R1+0x10], R20 ;  /* 0x0000101401007387 */ /* 0x000fe20000100a00 */
[----:B------:R-:W-:Y:S01]  /*93c0*/  IMAD R0, R92, R3, 0x80 ;  /* 0x000000805c007424 */ /* 0x000fe200078e0203 */
[----:B------:R-:W-:-:S03]  /*93d0*/  ULDC UR5, c[0x0][0x988] ;  /* 0x0002620000057ab9 */ /* 0x000fc60000000800 */
[----:B------:R-:W-:Y:S02]  /*93e0*/  VIADD R3, R0, 0x1 ;  /* 0x0000000100037836 */ /* 0x000fe40000000000 */
[----:B---3--:R-:W-:Y:S02]  /*93f0*/  IMAD.IADD R8, R88, 0x1, R0 ;  /* 0x0000000158087824 */ /* 0x008fe400078e0200 */
[C---:B----4-:R-:W-:Y:S02]  /*9400*/  IMAD R3, R13.reuse, -0x2, R3 ;  /* 0xfffffffe0d037824 */ /* 0x050fe400078e0203 */
[----:B------:R-:W-:-:S03]  /*9410*/  IMAD R8, R13, -0x2, R8 ;  /* 0xfffffffe0d087824 */ /* 0x000fc600078e0208 */
[----:B------:R-:W-:-:S04]  /*9420*/  IADD3 R89, -R90, R3, R88 ;  /* 0x000000035a597210 */ /* 0x000fc80007ffe158 */
[----:B0-----:R-:W-:-:S04]  /*9430*/  VIADDMNMX R0, R5, R89, R8, PT ;  /* 0x0000005905007246 */ /* 0x001fc80003800108 */
[C---:B------:R-:W-:Y:S02]  /*9440*/  ISETP.GT.AND P4, PT, R0.reuse, RZ, PT ;  /* 0x000000ff0000720c */ /* 0x040fe40003f84270 */
[C---:B------:R-:W-:Y:S02]  /*9450*/  ISETP.GT.AND P5, PT, R0.reuse, 0x1, PT ;  /* 0x000000010000780c */ /* 0x040fe40003fa4270 */
[----:B------:R-:W-:Y:S01]  /*9460*/  ISETP.GT.AND P3, PT, R0, 0x8, PT ;  /* 0x000000080000780c */ /* 0x000fe20003f64270 */
[----:B------:R0:W-:Y:S01]  /*9470*/  STL.64 [R1+0x8], R14 ;  /* 0x0000080e01007387 */ /* 0x0001e20000100a00 */
[----:B------:R-:W-:Y:S02]  /*9480*/  WARPGROUP.DEPBAR.LE gsb0, 0x0 ;  /* 0x00008000000079c5 */ /* 0x000fe40000010000 */
[----:B------:R-:W-:Y:S02]  /*9490*/  FSEL R109, R26, -INF , P4 ;  /* 0xff8000001a6d7808 */ /* 0x000fe40002000000 */
[----:B------:R-:W-:-:S02]  /*94a0*/  FSEL R107, R27, -INF , P5 ;  /* 0xff8000001b6b7808 */ /* 0x000fc40002800000 */
        /* <DEDUP_REMOVED lines=49> */
[----:B0-----:R-:W-:Y:S02]  /*97c0*/  FSEL R15, R62, -INF , P3 ;  /* 0xff8000003e0f7808 */ /* 0x001fe40001800000 */
        /* <DEDUP_REMOVED lines=37> */
[----:B------:R-:W-:Y:S02]  /*9a20*/  FSEL R87, R87, -INF , P4 ;  /* 0xff80000057577808 */ /* 0x000fe40002000000 */
[----:B------:R-:W-:-:S04]  /*9a30*/  FMNMX.FTZ R10, R43, R10, !PT ;  /* 0x0000000a2b0a7209 */ /* 0x000fc80007810000 */
[----:B------:R-:W-:-:S05]  /*9a40*/  FMNMX.FTZ R14, R87, R10, !PT ;  /* 0x0000000a570e7209 */ /* 0x000fca0007810000 */
[----:B------:R-:W0:Y:S04]  /*9a50*/  SHFL.BFLY PT, R9, R14, 0x2, 0x1f ;  /* 0x0c401f000e097f89 */ /* 0x000e2800000e0000 */
[----:B------:R-:W1:Y:S01]  /*9a60*/  SHFL.IDX PT, R26, R12, RZ, 0x1c1f ;  /* 0x001c1fff0c1a7589 */ /* 0x000e6200000e0000 */
[----:B0-----:R-:W-:-:S05]  /*9a70*/  FMNMX.FTZ R20, R14, R9, !PT ;  /* 0x000000090e147209 */ /* 0x001fca0007810000 */
[----:B------:R-:W0:Y:S01]  /*9a80*/  SHFL.BFLY PT, R9, R20, 0x1, 0x1f ;  /* 0x0c201f0014097f89 */ /* 0x000e2200000e0000 */
[----:B------:R-:W-:Y:S01]  /*9a90*/  IMAD.U32 R0, RZ, RZ, UR4 ;  /* 0x00000004ff007e24 */ /* 0x000fe2000f8e00ff */
[----:B-1----:R-:W-:Y:S01]  /*9aa0*/  VIADDMNMX R26, R26, R89, R8, PT ;  /* 0x000000591a1a7246 */ /* 0x002fe20003800108 */
[----:B------:R-:W-:-:S03]  /*9ab0*/  ULDC UR4, c[0x0][0x988] ;  /* 0x0002620000047ab9 */ /* 0x000fc60000000800 */
[C---:B------:R-:W-:Y:S02]  /*9ac0*/  ISETP.GT.AND P4, PT, R26.reuse, RZ, PT ;  /* 0x000000ff1a00720c */ /* 0x040fe40003f84270 */
[----:B------:R-:W-:Y:S02]  /*9ad0*/  ISETP.GT.AND P5, PT, R26, 0x1, PT ;  /* 0x000000011a00780c */ /* 0x000fe40003fa4270 */
[----:B------:R-:W-:Y:S02]  /*9ae0*/  FSEL R89, R24, -INF , P4 ;  /* 0xff80000018597808 */ /* 0x000fe40002000000 */
[----:B------:R-:W-:Y:S02]  /*9af0*/  FSEL R25, R25, -INF , P5 ;  /* 0xff80000019197808 */ /* 0x000fe40002800000 */
[----:B0-----:R-:W-:-:S04]  /*9b00*/  FMNMX.FTZ R9, R20, R9, !PT ;  /* 0x0000000914097209 */ /* 0x001fc80007810000 */
[C---:B------:R-:W-:Y:S01]  /*9b10*/  FSETP.NEU.FTZ.AND P3, PT, R9.reuse, -INF , PT ;  /* 0xff8000000900780b */ /* 0x040fe20003f7d000 */
[----:B------:R-:W-:-:S05]  /*9b20*/  FMUL.FTZ R10, R9, R0 ;  /* 0x00000000090a7220 */ /* 0x000fca0000410000 */
[----:B------:R-:W-:Y:S02]  /*9b30*/  FSEL R10, R10, RZ, P3 ;  /* 0x000000ff0a0a7208 */ /* 0x000fe40001800000 */
[C---:B------:R-:W-:Y:S02]  /*9b40*/  ISETP.GT.AND P3, PT, R26.reuse, 0x8, PT ;  /* 0x000000081a00780c */ /* 0x040fe40003f64270 */
[----:B------:R-:W-:Y:S01]  /*9b50*/  ISETP.GT.AND P4, PT, R26, 0x9, PT ;  /* 0x000000091a00780c */ /* 0x000fe20003f84270 */
[----:B------:R-:W-:Y:S01]  /*9b60*/  FFMA.FTZ R151, R91, R0, -R10 ;  /* 0x000000005b977223 */ /* 0x000fe2000001080a */
[----:B------:R-:W-:Y:S02]  /*9b70*/  FSEL R91, R28, -INF , P3 ;  /* 0xff8000001c5b7808 */ /* 0x000fe40001800000 */
[----:B------:R-:W-:Y:S02]  /*9b80*/  FMNMX.FTZ R14, R89, R25, !PT ;  /* 0x00000019590e7209 */ /* 0x000fe40007810000 */
[----:B------:R-:W-:-:S02]  /*9b90*/  ISETP.GT.AND P3, PT, R26, 0x10, PT ;  /* 0x000000101a00780c */ /* 0x000fc40003f64270 */
[----:B------:R-:W-:Y:S02]  /*9ba0*/  FSEL R29, R29, -INF , P4 ;  /* 0xff8000001d1d7808 */ /* 0x000fe40002000000 */
[----:B------:R-:W-:Y:S01]  /*9bb0*/  FMNMX.FTZ R14, R91, R14, !PT ;  /* 0x0000000e5b0e7209 */ /* 0x000fe20007810000 */
[----:B------:R-:W-:Y:S01]  /*9bc0*/  FFMA.FTZ R12, R93, R0, -R10 ;  /* 0x000000005d0c7223 */ /* 0x000fe2000001080a */
[----:B------:R-:W-:Y:S02]  /*9bd0*/  ISETP.GT.AND P4, PT, R26, 0x11, PT ;  /* 0x000000111a00780c */ /* 0x000fe40003f84270 */
        /* <DEDUP_REMOVED lines=19> */
[----:B------:R0:W-:Y:S01]  /*9d10*/  MUFU.EX2 R14, R24 ;  /* 0x00000018000e7308 */ /* 0x0001e20000000800 */
[----:B------:R-:W-:Y:S01]  /*9d20*/  FFMA.FTZ R147, R103, R0, -R10 ;  /* 0x0000000067937223 */ /* 0x000fe2000001080a */
[----:B------:R-:W-:Y:S02]  /*9d30*/  ISETP.GT.AND P4, PT, R26, 0x29, PT ;  /* 0x000000291a00780c */ /* 0x000fe40003f84270 */
[----:B------:R-:W-:Y:S02]  /*9d40*/  FSEL R103, R44, -INF , P3 ;  /* 0xff8000002c677808 */ /* 0x000fe40001800000 */
[----:B0-----:R-:W-:Y:S02]  /*9d50*/  FMNMX.FTZ R24, R41, R20, !PT ;  /* 0x0000001429187209 */ /* 0x001fe40007810000 */
        /* <DEDUP_REMOVED lines=11> */
[--C-:B------:R-:W-:Y:S01]  /*9e10*/  FFMA.FTZ R141, R101, R0, -R10.reuse ;  /* 0x00000000658d7223 */ /* 0x100fe2000001080a */
[----:B------:R-:W-:Y:S02]  /*9e20*/  ISETP.GT.AND P4, PT, R26, 0x39, PT ;  /* 0x000000391a00780c */ /* 0x000fe40003f84270 */
[----:B------:R-:W-:Y:S02]  /*9e30*/  FSEL R101, R52, -INF , P3 ;  /* 0xff80000034657808 */ /* 0x000fe40001800000 */
[----:B0-----:R-:W-:Y:S01]  /*9e40*/  FMNMX.FTZ R28, R49, R24, !PT ;  /* 0x00000018311c7209 */ /* 0x001fe20007810000 */
[-CC-:B------:R-:W-:Y:S01]  /*9e50*/  FFMA.FTZ R30, R97, R0.reuse, -R10.reuse ;  /* 0x00000000611e7223 */ /* 0x180fe2000001080a */
[C---:B------:R-:W-:Y:S01]  /*9e60*/  ISETP.GT.AND P3, PT, R26.reuse, 0x40, PT ;  /* 0x000000401a00780c */ /* 0x040fe20003f64270 */
[-CC-:B------:R-:W-:Y:S01]  /*9e70*/  FFMA.FTZ R143, R5, R0.reuse, -R10.reuse ;  /* 0x00000000058f7223 */ /* 0x180fe2000001080a */
[----:B------:R-:W-:Y:S01]  /*9e80*/  FSEL R53, R53, -INF , P4 ;  /* 0xff80000035357808 */ /* 0x000fe20002000000 */
[--C-:B------:R-:W-:Y:S01]  /*9e90*/  FFMA.FTZ R32, R47, R0, -R10.reuse ;  /* 0x000000002f207223 */ /* 0x100fe2000001080a */
[----:B------:R-:W-:Y:S01]  /*9ea0*/  FMNMX.FTZ R28, R101, R28, !PT ;  /* 0x0000001c651c7209 */ /* 0x000fe20007810000 */
[-CC-:B------:R-:W-:Y:S01]  /*9eb0*/  FFMA.FTZ R107, R107, R0.reuse, -R10.reuse ;  /* 0x000000006b6b7223 */ /* 0x180fe2000001080a */
[----:B------:R-:W-:Y:S01]  /*9ec0*/  ISETP.GT.AND P4, PT, R26, 0x41, PT ;  /* 0x000000411a00780c */ /* 0x000fe20003f84270 */
[-CC-:B------:R-:W-:Y:S01]  /*9ed0*/  FFMA.FTZ R137, R3, R0.reuse, -R10.reuse ;  /* 0x0000000003897223 */ /* 0x180fe2000001080a */
[----:B------:R-:W-:Y:S01]  /*9ee0*/  FSEL R97, R56, -INF , P3 ;  /* 0xff80000038617808 */ /* 0x000fe20001800000 */
[--C-:B------:R-:W-:Y:S01]  /*9ef0*/  FFMA.FTZ R139, R11, R0, -R10.reuse ;  /* 0x000000000b8b7223 */ /* 0x100fe2000001080a */
[----:B------:R-:W-:Y:S01]  /*9f00*/  FMNMX.FTZ R28, R53, R28, !PT ;  /* 0x0000001c351c7209 */ /* 0x000fe20007810000 */
[-CC-:B------:R-:W-:Y:S01]  /*9f10*/  FFMA.FTZ R133, R13, R0.reuse, -R10.reuse ;  /* 0x000000000d857223 */ /* 0x180fe2000001080a */
[C---:B------:R-:W-:Y:S01]  /*9f20*/  ISETP.GT.AND P3, PT, R26.reuse, 0x48, PT ;  /* 0x000000481a00780c */ /* 0x040fe20003f64270 */
[-CC-:B------:R-:W-:Y:S01]  /*9f30*/  FFMA.FTZ R135, R15, R0.reuse, -R10.reuse ;  /* 0x000000000f877223 */ /* 0x180fe2000001080a */
[----:B------:R-:W-:Y:S01]  /*9f40*/  FSEL R57, R57, -INF , P4 ;  /* 0xff80000039397808 */ /* 0x000fe20002000000 */
[--C-:B------:R-:W-:Y:S01]  /*9f50*/  FFMA.FTZ R149, R109, R0, -R10.reuse ;  /* 0x000000006d957223 */ /* 0x100fe2000001080a */
[----:B------:R-:W-:Y:S01]  /*9f60*/  FMNMX.FTZ R28, R97, R28, !PT ;  /* 0x0000001c611c7209 */ /* 0x000fe20007810000 */
[----:B------:R0:W-:Y:S01]  /*9f70*/  MUFU.EX2 R24, R30 ;  /* 0x0000001e00187308 */ /* 0x0001e20000000800 */
[----:B------:R-:W-:Y:S01]  /*9f80*/  ISETP.GT.AND P4, PT, R26, 0x49, PT ;  /* 0x000000491a00780c */ /* 0x000fe20003f84270 */
[-CC-:B------:R-:W-:Y:S01]  /*9f90*/  FFMA.FTZ R129, R21, R0.reuse, -R10.reuse ;  /* 0x0000000015817223 */ /* 0x180fe2000001080a */
[----:B------:R-:W-:Y:S01]  /*9fa0*/  FSEL R5, R60, -INF , P3 ;  /* 0xff8000003c057808 */ /* 0x000fe20001800000 */
[-CC-:B------:R-:W-:Y:S01]  /*9fb0*/  FFMA.FTZ R36, R67, R0.reuse, -R10.reuse ;  /* 0x0000000043247223 */ /* 0x180fe2000001080a */
[C---:B------:R-:W-:Y:S01]  /*9fc0*/  ISETP.GT.AND P3, PT, R26.reuse, 0x50, PT ;  /* 0x000000501a00780c */ /* 0x040fe20003f64270 */
[-CC-:B------:R-:W-:Y:S01]  /*9fd0*/  FFMA.FTZ R131, R27, R0.reuse, -R10.reuse ;  /* 0x000000001b837223 */ /* 0x180fe2000001080a */
[--C-:B------:R-:W-:Y:S01]  /*9fe0*/  FFMA.FTZ R38, R71, R0, -R10.reuse ;  /* 0x0000000047267223 */ /* 0x100fe2000001080a */
[----:B------:R-:W-:Y:S01]  /*9ff0*/  MUFU.EX2 R151, R151 ;  /* 0x0000009700977308 */ /* 0x000fe20000000800 */
[----:B0-----:R-:W-:Y:S01]  /*a000*/  FMNMX.FTZ R30, R57, R28, !PT ;  /* 0x0000001c391e7209 */ /* 0x001fe20007810000 */
        /* <DEDUP_REMOVED lines=12> */
[----:B------:R0:W-:Y:S01]  /*a0d0*/  MUFU.EX2 R8, R107 ;  /* 0x0000006b00087308 */ /* 0x0001e20000000800 */
[----:B------:R-:W-:Y:S01]  /*a0e0*/  FSEL R65, R65, -INF , P4 ;  /* 0xff80000041417808 */ /* 0x000fe20002000000 */
[--C-:B------:R-:W-:Y:S01]  /*a0f0*/  FFMA.FTZ R3, R51, R0, -R10.reuse ;  /* 0x0000000033037223 */ /* 0x100fe2000001080a */
[----:B------:R-:W-:Y:S01]  /*a100*/  FMNMX.FTZ R30, R47, R30, !PT ;  /* 0x0000001e2f1e7209 */ /* 0x000fe20007810000 */
[----:B------:R-:W-:Y:S01]  /*a110*/  FFMA.FTZ R46, R87, R0, -R10 ;  /* 0x00000000572e7223 */ /* 0x000fe2000001080a */
[----:B------:R-:W-:Y:S01]  /*a120*/  ISETP.GT.AND P4, PT, R26, 0x59, PT ;  /* 0x000000591a00780c */ /* 0x000fe20003f84270 */
[----:B------:R-:W1:Y:S02]  /*a130*/  @P2 LDC R43, c[0x0][0x44c] ;  /* 0x00011300ff2b2b82 */ /* 0x000e640000000800 */
[----:B------:R2:W-:Y:S01]  /*a140*/  MUFU.EX2 R28, R32 ;  /* 0x00000020001c7308 */ /* 0x0005e20000000800 */
[----:B0-----:R-:W-:-:S02]  /*a150*/  FSEL R107, R68, -INF , P3 ;  /* 0xff800000446b7808 */ /* 0x001fc40001800000 */
[----:B------:R-:W-:Y:S02]  /*a160*/  ISETP.GT.AND P3, PT, R26, 0x60, PT ;  /* 0x000000601a00780c */ /* 0x000fe40003f64270 */
[----:B------:R-:W-:Y:S01]  /*a170*/  FSEL R69, R69, -INF , P4 ;  /* 0xff80000045457808 */ /* 0x000fe20002000000 */
[----:B------:R-:W0:Y:S01]  /*a180*/  @P2 LDC R52, c[0x0][0x450] ;  /* 0x00011400ff342b82 */ /* 0x000e220000000800 */
[----:B--2---:R-:W-:-:S04]  /*a190*/  FMNMX.FTZ R32, R65, R30, !PT ;  /* 0x0000001e41207209 */ /* 0x004fc80007810000 */
        /* <DEDUP_REMOVED lines=12> */
[----:B------:R-:W-:Y:S01]  /*a260*/  FMNMX.FTZ R34, R11, R34, !PT ;  /* 0x000000220b227209 */ /* 0x000fe20007810000 */
[----:B------:R2:W-:Y:S01]  /*a270*/  MUFU.EX2 R30, R3 ;  /* 0x00000003001e7308 */ /* 0x0005e20000000800 */
[----:B------:R-:W-:Y:S02]  /*a280*/  ISETP.GT.AND P4, PT, R26, 0x71, PT ;  /* 0x000000711a00780c */ /* 0x000fe40003f84270 */
[----:B------:R-:W-:Y:S01]  /*a290*/  FMNMX.FTZ R34, R77, R34, !PT ;  /* 0x000000224d227209 */ /* 0x000fe20007810000 */
[----:B--2---:R-:W-:Y:S01]  /*a2a0*/  FFMA.FTZ R3, R55, R0, -R10 ;  /* 0x0000000037037223 */ /* 0x004fe2000001080a */
[----:B------:R-:W-:Y:S02]  /*a2b0*/  FSEL R55, R80, -INF , P3 ;  /* 0xff80000050377808 */ /* 0x000fe40001800000 */
[----:B------:R-:W-:Y:S02]  /*a2c0*/  ISETP.GT.AND P3, PT, R26, 0x78, PT ;  /* 0x000000781a00780c */ /* 0x000fe40003f64270 */
[----:B------:R-:W-:-:S02]  /*a2d0*/  FSEL R81, R81, -INF , P4 ;  /* 0xff80000051517808 */ /* 0x000fc40002000000 */
[----:B------:R-:W-:Y:S02]  /*a2e0*/  FMNMX.FTZ R34, R55, R34, !PT ;  /* 0x0000002237227209 */ /* 0x000fe40007810000 */
[----:B------:R-:W-:Y:S02]  /*a2f0*/  ISETP.GT.AND P4, PT, R26, 0x79, PT ;  /* 0x000000791a00780c */ /* 0x000fe40003f84270 */
[----:B------:R-:W-:Y:S02]  /*a300*/  FSEL R13, R84, -INF , P3 ;  /* 0xff800000540d7808 */ /* 0x000fe40001800000 */
[----:B------:R-:W-:Y:S02]  /*a310*/  FMNMX.FTZ R34, R81, R34, !PT ;  /* 0x0000002251227209 */ /* 0x000fe40007810000 */
[----:B------:R-:W-:Y:S02]  /*a320*/  FSEL R85, R85, -INF , P4 ;  /* 0xff80000055557808 */ /* 0x000fe40002000000 */
[----:B------:R-:W-:Y:S01]  /*a330*/  FMNMX.FTZ R34, R13, R34, !PT ;  /* 0x000000220d227209 */ /* 0x000fe20007810000 */
[----:B------:R2:W-:Y:S03]  /*a340*/  MUFU.EX2 R32, R3 ;  /* 0x0000000300207308 */ /* 0x0005e60000000800 */
[----:B--2---:R-:W-:-:S05]  /*a350*/  FMNMX.FTZ R3, R85, R34, !PT ;  /* 0x0000002255037209 */ /* 0x004fca0007810000 */
[----:B------:R-:W2:Y:S02]  /*a360*/  SHFL.BFLY PT, R40, R3, 0x2, 0x1f ;  /* 0x0c401f0003287f89 */ /* 0x000ea400000e0000 */
[----:B--2---:R-:W-:-:S05]  /*a370*/  FMNMX.FTZ R15, R3, R40, !PT ;  /* 0x00000028030f7209 */ /* 0x004fca0007810000 */
[----:B------:R-:W2:Y:S01]  /*a380*/  SHFL.BFLY PT, R44, R15, 0x1, 0x1f ;  /* 0x0c201f000f2c7f89 */ /* 0x000ea200000e0000 */
[----:B------:R-:W3:Y:S01]  /*a390*/  MUFU.EX2 R149, R149 ;  /* 0x0000009500957308 */ /* 0x000ee20000000800 */
[-CC-:B------:R-:W-:Y:S01]  /*a3a0*/  FFMA.FTZ R26, R59, R0.reuse, -R10.reuse ;  /* 0x000000003b1a7223 */ /* 0x180fe2000001080a */
[-CC-:B------:R-:W-:Y:S01]  /*a3b0*/  FFMA.FTZ R34, R63, R0.reuse, -R10.reuse ;  /* 0x000000003f227223 */ /* 0x180fe2000001080a */
[----:B------:R-:W-:-:S05]  /*a3c0*/  FFMA.FTZ R40, R75, R0, -R10 ;  /* 0x000000004b287223 */ /* 0x000fca000001080a */
[----:B------:R-:W4:Y:S01]  /*a3d0*/  MUFU.EX2 R12, R12 ;  /* 0x0000000c000c7308 */ /* 0x000f220000000800 */
[----:B--2---:R-:W-:-:S04]  /*a3e0*/  FMNMX.FTZ R3, R15, R44, !PT ;  /* 0x0000002c0f037209 */ /* 0x004fc80007810000 */
[C---:B------:R-:W-:Y:S01]  /*a3f0*/  FSETP.NEU.FTZ.AND P3, PT, R3.reuse, -INF , PT ;  /* 0xff8000000300780b */ /* 0x040fe20003f7d000 */
[----:B------:R-:W-:-:S05]  /*a400*/  FMUL.FTZ R15, R3, R0 ;  /* 0x00000000030f7220 */ /* 0x000fca0000410000 */
[----:B------:R-:W-:Y:S01]  /*a410*/  FSEL R10, R15, RZ, P3 ;  /* 0x000000ff0f0a7208 */ /* 0x000fe20001800000 */
[----:B------:R-:W2:Y:S04]  /*a420*/  MUFU.EX2 R145, R145 ;  /* 0x0000009100917308 */ /* 0x000ea80000000800 */
[-CC-:B------:R-:W-:Y:S01]  /*a430*/  FFMA.FTZ R148, R89, R0.reuse, -R10.reuse ;  /* 0x0000000059947223 */ /* 0x180fe2000001080a */
[-CC-:B------:R-:W-:Y:S01]  /*a440*/  FFMA.FTZ R15, R25, R0.reuse, -R10.reuse ;  /* 0x00000000190f7223 */ /* 0x180fe2000001080a */
[-C--:B------:R-:W-:Y:S01]  /*a450*/  FFMA.FTZ R150, R91, R0.reuse, -R10 ;  /* 0x000000005b967223 */ /* 0x080fe2000001080a */
[----:B---3--:R-:W-:Y:S01]  /*a460*/  FADD.FTZ R48, R149, R8 ;  /* 0x0000000895307221 */ /* 0x008fe20000010000 */
[-CC-:B------:R-:W-:Y:S02]  /*a470*/  FFMA.FTZ R21, R29, R0.reuse, -R10.reuse ;  /* 0x000000001d157223 */ /* 0x180fe4000001080a */
[----:B------:R-:W-:Y:S01]  /*a480*/  MUFU.EX2 R148, R148 ;  /* 0x0000009400947308 */ /* 0x000fe20000000800 */
[----:B------:R-:W-:Y:S01]  /*a490*/  FFMA.FTZ R27, R37, R0, -R10 ;  /* 0x00000000251b7223 */ /* 0x000fe2000001080a */
[----:B------:R-:W-:-:S06]  /*a4a0*/  FADD.FTZ R37, R151, R48 ;  /* 0x0000003097257221 */ /* 0x000fcc0000010000 */
[----:B------:R-:W3:Y:S01]  /*a4b0*/  MUFU.EX2 R15, R15 ;  /* 0x0000000f000f7308 */ /* 0x000ee20000000800 */
[----:B------:R-:W-:Y:S01]  /*a4c0*/  FFMA.FTZ R144, R93, R0, -R10 ;  /* 0x000000005d907223 */ /* 0x000fe2000001080a */
[----:B----4-:R-:W-:-:S06]  /*a4d0*/  FADD.FTZ R48, R12, R37 ;  /* 0x000000250c307221 */ /* 0x010fcc0000010000 */
[----:B------:R-:W4:Y:S01]  /*a4e0*/  MUFU.EX2 R147, R147 ;  /* 0x0000009300937308 */ /* 0x000f220000000800 */
[----:B------:R-:W-:-:S07]  /*a4f0*/  FFMA.FTZ R25, R33, R0, -R10 ;  /* 0x0000000021197223 */ /* 0x000fce000001080a */
[----:B------:R-:W1:Y:S01]  /*a500*/  MUFU.EX2 R150, R150 ;  /* 0x0000009600967308 */ /* 0x000e620000000800 */
[----:B--2---:R-:W-:Y:S01]  /*a510*/  FADD.FTZ R39, R145, R48 ;  /* 0x0000003091277221 */ /* 0x004fe20000010000 */
[----:B------:R-:W-:-:S06]  /*a520*/  FFMA.FTZ R146, R95, R0, -R10 ;  /* 0x000000005f927223 */ /* 0x000fcc000001080a */
[----:B------:R-:W2:Y:S01]  /*a530*/  MUFU.EX2 R21, R21 ;  /* 0x0000001500157308 */ /* 0x000ea20000000800 */
[----:B------:R-:W-:Y:S01]  /*a540*/  FADD.FTZ R48, R14, R39 ;  /* 0x000000270e307221 */ /* 0x000fe20000010000 */
[----:B---3--:R-:W-:-:S06]  /*a550*/  FADD.FTZ R39, R148, R15 ;  /* 0x0000000f94277221 */ /* 0x008fcc0000010000 */
[----:B------:R-:W3:Y:S01]  /*a560*/  MUFU.EX2 R141, R141 ;  /* 0x0000008d008d7308 */ /* 0x000ee20000000800 */
[----:B------:R-:W-:-:S07]  /*a570*/  FFMA.FTZ R134, R5, R0, -R10 ;  /* 0x0000000005867223 */ /* 0x000fce000001080a */
[----:B------:R-:W0:Y:S01]  /*a580*/  MUFU.EX2 R144, R144 ;  /* 0x0000009000907308 */ /* 0x000e220000000800 */
[----:B----4-:R-:W-:Y:S01]  /*a590*/  FADD.FTZ R5, R147, R48 ;  /* 0x0000003093057221 */ /* 0x010fe20000010000 */
[----:B-1----:R-:W-:-:S06]  /*a5a0*/  FADD.FTZ R48, R150, R39 ;  /* 0x0000002796307221 */ /* 0x002fcc0000010000 */
[----:B------:R-:W1:Y:S01]  /*a5b0*/  MUFU.EX2 R25, R25 ;  /* 0x0000001900197308 */ /* 0x000e620000000800 */
[----:B------:R-:W-:Y:S01]  /*a5c0*/  FFMA.FTZ R140, R99, R0, -R10 ;  /* 0x00000000638c7223 */ /* 0x000fe2000001080a */
[----:B------:R-:W-:Y:S01]  /*a5d0*/  FADD.FTZ R50, R20, R5 ;  /* 0x0000000514327221 */ /* 0x000fe20000010000 */
[----:B------:R-:W-:-:S05]  /*a5e0*/  @!P1 PRMT R4, RZ, 0x654, R4 ;  /* 0x00000654ff049816 */ /* 0x000fca0000000004 */
[----:B------:R-:W4:Y:S01]  /*a5f0*/  MUFU.EX2 R143, R143 ;  /* 0x0000008f008f7308 */ /* 0x000f220000000800 */
[----:B--2---:R-:W-:Y:S01]  /*a600*/  FADD.FTZ R39, R21, R48 ;  /* 0x0000003015277221 */ /* 0x004fe20000010000 */
[----:B------:R-:W-:-:S06]  /*a610*/  FFMA.FTZ R29, R41, R0, -R10 ;  /* 0x00000000291d7223 */ /* 0x000fcc000001080a */
[----:B------:R-:W2:Y:S01]  /*a620*/  MUFU.EX2 R146, R146 ;  /* 0x0000009200927308 */ /* 0x000ea20000000800 */
[----:B---3--:R-:W-:Y:S01]  /*a630*/  FADD.FTZ R41, R141, R50 ;  /* 0x000000328d297221 */ /* 0x008fe20000010000 */
[----:B------:R0:W-:Y:S06]  /*a640*/  @!P1 SYNCS.ARRIVE.TRANS64.RED.A1T0 RZ, [R4+URZ], RZ ;  /* 0x000000ff04ff99a7 */ /* 0x0001ec000810043f */
[----:B------:R-:W3:Y:S01]  /*a650*/  MUFU.EX2 R27, R27 ;  /* 0x0000001b001b7308 */ /* 0x000ee20000000800 */
[----:B------:R-:W-:Y:S01]  /*a660*/  FFMA.FTZ R142, R103, R0, -R10 ;  /* 0x00000000678e7223 */ /* 0x000fe2000001080a */
[----:B0-----:R-:W-:Y:S01]  /*a670*/  FADD.FTZ R4, R144, R39 ;  /* 0x0000002790047221 */ /* 0x001fe20000010000 */
[----:B------:R-:W-:-:S05]  /*a680*/  FADD.FTZ R48, R24, R41 ;  /* 0x0000002918307221 */ /* 0x000fca0000010000 */
[----:B------:R-:W0:Y:S01]  /*a690*/  MUFU.EX2 R137, R137 ;  /* 0x0000008900897308 */ /* 0x000e220000000800 */
[----:B-1----:R-:W-:Y:S01]  /*a6a0*/  FADD.FTZ R41, R25, R4 ;  /* 0x0000000419297221 */ /* 0x002fe20000010000 */
[----:B------:R-:W-:-:S06]  /*a6b0*/  FFMA.FTZ R31, R45, R0, -R10 ;  /* 0x000000002d1f7223 */ /* 0x000fcc000001080a */
[----:B------:R-:W1:Y:S01]  /*a6c0*/  MUFU.EX2 R140, R140 ;  /* 0x0000008c008c7308 */ /* 0x000e620000000800 */
[----:B----4-:R-:W-:Y:S01]  /*a6d0*/  FADD.FTZ R39, R143, R48 ;  /* 0x000000308f277221 */ /* 0x010fe20000010000 */
[----:B--2---:R-:W-:-:S06]  /*a6e0*/  FADD.FTZ R4, R146, R41 ;  /* 0x0000002992047221 */ /* 0x004fcc0000010000 */
[----:B------:R-:W2:Y:S01]  /*a6f0*/  MUFU.EX2 R29, R29 ;  /* 0x0000001d001d7308 */ /* 0x000ea20000000800 */
[----:B------:R-:W-:Y:S01]  /*a700*/  FFMA.FTZ R136, R105, R0, -R10 ;  /* 0x0000000069887223 */ /* 0x000fe2000001080a */
[----:B------:R-:W-:-:S04]  /*a710*/  @P2 IMAD.HI.U32 R43, R94, R43, RZ ;  /* 0x0000002b5e2b2227 */ /* 0x000fc800078e00ff */
[----:B------:R-:W-:Y:S02]  /*a720*/  FADD.FTZ R48, R28, R39 ;  /* 0x000000271c307221 */ /* 0x000fe40000010000 */
[----:B------:R-:W4:Y:S01]  /*a730*/  MUFU.EX2 R139, R139 ;  /* 0x0000008b008b7308 */ /* 0x000f220000000800 */
[----:B---3--:R-:W-:Y:S01]  /*a740*/  FADD.FTZ R41, R27, R4 ;  /* 0x000000041b297221 */ /* 0x008fe20000010000 */
[----:B------:R-:W-:-:S06]  /*a750*/  FFMA.FTZ R33, R49, R0, -R10 ;  /* 0x0000000031217223 */ /* 0x000fcc000001080a */
[----:B------:R-:W3:Y:S01]  /*a760*/  MUFU.EX2 R142, R142 ;  /* 0x0000008e008e7308 */ /* 0x000ee20000000800 */
[----:B------:R-:W-:Y:S01]  /*a770*/  IMAD.MOV.U32 R45, RZ, RZ, R94 ;  /* 0x000000ffff2d7224 */ /* 0x000fe200078e005e */
[----:B------:R-:W-:Y:S01]  /*a780*/  @P2 SHF.R.U32.HI R45, RZ, R52, R43 ;  /* 0x00000034ff2d2219 */ /* 0x000fe2000001162b */
[----:B0-----:R-:W-:-:S05]  /*a790*/  FADD.FTZ R43, R137, R48 ;  /* 0x00000030892b7221 */ /* 0x001fca0000010000 */
[----:B------:R-:W0:Y:S01]  /*a7a0*/  MUFU.EX2 R31, R31 ;  /* 0x0000001f001f7308 */ /* 0x000e220000000800 */
[----:B-1----:R-:W-:Y:S01]  /*a7b0*/  FADD.FTZ R4, R140, R41 ;  /* 0x000000298c047221 */ /* 0x002fe20000010000 */
[----:B------:R-:W-:Y:S01]  /*a7c0*/  FFMA.FTZ R138, R101, R0, -R10 ;  /* 0x00000000658a7223 */ /* 0x000fe2000001080a */
[----:B------:R-:W-:-:S05]  /*a7d0*/  FADD.FTZ R48, R30, R43 ;  /* 0x0000002b1e307221 */ /* 0x000fca0000010000 */
[----:B------:R-:W1:Y:S01]  /*a7e0*/  MUFU.EX2 R133, R133 ;  /* 0x0000008500857308 */ /* 0x000e620000000800 */
[----:B--2---:R-:W-:Y:S01]  /*a7f0*/  FADD.FTZ R41, R29, R4 ;  /* 0x000000041d297221 */ /* 0x004fe20000010000 */
[----:B------:R-:W-:-:S06]  /*a800*/  FFMA.FTZ R35, R53, R0, -R10 ;  /* 0x0000000035237223 */ /* 0x000fcc000001080a */
[----:B------:R-:W2:Y:S01]  /*a810*/  MUFU.EX2 R136, R136 ;  /* 0x0000008800887308 */ /* 0x000ea20000000800 */
[----:B----4-:R-:W-:Y:S01]  /*a820*/  FADD.FTZ R43, R139, R48 ;  /* 0x000000308b2b7221 */ /* 0x010fe20000010000 */
[----:B---3--:R-:W-:-:S06]  /*a830*/  FADD.FTZ R4, R142, R41 ;  /* 0x000000298e047221 */ /* 0x008fcc0000010000 */
[----:B------:R-:W3:Y:S01]  /*a840*/  MUFU.EX2 R26, R26 ;  /* 0x0000001a001a7308 */ /* 0x000ee20000000800 */
[----:B------:R-:W-:-:S07]  /*a850*/  FFMA.FTZ R132, R97, R0, -R10 ;  /* 0x0000000061847223 */ /* 0x000fce000001080a */
[----:B------:R-:W4:Y:S01]  /*a860*/  MUFU.EX2 R33, R33 ;  /* 0x0000002100217308 */ /* 0x000f220000000800 */
[----:B------:R-:W-:Y:S01]  /*a870*/  FADD.FTZ R48, R32, R43 ;  /* 0x0000002b20307221 */ /* 0x000fe20000010000 */
[----:B0-----:R-:W-:-:S06]  /*a880*/  FADD.FTZ R41, R31, R4 ;  /* 0x000000041f297221 */ /* 0x001fcc0000010000 */
[----:B------:R-:W0:Y:S01]  /*a890*/  MUFU.EX2 R135, R135 ;  /* 0x0000008700877308 */ /* 0x000e220000000800 */
[----:B------:R-:W-:-:S07]  /*a8a0*/  FFMA.FTZ R37, R57, R0, -R10 ;  /* 0x0000000039257223 */ /* 0x000fce000001080a */
[----:B------:R-:W0:Y:S01]  /*a8b0*/  MUFU.EX2 R138, R138 ;  /* 0x0000008a008a7308 */ /* 0x000e220000000800 */
[----:B-1----:R-:W-:Y:S01]  /*a8c0*/  FADD.FTZ R43, R133, R48 ;  /* 0x00000030852b7221 */ /* 0x002fe20000010000 */
[----:B--2---:R-:W-:-:S06]  /*a8d0*/  FADD.FTZ R4, R136, R41 ;  /* 0x0000002988047221 */ /* 0x004fcc0000010000 */
[----:B------:R-:W1:Y:S08]  /*a8e0*/  MUFU.EX2 R34, R34 ;  /* 0x0000002200227308 */ /* 0x000e700000000800 */
[----:B------:R-:W2:Y:S01]  /*a8f0*/  MUFU.EX2 R35, R35 ;  /* 0x0000002300237308 */ /* 0x000ea20000000800 */
[----:B------:R-:W-:Y:S01]  /*a900*/  IADD3 R49, R45, R88, -R90 ;  /* 0x000000582d317210 */ /* 0x000fe20007ffe85a */
[----:B---3--:R-:W-:-:S06]  /*a910*/  FADD.FTZ R48, R26, R43 ;  /* 0x0000002b1a307221 */ /* 0x008fcc0000010000 */
[----:B------:R-:W3:Y:S01]  /*a920*/  MUFU.EX2 R129, R129 ;  /* 0x0000008100817308 */ /* 0x000ee20000000800 */
[----:B----4-:R-:W-:Y:S01]  /*a930*/  FADD.FTZ R45, R33, R4 ;  /* 0x00000004212d7221 */ /* 0x010fe20000010000 */
[----:B------:R-:W-:-:S06]  /*a940*/  FFMA.FTZ R5, R61, R0, -R10 ;  /* 0x000000003d057223 */ /* 0x000fcc000001080a */
[----:B------:R-:W4:Y:S01]  /*a950*/  MUFU.EX2 R132, R132 ;  /* 0x0000008400847308 */ /* 0x000f220000000800 */
[----:B0-----:R-:W-:Y:S01]  /*a960*/  FADD.FTZ R41, R135, R48 ;  /* 0x0000003087297221 */ /* 0x001fe20000010000 */
[----:B------:R-:W-:-:S06]  /*a970*/  FADD.FTZ R4, R138, R45 ;  /* 0x0000002d8a047221 */ /* 0x000fcc0000010000 */
[----:B------:R-:W0:Y:S01]  /*a980*/  MUFU.EX2 R36, R36 ;  /* 0x0000002400247308 */ /* 0x000e220000000800 */
[----:B------:R-:W-:-:S07]  /*a990*/  FFMA.FTZ R128, R47, R0, -R10 ;  /* 0x000000002f807223 */ /* 0x000fce000001080a */
[----:B------:R-:W0:Y:S01]  /*a9a0*/  MUFU.EX2 R37, R37 ;  /* 0x0000002500257308 */ /* 0x000e220000000800 */
[----:B-1----:R-:W-:Y:S01]  /*a9b0*/  FADD.FTZ R48, R34, R41 ;  /* 0x0000002922307221 */ /* 0x002fe20000010000 */
[----:B--2---:R-:W-:-:S06]  /*a9c0*/  FADD.FTZ R45, R35, R4 ;  /* 0x00000004232d7221 */ /* 0x004fcc0000010000 */
[----:B------:R-:W1:Y:S01]  /*a9d0*/  MUFU.EX2 R131, R131 ;  /* 0x0000008300837308 */ /* 0x000e620000000800 */
[----:B------:R-:W-:-:S07]  /*a9e0*/  FFMA.FTZ R39, R65, R0, -R10 ;  /* 0x0000000041277223 */ /* 0x000fce000001080a */
[----:B------:R-:W2:Y:S01]  /*a9f0*/  MUFU.EX2 R134, R134 ;  /* 0x0000008600867308 */ /* 0x000ea20000000800 */
[----:B---3--:R-:W-:Y:S01]  /*aa00*/  FADD.FTZ R47, R129, R48 ;  /* 0x00000030812f7221 */ /* 0x008fe20000010000 */
[----:B----4-:R-:W-:-:S06]  /*aa10*/  FADD.FTZ R4, R132, R45 ;  /* 0x0000002d84047221 */ /* 0x010fcc0000010000 */
[----:B------:R-:W3:Y:S01]  /*aa20*/  MUFU.EX2 R38, R38 ;  /* 0x0000002600267308 */ /* 0x000ee20000000800 */
[----:B------:R-:W-:-:S07]  /*aa30*/  FFMA.FTZ R130, R107, R0, -R10 ;  /* 0x000000006b827223 */ /* 0x000fce000001080a */
[----:B------:R-:W4:Y:S01]  /*aa40*/  MUFU.EX2 R5, R5 ;  /* 0x0000000500057308 */ /* 0x000f220000000800 */
[----:B0-----:R-:W-:Y:S01]  /*aa50*/  FADD.FTZ R48, R36, R47 ;  /* 0x0000002f24307221 */ /* 0x001fe20000010000 */
[----:B------:R-:W-:-:S06]  /*aa60*/  FADD.FTZ R45, R37, R4 ;  /* 0x00000004252d7221 */ /* 0x000fcc0000010000 */
[----:B------:R-:W0:Y:S08]  /*aa70*/  MUFU.EX2 R125, R125 ;  /* 0x0000007d007d7308 */ /* 0x000e300000000800 */
[----:B------:R-:W0:Y:S01]  /*aa80*/  MUFU.EX2 R128, R128 ;  /* 0x0000008000807308 */ /* 0x000e220000000800 */
[----:B------:R-:W-:Y:S01]  /*aa90*/  FFMA.FTZ R69, R69, R0, -R10 ;  /* 0x0000000045457223 */ /* 0x000fe2000001080a */
[----:B-1----:R-:W-:-:S06]  /*aaa0*/  FADD.FTZ R47, R131, R48 ;  /* 0x00000030832f7221 */ /* 0x002fcc0000010000 */
[----:B------:R-:W1:Y:S01]  /*aab0*/  MUFU.EX2 R40, R40 ;  /* 0x0000002800287308 */ /* 0x000e620000000800 */
[----:B--2---:R-:W-:Y:S01]  /*aac0*/  FADD.FTZ R4, R134, R45 ;  /* 0x0000002d86047221 */ /* 0x004fe20000010000 */
[----:B------:R-:W-:-:S06]  /*aad0*/  FFMA.FTZ R124, R51, R0, -R10 ;  /* 0x00000000337c7223 */ /* 0x000fcc000001080a */
[----:B------:R-:W2:Y:S01]  /*aae0*/  MUFU.EX2 R39, R39 ;  /* 0x0000002700277308 */ /* 0x000ea20000000800 */
[----:B------:R-:W-:Y:S01]  /*aaf0*/  FFMA.FTZ R126, R11, R0, -R10 ;  /* 0x000000000b7e7223 */ /* 0x000fe2000001080a */
[----:B------:R-:W-:Y:S01]  /*ab00*/  F2FP.BF16.F32.PACK_AB R149, R8, R149 ;  /* 0x000000950895723e */ /* 0x000fe200000010ff */
[----:B---3--:R-:W-:-:S05]  /*ab10*/  FADD.FTZ R8, R38, R47 ;  /* 0x0000002f26087221 */ /* 0x008fca0000010000 */
[----:B------:R-:W3:Y:S01]  /*ab20*/  MUFU.EX2 R127, R127 ;  /* 0x0000007f007f7308 */ /* 0x000ee20000000800 */
[----:B----4-:R-:W-:-:S07]  /*ab30*/  FADD.FTZ R45, R5, R4 ;  /* 0x00000004052d7221 */ /* 0x010fce0000010000 */
[----:B------:R-:W4:Y:S01]  /*ab40*/  MUFU.EX2 R130, R130 ;  /* 0x0000008200827308 */ /* 0x000f220000000800 */
[----:B------:R-:W-:Y:S01]  /*ab50*/  FFMA.FTZ R73, R73, R0, -R10 ;  /* 0x0000000049497223 */ /* 0x000fe2000001080a */
[----:B0-----:R-:W-:-:S06]  /*ab60*/  FADD.FTZ R47, R125, R8 ;  /* 0x000000087d2f7221 */ /* 0x001fcc0000010000 */
[----:B------:R-:W0:Y:S01]  /*ab70*/  MUFU.EX2 R42, R42 ;  /* 0x0000002a002a7308 */ /* 0x000e220000000800 */
[----:B------:R-:W-:-:S07]  /*ab80*/  FADD.FTZ R4, R128, R45 ;  /* 0x0000002d80047221 */ /* 0x000fce0000010000 */
[----:B------:R-:W0:Y:S01]  /*ab90*/  MUFU.EX2 R11, R69 ;  /* 0x00000045000b7308 */ /* 0x000e220000000800 */
[----:B------:R-:W-:Y:S01]  /*aba0*/  FFMA.FTZ R41, R13, R0, -R10 ;  /* 0x000000000d297223 */ /* 0x000fe2000001080a */
[----:B-1----:R-:W-:-:S06]  /*abb0*/  FADD.FTZ R8, R40, R47 ;  /* 0x0000002f28087221 */ /* 0x002fcc0000010000 */
[----:B------:R-:W1:Y:S01]  /*abc0*/  MUFU.EX2 R121, R121 ;  /* 0x0000007900797308 */ /* 0x000e620000000800 */
[----:B--2---:R-:W-:Y:S01]  /*abd0*/  FADD.FTZ R45, R39, R4 ;  /* 0x00000004272d7221 */ /* 0x004fe20000010000 */
[----:B------:R-:W-:-:S06]  /*abe0*/  FFMA.FTZ R43, R77, R0, -R10 ;  /* 0x000000004d2b7223 */ /* 0x000fcc000001080a */
[----:B------:R-:W2:Y:S01]  /*abf0*/  MUFU.EX2 R124, R124 ;  /* 0x0000007c007c7308 */ /* 0x000ea20000000800 */
[----:B---3--:R-:W-:Y:S01]  /*ac00*/  FADD.FTZ R47, R127, R8 ;  /* 0x000000087f2f7221 */ /* 0x008fe20000010000 */
[----:B------:R-:W-:-:S06]  /*ac10*/  SHF.R.S32.HI R50, RZ, 0x1f, R49 ;  /* 0x0000001fff327819 */ /* 0x000fcc0000011431 */
[----:B------:R-:W3:Y:S01]  /*ac20*/  MUFU.EX2 R44, R83 ;  /* 0x00000053002c7308 */ /* 0x000ee20000000800 */
[----:B----4-:R-:W-:Y:S01]  /*ac30*/  FADD.FTZ R4, R130, R45 ;  /* 0x0000002d82047221 */ /* 0x010fe20000010000 */
[----:B------:R-:W-:-:S06]  /*ac40*/  FFMA.FTZ R55, R55, R0, -R10 ;  /* 0x0000000037377223 */ /* 0x000fcc000001080a */
[----:B------:R-:W4:Y:S01]  /*ac50*/  MUFU.EX2 R13, R73 ;  /* 0x00000049000d7308 */ /* 0x000f220000000800 */
[-CC-:B------:R-:W-:Y:S01]  /*ac60*/  FFMA.FTZ R81, R81, R0.reuse, -R10.reuse ;  /* 0x0000000051517223 */ /* 0x180fe2000001080a */
[----:B------:R-:W-:Y:S01]  /*ac70*/  FFMA.FTZ R85, R85, R0, -R10 ;  /* 0x0000000055557223 */ /* 0x000fe2000001080a */
[----:B0-----:R-:W-:-:S05]  /*ac80*/  FADD.FTZ R8, R42, R47 ;  /* 0x0000002f2a087221 */ /* 0x001fca0000010000 */
[----:B------:R-:W0:Y:S01]  /*ac90*/  MUFU.EX2 R123, R123 ;  /* 0x0000007b007b7308 */ /* 0x000e220000000800 */
[----:B------:R-:W-:Y:S01]  /*aca0*/  LEA.HI R10, R50, R49, RZ, 0x7 ;  /* 0x00000031320a7211 */ /* 0x000fe200078f38ff */
[----:B------:R-:W-:-:S06]  /*acb0*/  FADD.FTZ R45, R11, R4 ;  /* 0x000000040b2d7221 */ /* 0x000fcc0000010000 */
[----:B------:R-:W0:Y:S01]  /*acc0*/  MUFU.EX2 R126, R126 ;  /* 0x0000007e007e7308 */ /* 0x000e220000000800 */
[----:B-1----:R-:W-:Y:S01]  /*acd0*/  FADD.FTZ R47, R121, R8 ;  /* 0x00000008792f7221 */ /* 0x002fe20000010000 */
[----:B--2---:R-:W-:Y:S01]  /*ace0*/  FADD.FTZ R4, R124, R45 ;  /* 0x0000002d7c047221 */ /* 0x004fe20000010000 */
[----:B------:R-:W-:-:S05]  /*acf0*/  SHF.R.S32.HI R10, RZ, 0x7, R10 ;  /* 0x00000007ff0a7819 */ /* 0x000fca000001140a */
[----:B------:R-:W1:Y:S01]  /*ad00*/  MUFU.EX2 R43, R43 ;  /* 0x0000002b002b7308 */ /* 0x000e620000000800 */
[----:B---3--:R-:W-:Y:S01]  /*ad10*/  FADD.FTZ R8, R44, R47 ;  /* 0x0000002f2c087221 */ /* 0x008fe20000010000 */
[----:B----4-:R-:W-:Y:S01]  /*ad20*/  FADD.FTZ R45, R13, R4 ;  /* 0x000000040d2d7221 */ /* 0x010fe20000010000 */
[----:B------:R-:W-:-:S05]  /*ad30*/  VIMNMX R52, RZ, R10, !PT ;  /* 0x0000000aff347248 */ /* 0x000fca0007fe0100 */
[----:B------:R-:W2:Y:S01]  /*ad40*/  MUFU.EX2 R55, R55 ;  /* 0x0000003700377308 */ /* 0x000ea20000000800 */
[----:B0-----:R-:W-:Y:S01]  /*ad50*/  FADD.FTZ R47, R123, R8 ;  /* 0x000000087b2f7221 */ /* 0x001fe20000010000 */
[----:B------:R-:W-:Y:S01]  /*ad60*/  F2FP.BF16.F32.PACK_AB R145, R14, R145 ;  /* 0x000000910e91723e */ /* 0x000fe200000010ff */
[----:B------:R-:W-:-:S05]  /*ad70*/  FADD.FTZ R8, R126, R45 ;  /* 0x0000002d7e087221 */ /* 0x000fca0000010000 */
[----:B------:R-:W0:Y:S01]  /*ad80*/  MUFU.EX2 R120, R81 ;  /* 0x0000005100787308 */ /* 0x000e220000000800 */
[----:B------:R-:W-:Y:S01]  /*ad90*/  VIADD R14, R92, 0xfffffffe ;  /* 0xfffffffe5c0e7836 */ /* 0x000fe20000000000 */
[----:B------:R3:W-:Y:S01]  /*ada0*/  STL [R1+0x28], R52 ;  /* 0x0000283401007387 */ /* 0x0007e20000100800 */
[----:B-1----:R-:W-:-:S05]  /*adb0*/  FADD.FTZ R8, R43, R8 ;  /* 0x000000082b087221 */ /* 0x002fca0000010000 */
[----:B------:R-:W1:Y:S01]  /*adc0*/  MUFU.EX2 R41, R41 ;  /* 0x0000002900297308 */ /* 0x000e620000000800 */
[----:B------:R-:W-:Y:S02]  /*add0*/  ISETP.GE.AND P3, PT, R14, R52, PT ;  /* 0x000000340e00720c */ /* 0x000fe40003f66270 */
[----:B------:R-:W-:-:S05]  /*ade0*/  F2FP.BF16.F32.PACK_AB R148, R15, R148 ;  /* 0x000000940f94723e */ /* 0x000fca00000010ff */
[----:B------:R-:W4:Y:S01]  /*adf0*/  MUFU.EX2 R122, R85 ;  /* 0x00000055007a7308 */ /* 0x000f220000000800 */
[----:B--2---:R-:W-:-:S07]  /*ae00*/  FADD.FTZ R15, R55, R8 ;  /* 0x00000008370f7221 */ /* 0x004fce0000010000 */
[----:B------:R-:W2:Y:S01]  /*ae10*/  MUFU.EX2 R46, R46 ;  /* 0x0000002e002e7308 */ /* 0x000ea20000000800 */
[----:B0-----:R-:W-:Y:S01]  /*ae20*/  FADD.FTZ R8, R120, R15 ;  /* 0x0000000f78087221 */ /* 0x001fe20000010000 */
[----:B------:R-:W-:-:S03]  /*ae30*/  F2FP.BF16.F32.PACK_AB R134, R5, R134 ;  /* 0x000000860586723e */ /* 0x000fc600000010ff */
[----:B-1----:R-:W-:Y:S01]  /*ae40*/  FADD.FTZ R5, R41, R8 ;  /* 0x0000000829057221 */ /* 0x002fe20000010000 */
[----:B------:R-:W-:Y:S02]  /*ae50*/  F2FP.BF16.F32.PACK_AB R151, R12, R151 ;  /* 0x000000970c97723e */ /* 0x000fe400000010ff */
[----:B------:R-:W-:Y:S02]  /*ae60*/  CS2R R118, SRZ ;  /* 0x0000000000767805 */ /* 0x000fe4000001ff00 */
[----:B------:R-:W-:Y:S01]  /*ae70*/  F2FP.BF16.F32.PACK_AB R147, R20, R147 ;  /* 0x000000931493723e */ /* 0x000fe200000010ff */
[----:B----4-:R-:W-:Y:S01]  /*ae80*/  FADD.FTZ R5, R122, R5 ;  /* 0x000000057a057221 */ /* 0x010fe20000010000 */
[----:B------:R-:W-:Y:S02]  /*ae90*/  F2FP.BF16.F32.PACK_AB R141, R24, R141 ;  /* 0x0000008d188d723e */ /* 0x000fe400000010ff */
[----:B------:R-:W-:Y:S02]  /*aea0*/  CS2R R116, SRZ ;  /* 0x0000000000747805 */ /* 0x000fe4000001ff00 */
[----:B------:R-:W-:-:S02]  /*aeb0*/  F2FP.BF16.F32.PACK_AB R143, R28, R143 ;  /* 0x0000008f1c8f723e */ /* 0x000fc400000010ff */
[----:B------:R-:W-:Y:S02]  /*aec0*/  CS2R R114, SRZ ;  /* 0x0000000000727805 */ /* 0x000fe4000001ff00 */
[----:B------:R-:W-:Y:S02]  /*aed0*/  F2FP.BF16.F32.PACK_AB R137, R30, R137 ;  /* 0x000000891e89723e */ /* 0x000fe400000010ff */
[----:B------:R-:W-:Y:S02]  /*aee0*/  CS2R R112, SRZ ;  /* 0x0000000000707805 */ /* 0x000fe4000001ff00 */
[----:B------:R-:W-:Y:S01]  /*aef0*/  F2FP.BF16.F32.PACK_AB R139, R32, R139 ;  /* 0x0000008b208b723e */ /* 0x000fe200000010ff */
[----:B--2---:R-:W-:Y:S01]  /*af00*/  FADD.FTZ R4, R46, R47 ;  /* 0x0000002f2e047221 */ /* 0x004fe20000010000 */
[----:B------:R-:W-:Y:S02]  /*af10*/  F2FP.BF16.F32.PACK_AB R133, R26, R133 ;  /* 0x000000851a85723e */ /* 0x000fe400000010ff */
[----:B------:R-:W-:-:S02]  /*af20*/  CS2R R110, SRZ ;  /* 0x00000000006e7805 */ /* 0x000fc4000001ff00 */
[----:B------:R-:W-:Y:S02]  /*af30*/  F2FP.BF16.F32.PACK_AB R135, R34, R135 ;  /* 0x000000872287723e */ /* 0x000fe400000010ff */
[----:B------:R-:W-:Y:S02]  /*af40*/  CS2R R108, SRZ ;  /* 0x00000000006c7805 */ /* 0x000fe4000001ff00 */
[----:B------:R-:W-:Y:S02]  /*af50*/  F2FP.BF16.F32.PACK_AB R129, R36, R129 ;  /* 0x000000812481723e */ /* 0x000fe400000010ff */
[----:B------:R-:W-:Y:S02]  /*af60*/  CS2R R106, SRZ ;  /* 0x00000000006a7805 */ /* 0x000fe4000001ff00 */
        /* <DEDUP_REMOVED lines=28> */
[----:B---3--:R-:W-:Y:S06]  /*b130*/  @!P3 BRA `(.L_x_2339) ;  /* 0x000000280038b947 */ /* 0x008fec0003800000 */
[----:B------:R-:W-:Y:S02]  /*b140*/  IMAD.MOV.U32 R10, RZ, RZ, R9 ;  /* 0x000000ffff0a7224 */ /* 0x000fe400078e0009 */
[----:B------:R-:W-:Y:S02]  /*b150*/  IMAD.MOV.U32 R11, RZ, RZ, R3 ;  /* 0x000000ffff0b7224 */ /* 0x000fe400078e0003 */
[----:B------:R-:W-:Y:S02]  /*b160*/  IMAD.MOV.U32 R8, RZ, RZ, R23 ;  /* 0x000000ffff087224 */ /* 0x000fe400078e0017 */
[----:B------:R-:W-:Y:S02]  /*b170*/  IMAD.MOV.U32 R15, RZ, RZ, R18 ;  /* 0x000000ffff0f7224 */ /* 0x000fe400078e0012 */
[----:B------:R-:W-:-:S07]  /*b180*/  IMAD.MOV.U32 R119, RZ, RZ, RZ ;  /* 0x000000ffff777224 */ /* 0x000fce00078e00ff */
.L_x_2349:
[----:B------:R-:W-:Y:S01]  /*b190*/  ISETP.NE.AND P3, PT, R157, RZ, PT ;  /* 0x000000ff9d00720c */ /* 0x000fe20003f65270 */
[----:B------:R-:W-:Y:S01]  /*b1a0*/  VIADD R18, R15, 0x1 ;  /* 0x000000010f127836 */ /* 0x000fe20000000000 */
[----:B------:R-:W-:Y:S05]  /*b1b0*/  YIELD ;  /* 0x0000000000007946 */ /* 0x000fea0003800000 */
[----:B------:R-:W-:-:S04]  /*b1c0*/  ISETP.NE.AND P4, PT, R18, 0x2, PT ;  /* 0x000000021200780c */ /* 0x000fc80003f85270 */
[----:B------:R-:W-:Y:S02]  /*b1d0*/  SEL R23, RZ, 0x1, P4 ;  /* 0x00000001ff177807 */ /* 0x000fe40002000000 */
[----:B------:R-:W-:Y:S02]  /*b1e0*/  SEL R18, R18, RZ, P4 ;  /* 0x000000ff12127207 */ /* 0x000fe40002000000 */
[----:B------:R-:W-:Y:S01]  /*b1f0*/  LOP3.LUT R23, R8, R23, RZ, 0x3c, !PT ;  /* 0x0000001708177212 */ /* 0x000fe200078e3cff */
[----:B------:R-:W-:Y:S06]  /*b200*/  @P3 BRA `(.L_x_2340) ;  /* 0x0000000000303947 */ /* 0x000fec0003800000 */
[----:B------:R-:W-:Y:S05]  /*b210*/  @!P0 BRA `(.L_x_2341) ;  /* 0x0000000000048947 */ /* 0x000fea0003800000 */
[----:B------:R-:W-:Y:S01]  /*b220*/  BPT.TRAP 0x1 ;  /* 0x000000040000795c */ /* 0x000fe20000300000 */
.L_x_2341:
[----:B------:R-:W-:Y:S01]  /*b230*/  IMAD R0, R18, 0x8, R2 ;  /* 0x0000000812007824 */ /* 0x000fe200078e0202 */
[----:B------:R-:W-:-:S04]  /*b240*/  SHF.L.U32 R3, R23, 0x1f, RZ ;  /* 0x0000001f17037819 */ /* 0x000fc800000006ff */
[----:B------:R0:W1:Y:S01]  /*b250*/  SYNCS.PHASECHK.TRANS64.TRYWAIT P4, [R0+URZ+0x16830], R3 ;  /* 0x01683003000075a7 */ /* 0x000062000808017f */
[----:B------:R-:W-:Y:S05]  /*b260*/  @!P0 BRA `(.L_x_2342) ;  /* 0x0000000000048947 */ /* 0x000fea0003800000 */
[----:B------:R-:W-:Y:S01]  /*b270*/  BPT.TRAP 0x1 ;  /* 0x000000040000795c */ /* 0x000fe20000300000 */
.L_x_2342:
[----:B------:R-:W-:Y:S04]  /*b280*/  BSSY B0, `(.L_x_2340) ;  /* 0x0000004000007945 */ /* 0x000fe80003800000 */
[----:B-1----:R-:W-:Y:S05]  /*b290*/  @P4 BRA `(.L_x_2343) ;  /* 0x0000000000084947 */ /* 0x002fea0003800000 */
[----:B------:R-:W1:Y:S02]  /*b2a0*/  SYNCS.PHASECHK.TRANS64.TRYWAIT P4, [R0+URZ+0x16830], R3 ;  /* 0x01683003000075a7 */ /* 0x000e64000808017f */
[----:B-1----:R-:W-:Y:S05]  /*b2b0*/  @!P4 BRA `(.L_x_2344) ;  /* 0x000000dc0034c947 */ /* 0x002fea0003800000 */
.L_x_2343:
[----:B------:R-:W-:Y:S05]  /*b2c0*/  BSYNC B0 ;  /* 0x0000000000007941 */ /* 0x000fea0003800000 */
.L_x_2340:
[----:B------:R-:W2:Y:S04]  /*b2d0*/  LDL R9, [R1+0x4] ;  /* 0x0000040001097983 */ /* 0x000ea80000100800 */
[----:B------:R3:W-:Y:S01]  /*b2e0*/  STL [R1+0x60], R2 ;  /* 0x0000600201007387 */ /* 0x0007e20000100800 */
[----:B01----:R-:W0:Y:S03]  /*b2f0*/  S2R R0, SR_TID.X ;  /* 0x0000000000007919 */ /* 0x003e260000002100 */
[----:B---3--:R-:W3:Y:S01]  /*b300*/  LDL.64 R2, [R1+0x18] ;  /* 0x0000180001027983 */ /* 0x008ee20000100a00 */
[----:B------:R-:W-:Y:S01]  /*b310*/  IMAD.MOV.U32 R13, RZ, RZ, 0x40000040 ;  /* 0x40000040ff0d7424 */ /* 0x000fe200078e00ff */
[----:B------:R-:W-:Y:S05]  /*b320*/  WARPSYNC.ALL ;  /* 0x0000000000007948 */ /* 0x000fea0003800000 */
[----:B------:R-:W-:-:S02]  /*b330*/  R2UR UR19, R13 ;  /* 0x000000000d1372ca */ /* 0x000fc400000e0000 */
[----:B0-----:R-:W-:-:S05]  /*b340*/  SHF.R.U32.HI R0, RZ, 0x7, R0 ;  /* 0x00000007ff007819 */ /* 0x001fca0000011600 */
[----:B------:R-:W-:Y:S02]  /*b350*/  VIADD R0, R0, 0x8 ;  /* 0x0000000800007836 */ /* 0x000fe40000000000 */
[----:B------:R-:W-:Y:S01]  /*b360*/  IMAD.MOV.U32 R25, RZ, RZ, 0x40000040 ;  /* 0x40000040ff197424 */ /* 0x000fe200078e00ff */
[----:B------:R-:W-:Y:S02]  /*b370*/  R2UR UR8, R6 ;  /* 0x00000000060872ca */ /* 0x000fe400000e0000 */
[----:B------:R-:W-:Y:S02]  /*b380*/  R2UR UR9, R7 ;  /* 0x00000000070972ca */ /* 0x000fe400000e0000 */
[C---:B------:R-:W-:Y:S02]  /*b390*/  R2UR UR11, R25.reuse ;  /* 0x00000000190b72ca */ /* 0x040fe400000e0000 */
[----:B------:R-:W-:Y:S01]  /*b3a0*/  R2UR UR23, R25 ;  /* 0x00000000191772ca */ /* 0x000fe200000e0000 */
[----:B------:R-:W-:-:S05]  /*b3b0*/  IMAD.MOV.U32 R21, RZ, RZ, 0x40000040 ;  /* 0x40000040ff157424 */ /* 0x000fca00078e00ff */
[----:B------:R-:W-:Y:S01]  /*b3c0*/  R2UR UR15, R21 ;  /* 0x00000000150f72ca */ /* 0x000fe200000e0000 */
[----:B------:R0:W-:Y:S01]  /*b3d0*/  BAR.SYNC.DEFER_BLOCKING R0, 0x100 ;  /* 0x000400000000751d */ /* 0x0001e20000010000 */
[----:B--2---:R-:W-:-:S04]  /*b3e0*/  IMAD R24, R18, 0x400, R9 ;  /* 0x0000040012187824 */ /* 0x004fc800078e0209 */
[----:B------:R-:W-:-:S05]  /*b3f0*/  VIADD R12, R24, 0x4 ;  /* 0x00000004180c7836 */ /* 0x000fca0000000000 */
[----:B------:R-:W-:Y:S02]  /*b400*/  R2UR UR18, R12 ;  /* 0x000000000c1272ca */ /* 0x000fe400000e0000 */
[----:B------:R-:W2:Y:S01]  /*b410*/  LDL.64 R12, [R1+0x10] ;  /* 0x00001000010c7983 */ /* 0x000ea20000100a00 */
[C---:B------:R-:W-:Y:S01]  /*b420*/  R2UR UR10, R24.reuse ;  /* 0x00000000180a72ca */ /* 0x040fe200000e0000 */
[C---:B------:R-:W-:Y:S02]  /*b430*/  VIADD R20, R24.reuse, 0x2 ;  /* 0x0000000218147836 */ /* 0x040fe40000000000 */
[----:B------:R-:W-:-:S05]  /*b440*/  VIADD R24, R24, 0x6 ;  /* 0x0000000618187836 */ /* 0x000fca0000000000 */
[----:B------:R-:W-:Y:S02]  /*b450*/  R2UR UR22, R24 ;  /* 0x00000000181672ca */ /* 0x000fe400000e0000 */
[----:B------:R-:W-:-:S06]  /*b460*/  WARPGROUP.ARRIVE ;  /* 0x00000000000079c5 */ /* 0x000fcc0000000000 */
[----:B------:R-:W-:Y:S01]  /*b470*/  HGMMA.64x128x16.F32.BF16 R24, gdesc[UR8], RZ, !UPT, gsb0 ;  /* 0x01e00000081879f0 */ /* 0x000fe2000c0018ff */
[----:B------:R-:W-:Y:S02]  /*b480*/  R2UR UR14, R20 ;  /* 0x00000000140e72ca */ /* 0x000fe400000e0000 */
[----:B------:R-:W4:Y:S01]  /*b490*/  LDL.64 R20, [R1+0x8] ;  /* 0x0000080001147983 */ /* 0x000f220000100a00 */
[----:B---3--:R-:W-:Y:S02]  /*b4a0*/  R2UR UR12, R2 ;  /* 0x00000000020c72ca */ /* 0x008fe400000e0000 */
[----:B------:R-:W-:Y:S01]  /*b4b0*/  R2UR UR13, R3 ;  /* 0x00000000030d72ca */ /* 0x000fe200000e0000 */
[----:B------:R0:W5:Y:S01]  /*b4c0*/  LDL.LU R2, [R1+0x60] ;  /* 0x0000600001027983 */ /* 0x0001620000300800 */
[----:B------:R-:W-:Y:S02]  /*b4d0*/  WARPGROUP.DEPBAR.LE gsb0, 0x0 ;  /* 0x00008000000079c5 */ /* 0x000fe40000010000 */
[----:B------:R-:W-:-:S09]  /*b4e0*/  WARPGROUP.ARRIVE ;  /* 0x00000000000079c5 */ /* 0x000fd20000000000 */
[----:B------:R-:W-:Y:S03]  /*b4f0*/  HGMMA.64x128x16.F32.BF16 R24, gdesc[UR12], R24, gsb0 ;  /* 0x01e000000c1879f0 */ /* 0x000fe60008001818 */
[----:B------:R-:W-:Y:S02]  /*b500*/  WARPGROUP.DEPBAR.LE gsb0, 0x0 ;  /* 0x00008000000079c5 */ /* 0x000fe40000010000 */
[----:B--2---:R-:W-:Y:S02]  /*b510*/  R2UR UR16, R12 ;  /* 0x000000000c1072ca */ /* 0x004fe400000e0000 */
[----:B------:R-:W-:Y:S01]  /*b520*/  R2UR UR17, R13 ;  /* 0x000000000d1172ca */ /* 0x000fe200000e0000 */
[----:B------:R-:W-:-:S12]  /*b530*/  WARPGROUP.ARRIVE ;  /* 0x00000000000079c5 */ /* 0x000fd80000000000 */
[----:B------:R-:W-:Y:S01]  /*b540*/  HGMMA.64x128x16.F32.BF16 R24, gdesc[UR16], R24, gsb0 ;  /* 0x01e00000101879f0 */ /* 0x000fe20008001818 */
[----:B----4-:R-:W-:Y:S02]  /*b550*/  R2UR UR20, R20 ;  /* 0x00000000141472ca */ /* 0x010fe400000e0000 */
[----:B------:R-:W-:Y:S01]  /*b560*/  R2UR UR21, R21 ;  /* 0x00000000151572ca */ /* 0x000fe200000e0000 */
[----:B------:R-:W-:Y:S02]  /*b570*/  WARPGROUP.DEPBAR.LE gsb0, 0x0 ;  /* 0x00008000000079c5 */ /* 0x000fe40000010000 */
[----:B------:R-:W-:-:S10]  /*b580*/  WARPGROUP.ARRIVE ;  /* 0x00000000000079c5 */ /* 0x000fd40000000000 */
[----:B------:R-:W-:Y:S03]  /*b590*/  HGMMA.64x128x16.F32.BF16 R24, gdesc[UR20], R24, gsb0 ;  /* 0x01e00000141879f0 */ /* 0x000fe60008001818 */
[----:B------:R-:W-:Y:S02]  /*b5a0*/  WARPGROUP.DEPBAR.LE gsb0, 0x0 ;  /* 0x00008000000079c5 */ /* 0x000fe40000010000 */
[----:B0-----:R-:W-:Y:S05]  /*b5b0*/  @P3 BRA `(.L_x_2345) ;  /* 0x0000000000283947 */ /* 0x001fea0003800000 */
[----:B------:R-:W-:Y:S05]  /*b5c0*/  @!P0 BRA `(.L_x_2346) ;  /* 0x0000000000048947 */ /* 0x000fea0003800000 */
[----:B------:R-:W-:Y:S01]  /*b5d0*/  BPT.TRAP 0x1 ;  /* 0x000000040000795c */ /* 0x000fe20000300000 */
.L_x_2346:
[----:B------:R-:W-:Y:S01]  /*b5e0*/  SHF.L.U32 R0, R8, 0x1f, RZ ;  /* 0x0000001f08007819 */ /* 0x000fe200000006ff */
[----:B-----5:R-:W-:-:S04]  /*b5f0*/  IMAD R3, R15, 0x8, R2 ;  /* 0x000000080f037824 */ /* 0x020fc800078e0202 */
[----:B------:R0:W1:Y:S01]  /*b600*/  SYNCS.PHASECHK.TRANS64.TRYWAIT P3, [R3+URZ+0x16850], R0 ;  /* 0x01685000030075a7 */ /* 0x000062000806017f */
[----:B------:R-:W-:Y:S05]  /*b610*/  @!P0 BRA `(.L_x_2347) ;  /* 0x0000000000048947 */ /* 0x000fea0003800000 */
[----:B------:R-:W-:Y:S01]  /*b620*/  BPT.TRAP 0x1 ;  /* 0x000000040000795c */ /* 0x000fe20000300000 */
.L_x_2347:
[----:B-1----:R-:W-:Y:S05]  /*b630*/  @P3 BRA `(.L_x_2345) ;  /* 0x0000000000083947 */ /* 0x002fea0003800000 */
[----:B------:R-:W1:Y:S02]  /*b640*/  SYNCS.PHASECHK.TRANS64.TRYWAIT P3, [R3+URZ+0x16850], R0 ;  /* 0x01685000030075a7 */ /* 0x000e64000806017f */
[----:B-1----:R-:W-:Y:S05]  /*b650*/  @!P3 BRA `(.L_x_2348) ;  /* 0x000000d80060b947 */ /* 0x002fea0003800000 */
.L_x_2345:
[----:B01---5:R-:W-:Y:S01]  /*b660*/  VIADD R0, R2, 0x400 ;  /* 0x0000040002007836 */ /* 0x023fe20000000000 */
[----:B------:R-:W-:Y:S05]  /*b670*/  WARPSYNC.ALL ;  /* 0x0000000000007948 */ /* 0x000fea0003800000 */
[----:B------:R-:W-:Y:S01]  /*b680*/  SHF.R.U32.HI R0, RZ, 0x4, R0 ;  /* 0x00000004ff007819 */ /* 0x000fe20000011600 */
[----:B------:R-:W-:Y:S01]  /*b690*/  IMAD.MOV.U32 R9, RZ, RZ, 0x40000040 ;  /* 0x40000040ff097424 */ /* 0x000fe200078e00ff */
[----:B------:R-:W2:Y:S04]  /*b6a0*/  LDL R21, [R1+0x2c] ;  /* 0x00002c0001157983 */ /* 0x000ea80000100800 */
[----:B------:R-:W2:Y:S01]  /*b6b0*/  LDL R20, [R1+0x20] ;  /* 0x0000200001147983 */ /* 0x000ea20000100800 */
[----:B------:R-:W-:Y:S01]  /*b6c0*/  LOP3.LUT R0, R0, 0x3fff, RZ, 0xc0, !PT ;  /* 0x00003fff00007812 */ /* 0x000fe200078ec0ff */
[----:B------:R-:W-:Y:S01]  /*b6d0*/  WARPGROUP.ARRIVE ;  /* 0x00000000000079c5 */ /* 0x000fe20000000000 */
[----:B------:R-:W-:Y:S01]  /*b6e0*/  R2UR UR7, R9 ;  /* 0x00000000090772ca */ /* 0x000fe200000e0000 */
[----:B------:R-:W-:Y:S01]  /*b6f0*/  IMAD.MOV.U32 R13, RZ, RZ, 0x40000040 ;  /* 0x40000040ff0d7424 */ /* 0x000fe200078e00ff */
[----:B------:R-:W0:Y:S01]  /*b700*/  @P2 LDC R3, c[0x0][0x450] ;  /* 0x00011400ff032b82 */ /* 0x000e220000000800 */
[----:B------:R-:W-:-:S05]  /*b710*/  IMAD R8, R15, 0x400, R0 ;  /* 0x000004000f087824 */ /* 0x000fca00078e0200 */
[----:B------:R-:W-:Y:S02]  /*b720*/  R2UR UR6, R8 ;  /* 0x00000000080672ca */ /* 0x000fe400000e0000 */
[----:B------:R-:W1:Y:S11]  /*b730*/  @P2 LDC R0, c[0x0][0x44c] ;  /* 0x00011300ff002b82 */ /* 0x000e760000000800 */
[----:B------:R-:W-:Y:S03]  /*b740*/  HGMMA.64x64x16.F32.BF16 R88, R148, gdesc[UR4].tnspB, R88, gsb0 ;  /* 0x40e0000494587df0 */ /* 0x000fe60008001858 */
[----:B------:R-:W-:-:S02]  /*b750*/  WARPGROUP.DEPBAR.LE gsb0, 0x0 ;  /* 0x00008000000079c5 */ /* 0x000fc40000010000 */
[----:B------:R-:W3:Y:S04]  /*b760*/  LDL R149, [R1+0x24] ;  /* 0x0000240001957983 */ /* 0x000ee80000100800 */
[----:B------:R-:W3:Y:S04]  /*b770*/  LDL R150, [R1+0x44] ;  /* 0x0000440001967983 */ /* 0x000ee80000100800 */
[----:B------:R-:W4:Y:S01]  /*b780*/  LDL R151, [R1+0x40] ;  /* 0x0000400001977983 */ /* 0x000f220000100800 */
[----:B------:R-:W-:Y:S01]  /*b790*/  VIADD R12, R8, 0x80 ;  /* 0x00000080080c7836 */ /* 0x000fe20000000000 */
[----:B------:R-:W-:Y:S01]  /*b7a0*/  R2UR UR7, R13 ;  /* 0x000000000d0772ca */ /* 0x000fe200000e0000 */
[----:B------:R-:W-:Y:S01]  /*b7b0*/  WARPGROUP.ARRIVE ;  /* 0x00000000000079c5 */ /* 0x000fe20000000000 */
[----:B------:R-:W-:-:S02]  /*b7c0*/  IMAD.MOV.U32 R13, RZ, RZ, 0x40000040 ;  /* 0x40000040ff0d7424 */ /* 0x000fc400078e00ff */
[----:B------:R-:W-:Y:S01]  /*b7d0*/  R2UR UR6, R12 ;  /* 0x000000000c0672ca */ /* 0x000fe200000e0000 */
[----:B------:R-:W-:-:S12]  /*b7e0*/  VIADD R12, R8, 0x100 ;  /* 0x00000100080c7836 */ /* 0x000fd80000000000 */
[----:B------:R-:W-:Y:S01]  /*b7f0*/  HGMMA.64x64x16.F32.BF16 R88, R144, gdesc[UR4].tnspB, R88, gsb0 ;  /* 0x40e0000490587df0 */ /* 0x000fe20008001858 */
[----:B------:R-:W-:Y:S02]  /*b800*/  R2UR UR6, R12 ;  /* 0x000000000c0672ca */ /* 0x000fe400000e0000 */
[----:B------:R-:W-:Y:S01]  /*b810*/  R2UR UR7, R13 ;  /* 0x000000000d0772ca */ /* 0x000fe200000e0000 */
[----:B------:R-:W-:Y:S01]  /*b820*/  IMAD.MOV.U32 R13, RZ, RZ, 0x40000040 ;  /* 0x40000040ff0d7424 */ /* 0x000fe200078e00ff */
[----:B------:R-:W-:Y:S02]  /*b830*/  WARPGROUP.DEPBAR.LE gsb0, 0x0 ;  /* 0x00008000000079c5 */ /* 0x000fe40000010000 */
[----:B------:R-:W-:-:S09]  /*b840*/  WARPGROUP.ARRIVE ;  /* 0x00000000000079c5 */ /* 0x000fd20000000000 */
[----:B------:R-:W-:Y:S01]  /*b850*/  HGMMA.64x64x16.F32.BF16 R88, R140, gdesc[UR4].tnspB, R88, gsb0 ;  /* 0x40e000048c587df0 */ /* 0x000fe20008001858 */
[----:B------:R-:W-:Y:S01]  /*b860*/  R2UR UR7, R13 ;  /* 0x000000000d0772ca */ /* 0x000fe200000e0000 */
[----:B------:R-:W-:Y:S01]  /*b870*/  IMAD.MOV.U32 R13, RZ, RZ, 0x40000040 ;  /* 0x40000040ff0d7424 */ /* 0x000fe200078e00ff */
[----:B------:R-:W-:Y:S02]  /*b880*/  WARPGROUP.DEPBAR.LE gsb0, 0x0 ;  /* 0x00008000000079c5 */ /* 0x000fe40000010000 */
[----:B------:R-:W-:Y:S01]  /*b890*/  WARPGROUP.ARRIVE ;  /* 0x00000000000079c5 */ /* 0x000fe20000000000 */
[----:B---3--:R-:W-:-:S04]  /*b8a0*/  IMAD.IADD R9, R150, 0x1, R149 ;  /* 0x0000000196097824 */ /* 0x008fc800078e0295 */
[----:B-1----:R-:W-:-:S04]  /*b8b0*/  @P2 IMAD.HI.U32 R12, R9, R0, RZ ;  /* 0x00000000090c2227 */ /* 0x002fc800078e00ff */
[----:B------:R-:W-:Y:S01]  /*b8c0*/  IMAD.MOV.U32 R0, RZ, RZ, R9 ;  /* 0x000000ffff007224 */ /* 0x000fe200078e0009 */
[----:B0-----:R-:W-:Y:S01]  /*b8d0*/  @P2 SHF.R.U32.HI R0, RZ, R3, R12 ;  /* 0x00000003ff002219 */ /* 0x001fe2000001160c */
[----:B------:R-:W-:Y:S02]  /*b8e0*/  IMAD.MOV.U32 R9, RZ, RZ, -0x80 ;  /* 0xffffff80ff097424 */ /* 0x000fe400078e00ff */
[----:B------:R-:W-:Y:S02]  /*b8f0*/  VIADD R12, R8, 0x180 ;  /* 0x00000180080c7836 */ /* 0x000fe40000000000 */
[----:B------:R-:W0:Y:S01]  /*b900*/  SHFL.IDX PT, R3, R0, RZ, 0x1c1f ;  /* 0x001c1fff00037589 */ /* 0x000e2200000e0000 */
[----:B------:R-:W-:Y:S02]  /*b910*/  IMAD R9, R14, R9, 0x1 ;  /* 0x000000010e097424 */ /* 0x000fe400078e0209 */
[----:B------:R-:W-:Y:S02]  /*b920*/  R2UR UR6, R12 ;  /* 0x000000000c0672ca */ /* 0x000fe400000e0000 */
[----:B----4-:R-:W-:-:S05]  /*b930*/  IMAD R9, R151, -0x2, R9 ;  /* 0xfffffffe97097824 */ /* 0x010fca00078e0209 */
[----:B--2---:R-:W-:-:S06]  /*b940*/  IADD3 R9, -R20, R9, R21 ;  /* 0x0000000914097210 */ /* 0x004fcc0007ffe115 */
[----:B------:R-:W-:Y:S01]  /*b950*/  HGMMA.64x64x16.F32.BF16 R88, R136, gdesc[UR4].tnspB, R88, gsb0 ;  /* 0x40e0000488587df0 */ /* 0x000fe20008001858 */
[----:B------:R-:W-:Y:S01]  /*b960*/  R2UR UR7, R13 ;  /* 0x000000000d0772ca */ /* 0x000fe200000e0000 */
[----:B0-----:R-:W-:-:S05]  /*b970*/  IMAD.IADD R3, R9, 0x1, R3 ;  /* 0x0000000109037824 */ /* 0x001fca00078e0203 */
[C---:B------:R-:W-:Y:S02]  /*b980*/  ISETP.GT.AND P3, PT, R3.reuse, RZ, PT ;  /* 0x000000ff0300720c */ /* 0x040fe40003f64270 */
[C---:B------:R-:W-:Y:S02]  /*b990*/  ISETP.GT.AND P4, PT, R3.reuse, 0x1, PT ;  /* 0x000000010300780c */ /* 0x040fe40003f84270 */
        /* <DEDUP_REMOVED lines=30> */
[----:B------:R-:W-:Y:S01]  /*bb80*/  FMNMX.FTZ R12, R41, R12, !PT ;  /* 0x0000000c290c7209 */ /* 0x000fe20007810000 */
[----:B------:R-:W-:Y:S02]  /*bb90*/  WARPGROUP.DEPBAR.LE gsb0, 0x0 ;  /* 0x00008000000079c5 */ /* 0x000fe40000010000 */
[----:B------:R-:W-:Y:S01]  /*bba0*/  ISETP.GT.AND P3, PT, R3, 0x30, PT ;  /* 0x000000300300780c */ /* 0x000fe20003f64270 */
[----:B------:R-:W-:Y:S01]  /*bbb0*/  WARPGROUP.ARRIVE ;  /* 0x00000000000079c5 */ /* 0x000fe20000000000 */
        /* <DEDUP_REMOVED lines=62> */
[----:B------:R-:W0:Y:S02]  /*bfa0*/  SHFL.BFLY PT, R12, R3, 0x2, 0x1f ;  /* 0x0c401f00030c7f89 */ /* 0x000e2400000e0000 */
[----:B0-----:R-:W-:Y:S01]  /*bfb0*/  FMNMX.FTZ R3, R3, R12, !PT ;  /* 0x0000000c03037209 */ /* 0x001fe20007810000 */
[----:B------:R-:W-:-:S04]  /*bfc0*/  VIADD R12, R8, 0x200 ;  /* 0x00000200080c7836 */ /* 0x000fc80000000000 */
[----:B------:R-:W0:Y:S01]  /*bfd0*/  SHFL.BFLY PT, R20, R3, 0x1, 0x1f ;  /* 0x0c201f0003147f89 */ /* 0x000e2200000e0000 */
[----:B------:R-:W-:-:S03]  /*bfe0*/  R2UR UR6, R12 ;  /* 0x000000000c0672ca */ /* 0x000fc600000e0000 */
[----:B------:R1:W2:Y:S02]  /*bff0*/  SHFL.IDX PT, R12, R0, 0x1, 0x1c1f ;  /* 0x003c1f00000c7f89 */ /* 0x0002a400000e0000 */
[----:B-1----:R-:W-:-:S08]  /*c000*/  IMAD.U32 R0, RZ, RZ, UR5 ;  /* 0x00000005ff007e24 */ /* 0x002fd0000f8e00ff */
[----:B------:R-:W-:Y:S01]  /*c010*/  HGMMA.64x64x16.F32.BF16 R88, R132, gdesc[UR4].tnspB, R88, gsb0 ;  /* 0x40e0000484587df0 */ /* 0x000fe20008001858 */
[----:B0-----:R-:W-:Y:S01]  /*c020*/  FMNMX.FTZ R3, R3, R20, !PT ;  /* 0x0000001403037209 */ /* 0x001fe20007810000 */
[----:B--2---:R-:W-:-:S04]  /*c030*/  IMAD.IADD R9, R9, 0x1, R12 ;  /* 0x0000000109097824 */ /* 0x004fc800078e020c */
[C---:B------:R-:W-:Y:S01]  /*c040*/  FMUL.FTZ R13, R3.reuse, R0 ;  /* 0x00000000030d7220 */ /* 0x040fe20000410000 */
[----:B------:R-:W-:Y:S02]  /*c050*/  FSETP.NEU.FTZ.AND P3, PT, R3, -INF , PT ;  /* 0xff8000000300780b */ /* 0x000fe40003f7d000 */
[C---:B------:R-:W-:Y:S02]  /*c060*/  ISETP.GT.AND P5, PT, R9.reuse, RZ, PT ;  /* 0x000000ff0900720c */ /* 0x040fe40003fa4270 */
[C---:B------:R-:W-:Y:S02]  /*c070*/  ISETP.GT.AND P4, PT, R9.reuse, 0x1, PT ;  /* 0x000000010900780c */ /* 0x040fe40003f84270 */
[----:B------:R-:W-:Y:S02]  /*c080*/  FSEL R26, R26, -INF , P5 ;  /* 0xff8000001a1a7808 */ /* 0x000fe40002800000 */
        /* <DEDUP_REMOVED lines=9> */
[----:B------:R-:W-:Y:S02]  /*c120*/  FSEL R13, R13, RZ, P3 ;  /* 0x000000ff0d0d7208 */ /* 0x000fe40001800000 */
[----:B------:R-:W-:Y:S02]  /*c130*/  ISETP.GT.AND P4, PT, R9, 0x11, PT ;  /* 0x000000110900780c */ /* 0x000fe40003f84270 */
[----:B------:R-:W-:Y:S01]  /*c140*/  FSEL R34, R34, -INF , P5 ;  /* 0xff80000022227808 */ /* 0x000fe20002800000 */
[-CC-:B------:R-:W-:Y:S01]  /*c150*/  FFMA.FTZ R148, R24, R0.reuse, -R13.reuse ;  /* 0x0000000018947223 */ /* 0x180fe2000001080d */
[----:B------:R-:W-:Y:S01]  /*c160*/  FMNMX.FTZ R21, R31, R21, !PT ;  /* 0x000000151f157209 */ /* 0x000fe20007810000 */
[-CC-:B------:R-:W-:Y:S01]  /*c170*/  FFMA.FTZ R25, R25, R0.reuse, -R13.reuse ;  /* 0x0000000019197223 */ /* 0x180fe2000001080d */
[----:B------:R-:W-:Y:S01]  /*c180*/  ISETP.GT.AND P5, PT, R9, 0x18, PT ;  /* 0x000000180900780c */ /* 0x000fe20003fa4270 */
[-CC-:B------:R-:W-:Y:S01]  /*c190*/  FFMA.FTZ R150, R28, R0.reuse, -R13.reuse ;  /* 0x000000001c967223 */ /* 0x180fe2000001080d */
[----:B------:R-:W-:Y:S01]  /*c1a0*/  FSEL R35, R35, -INF , P4 ;  /* 0xff80000023237808 */ /* 0x000fe20002000000 */
[----:B------:R-:W-:Y:S01]  /*c1b0*/  MUFU.EX2 R12, R25 ;  /* 0x00000019000c7308 */ /* 0x000fe20000000800 */
        /* <DEDUP_REMOVED lines=8> */
[----:B------:R-:W-:Y:S01]  /*c240*/  ISETP.GT.AND P5, PT, R9, 0x20, PT ;  /* 0x000000200900780c */ /* 0x000fe20003fa4270 */
[----:B------:R0:W-:Y:S01]  /*c250*/  MUFU.EX2 R21, R33 ;  /* 0x0000002100157308 */ /* 0x0001e20000000800 */
[----:B------:R-:W-:Y:S01]  /*c260*/  FSEL R39, R39, -INF , P4 ;  /* 0xff80000027277808 */ /* 0x000fe20002000000 */
[--C-:B------:R-:W-:Y:S01]  /*c270*/  FFMA.FTZ R140, R40, R0, -R13.reuse ;  /* 0x00000000288c7223 */ /* 0x100fe2000001080d */
[----:B------:R-:W-:Y:S01]  /*c280*/  FMNMX.FTZ R24, R38, R24, !PT ;  /* 0x0000001826187209 */ /* 0x000fe20007810000 */
[--C-:B------:R-:W-:Y:S01]  /*c290*/  FFMA.FTZ R40, R64, R0, -R13.reuse ;  /* 0x0000000040287223 */ /* 0x100fe2000001080d */
[----:B------:R-:W-:Y:S01]  /*c2a0*/  ISETP.GT.AND P4, PT, R9, 0x21, PT ;  /* 0x000000210900780c */ /* 0x000fe20003f84270 */
[----:B------:R-:W1:Y:S01]  /*c2b0*/  S2R R64, SR_TID.X ;  /* 0x0000000000407919 */ /* 0x000e620000002100 */
[----:B------:R-:W-:Y:S01]  /*c2c0*/  FSEL R42, R42, -INF , P5 ;  /* 0xff8000002a2a7808 */ /* 0x000fe20002800000 */
[----:B------:R-:W-:Y:S01]  /*c2d0*/  MUFU.EX2 R148, R148 ;  /* 0x0000009400947308 */ /* 0x000fe20000000800 */
[----:B------:R-:W-:Y:S01]  /*c2e0*/  FMNMX.FTZ R24, R39, R24, !PT ;  /* 0x0000001827187209 */ /* 0x000fe20007810000 */
[----:B0-----:R-:W-:Y:S01]  /*c2f0*/  IMAD.MOV.U32 R33, RZ, RZ, 0x40000040 ;  /* 0x40000040ff217424 */ /* 0x001fe200078e00ff */
[----:B------:R-:W-:Y:S01]  /*c300*/  ISETP.GT.AND P5, PT, R9, 0x28, PT ;  /* 0x000000280900780c */ /* 0x000fe20003fa4270 */
[----:B------:R-:W-:Y:S01]  /*c310*/  FFMA.FTZ R146, R36, R0, -R13 ;  /* 0x0000000024927223 */ /* 0x000fe2000001080d */
[----:B------:R-:W-:Y:S01]  /*c320*/  FSEL R43, R43, -INF , P4 ;  /* 0xff8000002b2b7808 */ /* 0x000fe20002000000 */
[----:B------:R-:W-:-:S02]  /*c330*/  WARPGROUP.DEPBAR.LE gsb0, 0x0 ;  /* 0x00008000000079c5 */ /* 0x000fc40000010000 */
[----:B------:R-:W-:Y:S01]  /*c340*/  FMNMX.FTZ R25, R42, R24, !PT ;  /* 0x000000182a197209 */ /* 0x000fe20007810000 */
[-CC-:B------:R-:W-:Y:S01]  /*c350*/  FFMA.FTZ R132, R56, R0.reuse, -R13.reuse ;  /* 0x0000000038847223 */ /* 0x180fe2000001080d */
[----:B------:R-:W-:Y:S01]  /*c360*/  ISETP.GT.AND P4, PT, R9, 0x29, PT ;  /* 0x000000290900780c */ /* 0x000fe20003f84270 */
[----:B------:R-:W-:Y:S01]  /*c370*/  WARPGROUP.ARRIVE ;  /* 0x00000000000079c5 */ /* 0x000fe20000000000 */
[----:B------:R-:W-:Y:S01]  /*c380*/  FSEL R46, R46, -INF , P5 ;  /* 0xff8000002e2e7808 */ /* 0x000fe20002800000 */
[-CC-:B------:R-:W-:Y:S01]  /*c390*/  FFMA.FTZ R134, R60, R0.reuse, -R13.reuse ;  /* 0x000000003c867223 */ /* 0x180fe2000001080d */
[----:B------:R-:W-:Y:S01]  /*c3a0*/  FMNMX.FTZ R25, R43, R25, !PT ;  /* 0x000000192b197209 */ /* 0x000fe20007810000 */
[----:B------:R-:W-:Y:S01]  /*c3b0*/  MUFU.EX2 R150, R150 ;  /* 0x0000009600967308 */ /* 0x000fe20000000800 */
[----:B------:R-:W-:Y:S01]  /*c3c0*/  ISETP.GT.AND P5, PT, R9, 0x30, PT ;  /* 0x000000300900780c */ /* 0x000fe20003fa4270 */
[-CC-:B------:R-:W-:Y:S01]  /*c3d0*/  FFMA.FTZ R37, R37, R0.reuse, -R13.reuse ;  /* 0x0000000025257223 */ /* 0x180fe2000001080d */
[----:B------:R-:W-:Y:S01]  /*c3e0*/  FSEL R47, R47, -INF , P4 ;  /* 0xff8000002f2f7808 */ /* 0x000fe20002000000 */
[-CC-:B------:R-:W-:Y:S01]  /*c3f0*/  FFMA.FTZ R142, R44, R0.reuse, -R13.reuse ;  /* 0x000000002c8e7223 */ /* 0x180fe2000001080d */
[----:B------:R-:W-:Y:S01]  /*c400*/  FMNMX.FTZ R25, R46, R25, !PT ;  /* 0x000000192e197209 */ /* 0x000fe20007810000 */
[-CC-:B------:R-:W-:Y:S01]  /*c410*/  FFMA.FTZ R45, R45, R0.reuse, -R13.reuse ;  /* 0x000000002d2d7223 */ /* 0x180fe2000001080d */
[----:B------:R-:W-:Y:S01]  /*c420*/  ISETP.GT.AND P4, PT, R9, 0x31, PT ;  /* 0x000000310900780c */ /* 0x000fe20003f84270 */
[----:B------:R-:W-:Y:S01]  /*c430*/  MUFU.EX2 R20, R20 ;  /* 0x0000001400147308 */ /* 0x000fe20000000800 */
        /* <DEDUP_REMOVED lines=19> */
[--C-:B------:R-:W-:Y:S01]  /*c570*/  FFMA.FTZ R53, R80, R0, -R13.reuse ;  /* 0x0000000050357223 */ /* 0x100fe2000001080d */
[----:B------:R-:W-:Y:S01]  /*c580*/  FMNMX.FTZ R28, R54, R28, !PT ;  /* 0x0000001c361c7209 */ /* 0x000fe20007810000 */
[-CC-:B------:R-:W-:Y:S01]  /*c590*/  FFMA.FTZ R81, R81, R0.reuse, -R13.reuse ;  /* 0x0000000051517223 */ /* 0x180fe2000001080d */
[----:B------:R-:W-:Y:S01]  /*c5a0*/  ISETP.GT.AND P4, PT, R9, 0x41, PT ;  /* 0x000000410900780c */ /* 0x000fe20003f84270 */
[----:B------:R-:W-:Y:S01]  /*c5b0*/  MUFU.EX2 R146, R146 ;  /* 0x0000009200927308 */ /* 0x000fe20000000800 */
[----:B------:R-:W-:Y:S01]  /*c5c0*/  FSEL R58, R58, -INF , P5 ;  /* 0xff8000003a3a7808 */ /* 0x000fe20002800000 */
[----:B0-----:R-:W-:Y:S01]  /*c5d0*/  FFMA.FTZ R41, R61, R0, -R13 ;  /* 0x000000003d297223 */ /* 0x001fe2000001080d */
[----:B------:R-:W-:-:S02]  /*c5e0*/  FMNMX.FTZ R28, R55, R28, !PT ;  /* 0x0000001c371c7209 */ /* 0x000fc40007810000 */
[----:B------:R-:W-:Y:S02]  /*c5f0*/  ISETP.GT.AND P5, PT, R9, 0x48, PT ;  /* 0x000000480900780c */ /* 0x000fe40003fa4270 */
[----:B------:R-:W-:Y:S01]  /*c600*/  FSEL R59, R59, -INF , P4 ;  /* 0xff8000003b3b7808 */ /* 0x000fe20002000000 */
[----:B------:R0:W-:Y:S01]  /*c610*/  MUFU.EX2 R24, R37 ;  /* 0x0000002500187308 */ /* 0x0001e20000000800 */
[----:B------:R-:W-:Y:S02]  /*c620*/  FMNMX.FTZ R29, R58, R28, !PT ;  /* 0x0000001c3a1d7209 */ /* 0x000fe40007810000 */
[----:B------:R-:W-:Y:S02]  /*c630*/  ISETP.GT.AND P4, PT, R9, 0x49, PT ;  /* 0x000000490900780c */ /* 0x000fe40003f84270 */
[----:B------:R-:W-:Y:S02]  /*c640*/  FSEL R62, R62, -INF , P5 ;  /* 0xff8000003e3e7808 */ /* 0x000fe40002800000 */
[----:B------:R-:W-:Y:S01]  /*c650*/  FMNMX.FTZ R29, R59, R29, !PT ;  /* 0x0000001d3b1d7209 */ /* 0x000fe20007810000 */
[----:B------:R-:W-:Y:S01]  /*c660*/  MUFU.EX2 R140, R140 ;  /* 0x0000008c008c7308 */ /* 0x000fe20000000800 */
[----:B------:R-:W-:Y:S01]  /*c670*/  ISETP.GT.AND P5, PT, R9, 0x50, PT ;  /* 0x000000500900780c */ /* 0x000fe20003fa4270 */
[-CC-:B0-----:R-:W-:Y:S01]  /*c680*/  FFMA.FTZ R37, R57, R0.reuse, -R13.reuse ;  /* 0x0000000039257223 */ /* 0x181fe2000001080d */
[----:B------:R-:W-:Y:S01]  /*c690*/  FSEL R63, R63, -INF , P4 ;  /* 0xff8000003f3f7808 */ /* 0x000fe20002000000 */
[----:B------:R-:W-:Y:S01]  /*c6a0*/  FFMA.FTZ R57, R84, R0, -R13 ;  /* 0x0000000054397223 */ /* 0x000fe2000001080d */
[----:B------:R-:W-:-:S02]  /*c6b0*/  FMNMX.FTZ R29, R62, R29, !PT ;  /* 0x0000001d3e1d7209 */ /* 0x000fc40007810000 */
[----:B------:R-:W-:Y:S01]  /*c6c0*/  ISETP.GT.AND P4, PT, R9, 0x51, PT ;  /* 0x000000510900780c */ /* 0x000fe20003f84270 */
[----:B------:R-:W-:Y:S01]  /*c6d0*/  MUFU.EX2 R142, R142 ;  /* 0x0000008e008e7308 */ /* 0x000fe20000000800 */
[----:B------:R-:W-:Y:S02]  /*c6e0*/  FSEL R66, R66, -INF , P5 ;  /* 0xff80000042427808 */ /* 0x000fe40002800000 */
[----:B------:R-:W-:Y:S02]  /*c6f0*/  FMNMX.FTZ R29, R63, R29, !PT ;  /* 0x0000001d3f1d7209 */ /* 0x000fe40007810000 */
[----:B------:R-:W-:Y:S02]  /*c700*/  ISETP.GT.AND P5, PT, R9, 0x58, PT ;  /* 0x000000580900780c */ /* 0x000fe40003fa4270 */
[----:B------:R-:W-:Y:S01]  /*c710*/  FSEL R67, R67, -INF , P4 ;  /* 0xff80000043437808 */ /* 0x000fe20002000000 */
[----:B------:R0:W-:Y:S01]  /*c720*/  MUFU.EX2 R28, R45 ;  /* 0x0000002d001c7308 */ /* 0x0001e20000000800 */
[----:B------:R-:W-:-:S02]  /*c730*/  FMNMX.FTZ R32, R66, R29, !PT ;  /* 0x0000001d42207209 */ /* 0x000fc40007810000 */
[----:B------:R-:W-:Y:S02]  /*c740*/  ISETP.GT.AND P4, PT, R9, 0x59, PT ;  /* 0x000000590900780c */ /* 0x000fe40003f84270 */
[----:B------:R-:W-:Y:S02]  /*c750*/  FSEL R70, R70, -INF , P5 ;  /* 0xff80000046467808 */ /* 0x000fe40002800000 */
[----:B------:R-:W-:Y:S01]  /*c760*/  FMNMX.FTZ R32, R67, R32, !PT ;  /* 0x0000002043207209 */ /* 0x000fe20007810000 */
[----:B------:R-:W-:Y:S01]  /*c770*/  MUFU.EX2 R136, R136 ;  /* 0x0000008800887308 */ /* 0x000fe20000000800 */
[----:B------:R-:W-:Y:S01]  /*c780*/  ISETP.GT.AND P5, PT, R9, 0x60, PT ;  /* 0x000000600900780c */ /* 0x000fe20003fa4270 */
[----:B0-----:R-:W-:Y:S01]  /*c790*/  FFMA.FTZ R45, R68, R0, -R13 ;  /* 0x00000000442d7223 */ /* 0x001fe2000001080d */
[----:B------:R-:W-:Y:S02]  /*c7a0*/  FSEL R71, R71, -INF , P4 ;  /* 0xff80000047477808 */ /* 0x000fe40002000000 */
[----:B------:R-:W-:-:S02]  /*c7b0*/  FMNMX.FTZ R32, R70, R32, !PT ;  /* 0x0000002046207209 */ /* 0x000fc40007810000 */
[----:B------:R-:W-:Y:S01]  /*c7c0*/  ISETP.GT.AND P4, PT, R9, 0x61, PT ;  /* 0x000000610900780c */ /* 0x000fe20003f84270 */
[----:B------:R0:W-:Y:S01]  /*c7d0*/  MUFU.EX2 R29, R49 ;  /* 0x00000031001d7308 */ /* 0x0001e20000000800 */
[----:B------:R-:W-:Y:S02]  /*c7e0*/  FSEL R74, R74, -INF , P5 ;  /* 0xff8000004a4a7808 */ /* 0x000fe40002800000 */
[----:B------:R-:W-:Y:S02]  /*c7f0*/  FMNMX.FTZ R32, R71, R32, !PT ;  /* 0x0000002047207209 */ /* 0x000fe40007810000 */
[----:B------:R-:W-:Y:S02]  /*c800*/  ISETP.GT.AND P5, PT, R9, 0x68, PT ;  /* 0x000000680900780c */ /* 0x000fe40003fa4270 */
[----:B------:R-:W-:Y:S01]  /*c810*/  FSEL R75, R75, -INF , P4 ;  /* 0xff8000004b4b7808 */ /* 0x000fe20002000000 */
[----:B------:R-:W-:Y:S01]  /*c820*/  MUFU.EX2 R138, R138 ;  /* 0x0000008a008a7308 */ /* 0x000fe20000000800 */
[----:B------:R-:W-:Y:S01]  /*c830*/  FMNMX.FTZ R32, R74, R32, !PT ;  /* 0x000000204a207209 */ /* 0x000fe20007810000 */
[----:B0-----:R-:W-:Y:S01]  /*c840*/  FFMA.FTZ R49, R72, R0, -R13 ;  /* 0x0000000048317223 */ /* 0x001fe2000001080d */
[----:B------:R-:W-:-:S02]  /*c850*/  ISETP.GT.AND P4, PT, R9, 0x69, PT ;  /* 0x000000690900780c */ /* 0x000fc40003f84270 */
[----:B------:R-:W-:Y:S02]  /*c860*/  FSEL R78, R78, -INF , P5 ;  /* 0xff8000004e4e7808 */ /* 0x000fe40002800000 */
        /* <DEDUP_REMOVED lines=17> */
[----:B------:R-:W-:Y:S02]  /*c980*/  FSEL R87, R87, -INF , P4 ;  /* 0xff80000057577808 */ /* 0x000fe40002000000 */
[----:B------:R-:W-:Y:S02]  /*c990*/  FMNMX.FTZ R9, R86, R32, !PT ;  /* 0x0000002056097209 */ /* 0x000fe40007810000 */
[----:B------:R-:W-:Y:S01]  /*c9a0*/  R2UR UR7, R33 ;  /* 0x00000000210772ca */ /* 0x000fe200000e0000 */
[----:B------:R-:W-:Y:S01]  /*c9b0*/  FFMA.FTZ R33, R77, R0, -R13 ;  /* 0x000000004d217223 */ /* 0x000fe2000001080d */
[----:B------:R-:W-:Y:S01]  /*c9c0*/  FMNMX.FTZ R9, R87, R9, !PT ;  /* 0x0000000957097209 */ /* 0x000fe20007810000 */
[----:B------:R-:W-:Y:S01]  /*c9d0*/  MUFU.EX2 R41, R41 ;  /* 0x0000002900297308 */ /* 0x000fe20000000800 */
[----:B-1----:R-:W-:-:S03]  /*c9e0*/  SHF.R.U32.HI R135, RZ, 0x7, R64 ;  /* 0x00000007ff877819 */ /* 0x002fc60000011640 */
[----:B------:R-:W0:Y:S04]  /*c9f0*/  SHFL.BFLY PT, R32, R9, 0x2, 0x1f ;  /* 0x0c401f0009207f89 */ /* 0x000e2800000e0000 */
[----:B------:R-:W-:Y:S08]  /*ca00*/  MUFU.EX2 R40, R40 ;  /* 0x0000002800287308 */ /* 0x000ff00000000800 */
[----:B------:R-:W-:Y:S08]  /*ca10*/  MUFU.EX2 R44, R44 ;  /* 0x0000002c002c7308 */ /* 0x000ff00000000800 */
[----:B------:R-:W-:Y:S01]  /*ca20*/  MUFU.EX2 R45, R45 ;  /* 0x0000002d002d7308 */ /* 0x000fe20000000800 */
[----:B0-----:R-:W-:Y:S01]  /*ca30*/  FMNMX.FTZ R9, R9, R32, !PT ;  /* 0x0000002009097209 */ /* 0x001fe20007810000 */
[----:B------:R-:W-:-:S06]  /*ca40*/  VIADD R32, R8, 0x280 ;  /* 0x0000028008207836 */ /* 0x000fcc0000000000 */
[----:B------:R-:W-:Y:S01]  /*ca50*/  MUFU.EX2 R48, R48 ;  /* 0x0000003000307308 */ /* 0x000fe20000000800 */
[----:B------:R-:W0:Y:S01]  /*ca60*/  SHFL.BFLY PT, R56, R9, 0x1, 0x1f ;  /* 0x0c201f0009387f89 */ /* 0x000e2200000e0000 */
[----:B------:R-:W-:Y:S01]  /*ca70*/  R2UR UR6, R32 ;  /* 0x00000000200672ca */ /* 0x000fe200000e0000 */
[-CC-:B------:R-:W-:Y:S01]  /*ca80*/  FFMA.FTZ R32, R76, R0.reuse, -R13.reuse ;  /* 0x000000004c207223 */ /* 0x180fe2000001080d */
[----:B------:R-:W-:-:S04]  /*ca90*/  FFMA.FTZ R13, R85, R0, -R13 ;  /* 0x00000000550d7223 */ /* 0x000fc8000001080d */
[----:B------:R-:W-:Y:S07]  /*caa0*/  MUFU.EX2 R49, R49 ;  /* 0x0000003100317308 */ /* 0x000fee0000000800 */
[----:B------:R-:W-:Y:S01]  /*cab0*/  HGMMA.64x64x16.F32.BF16 R88, R128, gdesc[UR4].tnspB, R88, gsb0 ;  /* 0x40e0000480587df0 */ /* 0x000fe20008001858 */
[----:B------:R-:W-:Y:S08]  /*cac0*/  MUFU.EX2 R52, R52 ;  /* 0x0000003400347308 */ /* 0x000ff00000000800 */
[----:B------:R-:W-:Y:S01]  /*cad0*/  MUFU.EX2 R32, R32 ;  /* 0x0000002000207308 */ /* 0x000fe20000000800 */
[----:B0-----:R-:W-:-:S04]  /*cae0*/  FMNMX.FTZ R9, R9, R56, !PT ;  /* 0x0000003809097209 */ /* 0x001fc80007810000 */
[C---:B------:R-:W-:Y:S01]  /*caf0*/  FSETP.NEU.FTZ.AND P4, PT, R9.reuse, -INF , PT ;  /* 0xff8000000900780b */ /* 0x040fe20003f9d000 */
[----:B------:R-:W-:Y:S02]  /*cb00*/  FMUL.FTZ R61, R9, R0 ;  /* 0x00000000093d7220 */ /* 0x000fe40000410000 */
[----:B------:R-:W-:Y:S03]  /*cb10*/  MUFU.EX2 R33, R33 ;  /* 0x0000002100217308 */ /* 0x000fe60000000800 */
[----:B------:R-:W-:-:S05]  /*cb20*/  FSEL R61, R61, RZ, P4 ;  /* 0x000000ff3d3d7208 */ /* 0x000fca0002000000 */
[-CC-:B------:R-:W-:Y:S01]  /*cb30*/  FFMA.FTZ R147, R38, R0.reuse, -R61.reuse ;  /* 0x0000000026937223 */ /* 0x180fe2000001083d */
[-CC-:B------:R-:W-:Y:S01]  /*cb40*/  FFMA.FTZ R38, R47, R0.reuse, -R61.reuse ;  /* 0x000000002f267223 */ /* 0x180fe2000001083d */
[-CC-:B------:R-:W-:Y:S01]  /*cb50*/  FFMA.FTZ R149, R26, R0.reuse, -R61.reuse ;  /* 0x000000001a957223 */ /* 0x180fe2000001083d */
[----:B------:R-:W2:Y:S01]  /*cb60*/  LDL R47, [R1+0x28] ;  /* 0x00002800012f7983 */ /* 0x000ea20000100800 */
[-CC-:B------:R-:W-:Y:S01]  /*cb70*/  FFMA.FTZ R60, R27, R0.reuse, -R61.reuse ;  /* 0x000000001b3c7223 */ /* 0x180fe2000001083d */
[----:B------:R-:W-:Y:S02]  /*cb80*/  VIADD R26, R8, 0x300 ;  /* 0x00000300081a7836 */ /* 0x000fe40000000000 */
[-CC-:B------:R-:W-:Y:S01]  /*cb90*/  FFMA.FTZ R151, R30, R0.reuse, -R61.reuse ;  /* 0x000000001e977223 */ /* 0x180fe2000001083d */
[----:B------:R-:W-:Y:S02]  /*cba0*/  IMAD.MOV.U32 R27, RZ, RZ, 0x40000040 ;  /* 0x40000040ff1b7424 */ /* 0x000fe400078e00ff */
[-CC-:B------:R-:W-:Y:S01]  /*cbb0*/  FFMA.FTZ R30, R31, R0.reuse, -R61.reuse ;  /* 0x000000001f1e7223 */ /* 0x180fe2000001083d */
[-CC-:B------:R-:W-:Y:S01]  /*cbc0*/  FFMA.FTZ R31, R35, R0.reuse, -R61.reuse ;  /* 0x00000000231f7223 */ /* 0x180fe2000001083d */
[----:B------:R-:W-:Y:S01]  /*cbd0*/  R2UR UR6, R26 ;  /* 0x000000001a0672ca */ /* 0x000fe200000e0000 */
[----:B------:R-:W-:Y:S01]  /*cbe0*/  VIADD R26, R8, 0x380 ;  /* 0x00000380081a7836 */ /* 0x000fe20000000000 */
[----:B------:R-:W-:Y:S01]  /*cbf0*/  R2UR UR7, R27 ;  /* 0x000000001b0772ca */ /* 0x000fe200000e0000 */
[-CC-:B------:R-:W-:Y:S01]  /*cc00*/  FFMA.FTZ R35, R43, R0.reuse, -R61.reuse ;  /* 0x000000002b237223 */ /* 0x180fe2000001083d */
[----:B------:R-:W-:Y:S01]  /*cc10*/  FSEL R27, R9, RZ, P4 ;  /* 0x000000ff091b7208 */ /* 0x000fe20002000000 */
[----:B------:R-:W-:Y:S01]  /*cc20*/  MUFU.EX2 R149, R149 ;  /* 0x0000009500957308 */ /* 0x000fe20000000800 */
[----:B------:R-:W-:Y:S01]  /*cc30*/  FSEL R43, R3, RZ, P3 ;  /* 0x000000ff032b7208 */ /* 0x000fe20001800000 */
[----:B------:R-:W-:Y:S01]  /*cc40*/  FFMA.FTZ R145, R34, R0, -R61 ;  /* 0x0000000022917223 */ /* 0x000fe2000001083d */
[----:B------:R-:W-:Y:S01]  /*cc50*/  ISETP.GE.U32.AND P3, PT, R64, 0x180, PT ;  /* 0x000001804000780c */ /* 0x000fe20003f66070 */
[----:B------:R-:W-:Y:S01]  /*cc60*/  FADD.FTZ R10, -R27, R10 ;  /* 0x0000000a1b0a7221 */ /* 0x000fe20000010100 */
[----:B------:R-:W-:-:S02]  /*cc70*/  IMAD.MOV.U32 R27, RZ, RZ, 0x40000040 ;  /* 0x40000040ff1b7424 */ /* 0x000fc400078e00ff */
[----:B------:R-:W-:Y:S01]  /*cc80*/  FADD.FTZ R43, -R43, R11 ;  /* 0x0000000b2b2b7221 */ /* 0x000fe20000010100 */
[----:B------:R-:W-:Y:S02]  /*cc90*/  VIADD R11, R135, 0x9 ;  /* 0x00000009870b7836 */ /* 0x000fe40000000000 */
[-C--:B------:R-:W-:Y:S01]  /*cca0*/  FMUL.FTZ R10, R10, R0.reuse ;  /* 0x000000000a0a7220 */ /* 0x080fe20000410000 */
[----:B------:R-:W-:Y:S01]  /*ccb0*/  MUFU.EX2 R60, R60 ;  /* 0x0000003c003c7308 */ /* 0x000fe20000000800 */
[-C--:B------:R-:W-:Y:S01]  /*ccc0*/  FMUL.FTZ R8, R43, R0.reuse ;  /* 0x000000002b087220 */ /* 0x080fe20000410000 */
[-CC-:B------:R-:W-:Y:S01]  /*ccd0*/  FFMA.FTZ R34, R39, R0.reuse, -R61.reuse ;  /* 0x0000000027227223 */ /* 0x180fe2000001083d */
[-CC-:B------:R-:W-:Y:S01]  /*cce0*/  FFMA.FTZ R141, R42, R0.reuse, -R61.reuse ;  /* 0x000000002a8d7223 */ /* 0x180fe2000001083d */
[-CC-:B------:R-:W-:Y:S01]  /*ccf0*/  FFMA.FTZ R143, R46, R0.reuse, -R61.reuse ;  /* 0x000000002e8f7223 */ /* 0x180fe2000001083d */
[-CC-:B------:R-:W-:Y:S01]  /*cd00*/  FFMA.FTZ R137, R50, R0.reuse, -R61.reuse ;  /* 0x0000000032897223 */ /* 0x180fe2000001083d */
[-CC-:B------:R-:W-:Y:S01]  /*cd10*/  FFMA.FTZ R39, R51, R0.reuse, -R61.reuse ;  /* 0x0000000033277223 */ /* 0x180fe2000001083d */
[-CC-:B------:R-:W-:Y:S01]  /*cd20*/  FFMA.FTZ R139, R54, R0.reuse, -R61.reuse ;  /* 0x00000000368b7223 */ /* 0x180fe2000001083d */
[----:B------:R-:W0:Y:S01]  /*cd30*/  MUFU.EX2 R8, R8 ;  /* 0x0000000800087308 */ /* 0x000e220000000800 */
[-CC-:B------:R-:W-:Y:S01]  /*cd40*/  FFMA.FTZ R42, R55, R0.reuse, -R61.reuse ;  /* 0x00000000372a7223 */ /* 0x180fe2000001083d */
[----:B------:R-:W-:-:S06]  /*cd50*/  FFMA.FTZ R133, R58, R0, -R61 ;  /* 0x000000003a857223 */ /* 0x000fcc000001083d */
[----:B------:R-:W1:Y:S08]  /*cd60*/  MUFU.EX2 R10, R10 ;  /* 0x0000000a000a7308 */ /* 0x000e700000000800 */
[----:B------:R-:W3:Y:S01]  /*cd70*/  MUFU.EX2 R151, R151 ;  /* 0x0000009700977308 */ /* 0x000ee20000000800 */
[----:B------:R-:W-:Y:S02]  /*cd80*/  WARPGROUP.DEPBAR.LE gsb0, 0x0 ;  /* 0x00008000000079c5 */ /* 0x000fe40000010000 */
[----:B------:R-:W-:-:S05]  /*cd90*/  WARPGROUP.ARRIVE ;  /* 0x00000000000079c5 */ /* 0x000fca0000000000 */
[----:B------:R-:W4:Y:S01]  /*cda0*/  MUFU.EX2 R30, R30 ;  /* 0x0000001e001e7308 */ /* 0x000f220000000800 */
[----:B------:R-:W-:Y:S01]  /*cdb0*/  HGMMA.64x64x16.F32.BF16 R88, R124, gdesc[UR4].tnspB, R88, gsb0 ;  /* 0x40e000047c587df0 */ /* 0x000fe20008001858 */
[----:B------:R-:W-:Y:S01]  /*cdc0*/  R2UR UR6, R26 ;  /* 0x000000001a0672ca */ /* 0x000fe200000e0000 */
[----:B------:R-:W-:Y:S01]  /*cdd0*/  @!P1 IMAD R26, R18, 0x8, R2 ;  /* 0x00000008121a9824 */ /* 0x000fe200078e0202 */
[----:B------:R-:W-:-:S04]  /*cde0*/  R2UR UR7, R27 ;  /* 0x000000001b0772ca */ /* 0x000fc800000e0000 */
[----:B------:R-:W4:Y:S01]  /*cdf0*/  MUFU.EX2 R145, R145 ;  /* 0x0000009100917308 */ /* 0x000f220000000800 */
[----:B------:R-:W-:Y:S01]  /*ce00*/  @!P1 VIADD R26, R26, 0x16840 ;  /* 0x000168401a1a9836 */ /* 0x000fe20000000000 */
[----:B------:R-:W-:Y:S01]  /*ce10*/  SEL R27, R11, 0x9, !P3 ;  /* 0x000000090b1b7807 */ /* 0x000fe20005800000 */
[----:B0-----:R-:W-:-:S05]  /*ce20*/  FFMA.FTZ R5, R8, R5, R148 ;  /* 0x0000000508057223 */ /* 0x001fca0000010094 */
[----:B------:R-:W0:Y:S08]  /*ce30*/  MUFU.EX2 R31, R31 ;  /* 0x0000001f001f7308 */ /* 0x000e300000000800 */
[----:B------:R-:W0:Y:S08]  /*ce40*/  MUFU.EX2 R147, R147 ;  /* 0x0000009300937308 */ /* 0x000e300000000800 */
[----:B------:R-:W0:Y:S08]  /*ce50*/  MUFU.EX2 R34, R34 ;  /* 0x0000002200227308 */ /* 0x000e300000000800 */
[----:B------:R-:W0:Y:S08]  /*ce60*/  MUFU.EX2 R141, R141 ;  /* 0x0000008d008d7308 */ /* 0x000e300000000800 */
[----:B------:R-:W0:Y:S08]  /*ce70*/  MUFU.EX2 R35, R35 ;  /* 0x0000002300237308 */ /* 0x000e300000000800 */
[----:B------:R-:W0:Y:S08]  /*ce80*/  MUFU.EX2 R143, R143 ;  /* 0x0000008f008f7308 */ /* 0x000e300000000800 */
[----:B------:R-:W0:Y:S08]  /*ce90*/  MUFU.EX2 R38, R38 ;  /* 0x0000002600267308 */ /* 0x000e300000000800 */
[----:B------:R-:W0:Y:S08]  /*cea0*/  MUFU.EX2 R137, R137 ;  /* 0x0000008900897308 */ /* 0x000e300000000800 */
[----:B------:R-:W0:Y:S01]  /*ceb0*/  MUFU.EX2 R39, R39 ;  /* 0x0000002700277308 */ /* 0x000e220000000800 */
[----:B------:R-:W-:-:S02]  /*cec0*/  WARPGROUP.DEPBAR.LE gsb0, 0x0 ;  /* 0x00008000000079c5 */ /* 0x000fc40000010000 */
[----:B------:R-:W-:-:S05]  /*ced0*/  WARPGROUP.ARRIVE ;  /* 0x00000000000079c5 */ /* 0x000fca0000000000 */
[----:B------:R-:W0:Y:S01]  /*cee0*/  MUFU.EX2 R139, R139 ;  /* 0x0000008b008b7308 */ /* 0x000e220000000800 */
[----:B------:R-:W-:Y:S01]  /*cef0*/  HGMMA.64x64x16.F32.BF16 R88, R120, gdesc[UR4].tnspB, R88, gsb0 ;  /* 0x40e0000478587df0 */ /* 0x000fe20008001858 */
[----:B------:R-:W-:Y:S01]  /*cf00*/  @!P1 PRMT R26, RZ, 0x654, R26 ;  /* 0x00000654ff1a9816 */ /* 0x000fe2000000001a */
[----:B-1----:R-:W-:Y:S01]  /*cf10*/  FFMA.FTZ R43, R10, R4, R149 ;  /* 0x000000040a2b7223 */ /* 0x002fe20000010095 */
[----:B------:R-:W-:Y:S02]  /*cf20*/  @!P1 IMAD R4, R15, 0x8, R2 ;  /* 0x000000080f049824 */ /* 0x000fe400078e0202 */
[----:B------:R-:W-:Y:S02]  /*cf30*/  FADD.FTZ R5, R12, R5 ;  /* 0x000000050c057221 */ /* 0x000fe40000010000 */
[----:B------:R-:W1:Y:S01]  /*cf40*/  MUFU.EX2 R42, R42 ;  /* 0x0000002a002a7308 */ /* 0x000e620000000800 */
[----:B------:R-:W-:Y:S02]  /*cf50*/  @!P1 VIADD R4, R4, 0x16860 ;  /* 0x0001686004049836 */ /* 0x000fe40000000000 */
[----:B------:R-:W-:-:S04]  /*cf60*/  FADD.FTZ R5, R150, R5 ;  /* 0x0000000596057221 */ /* 0x000fc80000010000 */
[----:B------:R-:W-:Y:S01]  /*cf70*/  FADD.FTZ R5, R20, R5 ;  /* 0x0000000514057221 */ /* 0x000fe20000010000 */
[-CC-:B------:R-:W-:Y:S01]  /*cf80*/  FFMA.FTZ R59, R59, R0.reuse, -R61.reuse ;  /* 0x000000003b3b7223 */ /* 0x180fe2000001083d */
[----:B------:R-:W1:Y:S01]  /*cf90*/  MUFU.EX2 R133, R133 ;  /* 0x0000008500857308 */ /* 0x000e620000000800 */
[-CC-:B------:R-:W-:Y:S01]  /*cfa0*/  FFMA.FTZ R135, R62, R0.reuse, -R61.reuse ;  /* 0x000000003e877223 */ /* 0x180fe2000001083d */
[----:B------:R-:W-:-:S06]  /*cfb0*/  FFMA.FTZ R63, R63, R0, -R61 ;  /* 0x000000003f3f7223 */ /* 0x000fcc000001083d */
[----:B------:R-:W1:Y:S08]  /*cfc0*/  MUFU.EX2 R11, R59 ;  /* 0x0000003b000b7308 */ /* 0x000e700000000800 */
[----:B------:R-:W-:Y:S08]  /*cfd0*/  MUFU.EX2 R53, R53 ;  /* 0x0000003500357308 */ /* 0x000ff00000000800 */
[----:B------:R-:W-:Y:S08]  /*cfe0*/  MUFU.EX2 R56, R81 ;  /* 0x0000005100387308 */ /* 0x000ff00000000800 */
[----:B------:R-:W-:Y:S08]  /*cff0*/  MUFU.EX2 R57, R57 ;  /* 0x0000003900397308 */ /* 0x000ff00000000800 */
[----:B------:R-:W-:Y:S01]  /*d000*/  MUFU.EX2 R13, R13 ;  /* 0x0000000d000d7308 */ /* 0x000fe20000000800 */
[----:B------:R-:W-:-:S02]  /*d010*/  WARPGROUP.DEPBAR.LE gsb0, 0x0 ;  /* 0x00008000000079c5 */ /* 0x000fc40000010000 */
[----:B------:R1:W-:Y:S06]  /*d020*/  BAR.ARV R27, 0x100 ;  /* 0x0004001b0000751d */ /* 0x0003ec0000002000 */
[----:B------:R3:W-:Y:S02]  /*d030*/  @!P1 SYNCS.ARRIVE.TRANS64.RED.A1T0 RZ, [R26+URZ], RZ ;  /* 0x000000ff1aff99a7 */ /* 0x0007e4000810043f */
[----:B---3--:R-:W-:-:S04]  /*d040*/  FADD.FTZ R26, R60, R43 ;  /* 0x0000002b3c1a7221 */ /* 0x008fc80000010000 */
[----:B------:R-:W-:Y:S01]  /*d050*/  FADD.FTZ R15, R151, R26 ;  /* 0x0000001a970f7221 */ /* 0x000fe20000010000 */
[----:B------:R-:W-:-:S03]  /*d060*/  @!P1 PRMT R26, RZ, 0x654, R4 ;  /* 0x00000654ff1a9816 */ /* 0x000fc60000000004 */
[----:B----4-:R-:W-:Y:S01]  /*d070*/  FADD.FTZ R46, R30, R15 ;  /* 0x0000000f1e2e7221 */ /* 0x010fe20000010000 */
[----:B------:R3:W-:Y:S03]  /*d080*/  @!P1 SYNCS.ARRIVE.TRANS64.RED.A1T0 RZ, [R26+URZ], RZ ;  /* 0x000000ff1aff99a7 */ /* 0x0007e6000810043f */
[----:B------:R-:W-:Y:S01]  /*d090*/  FADD.FTZ R46, R145, R46 ;  /* 0x0000002e912e7221 */ /* 0x000fe20000010000 */
[----:B---3--:R-:W-:-:S03]  /*d0a0*/  FADD.FTZ R26, R144, R5 ;  /* 0x00000005901a7221 */ /* 0x008fc60000010000 */
[----:B0-----:R-:W-:Y:S01]  /*d0b0*/  FADD.FTZ R46, R31, R46 ;  /* 0x0000002e1f2e7221 */ /* 0x001fe20000010000 */
[----:B------:R-:W-:-:S03]  /*d0c0*/  FADD.FTZ R15, R21, R26 ;  /* 0x0000001a150f7221 */ /* 0x000fc60000010000 */
[----:B------:R-:W-:Y:S01]  /*d0d0*/  FADD.FTZ R43, R147, R46 ;  /* 0x0000002e932b7221 */ /* 0x000fe20000010000 */
[----:B-1----:R-:W-:-:S03]  /*d0e0*/  FADD.FTZ R27, R146, R15 ;  /* 0x0000000f921b7221 */ /* 0x002fc60000010000 */
[----:B------:R-:W-:Y:S01]  /*d0f0*/  FADD.FTZ R26, R34, R43 ;  /* 0x0000002b221a7221 */ /* 0x000fe20000010000 */
[----:B------:R-:W-:-:S03]  /*d100*/  FADD.FTZ R27, R24, R27 ;  /* 0x0000001b181b7221 */ /* 0x000fc60000010000 */
        /* <DEDUP_REMOVED lines=11> */
[----:B------:R-:W-:Y:S01]  /*d1c0*/  FADD.FTZ R27, R29, R46 ;  /* 0x0000002e1d1b7221 */ /* 0x000fe20000010000 */
[----:B------:R-:W0:Y:S02]  /*d1d0*/  MUFU.EX2 R135, R135 ;  /* 0x0000008700877308 */ /* 0x000e240000000800 */
[----:B------:R-:W-:Y:S01]  /*d1e0*/  FADD.FTZ R43, R139, R26 ;  /* 0x0000001a8b2b7221 */ /* 0x000fe20000010000 */
[----:B------:R-:W-:Y:S01]  /*d1f0*/  FADD.FTZ R27, R138, R27 ;  /* 0x0000001b8a1b7221 */ /* 0x000fe20000010000 */
[----:B------:R-:W-:Y:S01]  /*d200*/  FFMA.FTZ R129, R66, R0, -R61 ;  /* 0x0000000042817223 */ /* 0x000fe2000001083d */
[----:B------:R-:W-:Y:S01]  /*d210*/  F2FP.BF16.F32.PACK_AB R150, R20, R150 ;  /* 0x000000961496723e */ /* 0x000fe200000010ff */
[----:B------:R-:W-:Y:S01]  /*d220*/  FADD.FTZ R20, R42, R43 ;  /* 0x0000002b2a147221 */ /* 0x000fe20000010000 */
[----:B------:R-:W-:Y:S01]  /*d230*/  FADD.FTZ R27, R36, R27 ;  /* 0x0000001b241b7221 */ /* 0x000fe20000010000 */
[----:B------:R-:W1:Y:S01]  /*d240*/  MUFU.EX2 R4, R63 ;  /* 0x0000003f00047308 */ /* 0x000e620000000800 */
[-C--:B------:R-:W-:Y:S01]  /*d250*/  FFMA.FTZ R5, R67, R0.reuse, -R61 ;  /* 0x0000000043057223 */ /* 0x080fe2000001083d */
[----:B------:R-:W-:Y:S01]  /*d260*/  FADD.FTZ R20, R133, R20 ;  /* 0x0000001485147221 */ /* 0x000fe20000010000 */
[----:B------:R-:W-:Y:S01]  /*d270*/  FADD.FTZ R26, R132, R27 ;  /* 0x0000001b841a7221 */ /* 0x000fe20000010000 */
[----:B------:R-:W-:Y:S01]  /*d280*/  FFMA.FTZ R131, R70, R0, -R61 ;  /* 0x0000000046837223 */ /* 0x000fe2000001083d */
[----:B------:R-:W-:-:S03]  /*d290*/  F2FP.BF16.F32.PACK_AB R144, R21, R144 ;  /* 0x000000901590723e */ /* 0x000fc600000010ff */
[----:B------:R-:W3:Y:S01]  /*d2a0*/  MUFU.EX2 R129, R129 ;  /* 0x0000008100817308 */ /* 0x000ee20000000800 */
[----:B------:R-:W-:Y:S01]  /*d2b0*/  FADD.FTZ R21, R37, R26 ;  /* 0x0000001a25157221 */ /* 0x000fe20000010000 */
[----:B------:R-:W-:Y:S01]  /*d2c0*/  FADD.FTZ R20, R11, R20 ;  /* 0x000000140b147221 */ /* 0x000fe20000010000 */
[----:B------:R-:W-:Y:S01]  /*d2d0*/  FFMA.FTZ R15, R71, R0, -R61 ;  /* 0x00000000470f7223 */ /* 0x000fe2000001083d */
[----:B------:R-:W-:-:S04]  /*d2e0*/  F2FP.BF16.F32.PACK_AB R146, R24, R146 ;  /* 0x000000921892723e */ /* 0x000fc800000010ff */
[----:B------:R-:W4:Y:S01]  /*d2f0*/  MUFU.EX2 R5, R5 ;  /* 0x0000000500057308 */ /* 0x000f220000000800 */
[----:B------:R-:W-:Y:S01]  /*d300*/  FADD.FTZ R24, R134, R21 ;  /* 0x0000001586187221 */ /* 0x000fe20000010000 */
[----:B0-----:R-:W-:Y:S01]  /*d310*/  FADD.FTZ R21, R135, R20 ;  /* 0x0000001487157221 */ /* 0x001fe20000010000 */
[----:B------:R-:W-:Y:S01]  /*d320*/  FFMA.FTZ R125, R74, R0, -R61 ;  /* 0x000000004a7d7223 */ /* 0x000fe2000001083d */
[----:B------:R-:W-:-:S04]  /*d330*/  F2FP.BF16.F32.PACK_AB R140, R25, R140 ;  /* 0x0000008c198c723e */ /* 0x000fc800000010ff */
[----:B------:R-:W0:Y:S01]  /*d340*/  MUFU.EX2 R131, R131 ;  /* 0x0000008300837308 */ /* 0x000e220000000800 */
[----:B------:R-:W-:Y:S01]  /*d350*/  FADD.FTZ R25, R41, R24 ;  /* 0x0000001829197221 */ /* 0x000fe20000010000 */
[----:B-1----:R-:W-:Y:S01]  /*d360*/  FADD.FTZ R20, R4, R21 ;  /* 0x0000001504147221 */ /* 0x002fe20000010000 */
[----:B------:R-:W-:-:S05]  /*d370*/  FFMA.FTZ R75, R75, R0, -R61 ;  /* 0x000000004b4b7223 */ /* 0x000fca000001083d */
[----:B------:R-:W1:Y:S01]  /*d380*/  MUFU.EX2 R15, R15 ;  /* 0x0000000f000f7308 */ /* 0x000e620000000800 */
[----:B------:R-:W-:Y:S01]  /*d390*/  FADD.FTZ R25, R40, R25 ;  /* 0x0000001928197221 */ /* 0x000fe20000010000 */
[----:B---3--:R-:W-:Y:S01]  /*d3a0*/  FADD.FTZ R20, R129, R20 ;  /* 0x0000001481147221 */ /* 0x008fe20000010000 */
[----:B------:R-:W-:Y:S01]  /*d3b0*/  FFMA.FTZ R78, R78, R0, -R61 ;  /* 0x000000004e4e7223 */ /* 0x000fe2000001083d */
[----:B------:R-:W-:-:S04]  /*d3c0*/  F2FP.BF16.F32.PACK_AB R148, R12, R148 ;  /* 0x000000940c94723e */ /* 0x000fc800000010ff */
[----:B------:R-:W3:Y:S01]  /*d3d0*/  MUFU.EX2 R125, R125 ;  /* 0x0000007d007d7308 */ /* 0x000ee20000000800 */
[----:B------:R-:W-:Y:S01]  /*d3e0*/  FADD.FTZ R24, R44, R25 ;  /* 0x000000192c187221 */ /* 0x000fe20000010000 */
[----:B----4-:R-:W-:Y:S01]  /*d3f0*/  FADD.FTZ R20, R5, R20 ;  /* 0x0000001405147221 */ /* 0x010fe20000010000 */
[----:B------:R-:W-:-:S05]  /*d400*/  FFMA.FTZ R79, R79, R0, -R61 ;  /* 0x000000004f4f7223 */ /* 0x000fca000001083d */
[----:B------:R-:W4:Y:S01]  /*d410*/  MUFU.EX2 R12, R75 ;  /* 0x0000004b000c7308 */ /* 0x000f220000000800 */
[----:B------:R-:W-:Y:S01]  /*d420*/  FADD.FTZ R21, R45, R24 ;  /* 0x000000182d157221 */ /* 0x000fe20000010000 */
[----:B0-----:R-:W-:Y:S01]  /*d430*/  FADD.FTZ R20, R131, R20 ;  /* 0x0000001483147221 */ /* 0x001fe20000010000 */
[----:B------:R-:W-:-:S05]  /*d440*/  FFMA.FTZ R82, R82, R0, -R61 ;  /* 0x0000000052527223 */ /* 0x000fca000001083d */
[----:B------:R-:W0:Y:S01]  /*d450*/  MUFU.EX2 R78, R78 ;  /* 0x0000004e004e7308 */ /* 0x000e220000000800 */
[----:B------:R-:W-:Y:S01]  /*d460*/  FADD.FTZ R24, R48, R21 ;  /* 0x0000001530187221 */ /* 0x000fe20000010000 */
[----:B-1----:R-:W-:Y:S01]  /*d470*/  FADD.FTZ R20, R15, R20 ;  /* 0x000000140f147221 */ /* 0x002fe20000010000 */
[----:B------:R-:W-:Y:S01]  /*d480*/  FFMA.FTZ R83, R83, R0, -R61 ;  /* 0x0000000053537223 */ /* 0x000fe2000001083d */
[----:B------:R-:W-:-:S04]  /*d490*/  F2FP.BF16.F32.PACK_AB R133, R11, R133 ;  /* 0x000000850b85723e */ /* 0x000fc800000010ff */
[----:B------:R-:W1:Y:S01]  /*d4a0*/  MUFU.EX2 R79, R79 ;  /* 0x0000004f004f7308 */ /* 0x000e620000000800 */
[----:B------:R-:W-:Y:S01]  /*d4b0*/  FADD.FTZ R11, R49, R24 ;  /* 0x00000018310b7221 */ /* 0x000fe20000010000 */
[----:B---3--:R-:W-:Y:S01]  /*d4c0*/  FADD.FTZ R21, R125, R20 ;  /* 0x000000147d157221 */ /* 0x008fe20000010000 */
[----:B------:R-:W-:-:S05]  /*d4d0*/  FFMA.FTZ R86, R86, R0, -R61 ;  /* 0x0000000056567223 */ /* 0x000fca000001083d */
[----:B------:R-:W3:Y:S01]  /*d4e0*/  MUFU.EX2 R82, R82 ;  /* 0x0000005200527308 */ /* 0x000ee20000000800 */
[----:B------:R-:W-:Y:S01]  /*d4f0*/  FADD.FTZ R11, R52, R11 ;  /* 0x0000000b340b7221 */ /* 0x000fe20000010000 */
[----:B----4-:R-:W-:Y:S01]  /*d500*/  FADD.FTZ R21, R12, R21 ;  /* 0x000000150c157221 */ /* 0x010fe20000010000 */
[----:B------:R-:W-:Y:S01]  /*d510*/  FFMA.FTZ R61, R87, R0, -R61 ;  /* 0x00000000573d7223 */ /* 0x000fe2000001083d */
[----:B------:R-:W-:-:S04]  /*d520*/  F2FP.BF16.F32.PACK_AB R135, R4, R135 ;  /* 0x000000870487723e */ /* 0x000fc800000010ff */
[----:B------:R-:W4:Y:S01]  /*d530*/  MUFU.EX2 R83, R83 ;  /* 0x0000005300537308 */ /* 0x000f220000000800 */
[----:B------:R-:W-:Y:S01]  /*d540*/  FADD.FTZ R4, R32, R11 ;  /* 0x0000000b20047221 */ /* 0x000fe20000010000 */
[----:B0-----:R-:W-:Y:S01]  /*d550*/  FADD.FTZ R20, R78, R21 ;  /* 0x000000154e147221 */ /* 0x001fe20000010000 */
[----:B------:R-:W-:-:S05]  /*d560*/  F2FP.BF16.F32.PACK_AB R129, R5, R129 ;  /* 0x000000810581723e */ /* 0x000fca00000010ff */
[----:B------:R-:W0:Y:S01]  /*d570*/  MUFU.EX2 R86, R86 ;  /* 0x0000005600567308 */ /* 0x000e220000000800 */
[----:B------:R-:W-:Y:S01]  /*d580*/  FADD.FTZ R4, R33, R4 ;  /* 0x0000000421047221 */ /* 0x000fe20000010000 */
[----:B-1----:R-:W-:Y:S01]  /*d590*/  FADD.FTZ R5, R79, R20 ;  /* 0x000000144f057221 */ /* 0x002fe20000010000 */
[----:B--2---:R-:W-:-:S05]  /*d5a0*/  ISETP.GT.AND P3, PT, R14, R47, PT ;  /* 0x0000002f0e00720c */ /* 0x004fca0003f64270 */
[----:B------:R-:W1:Y:S01]  /*d5b0*/  MUFU.EX2 R61, R61 ;  /* 0x0000003d003d7308 */ /* 0x000e620000000800 */
[----:B------:R-:W-:Y:S01]  /*d5c0*/  FADD.FTZ R11, R53, R4 ;  /* 0x00000004350b7221 */ /* 0x000fe20000010000 */
[----:B---3--:R-:W-:Y:S01]  /*d5d0*/  FADD.FTZ R4, R82, R5 ;  /* 0x0000000552047221 */ /* 0x008fe20000010000 */
[----:B------:R-:W-:Y:S02]  /*d5e0*/  F2FP.BF16.F32.PACK_AB R125, R12, R125 ;  /* 0x0000007d0c7d723e */ /* 0x000fe400000010ff */
[----:B------:R-:W-:Y:S01]  /*d5f0*/  FADD.FTZ R12, R56, R11 ;  /* 0x0000000b380c7221 */ /* 0x000fe20000010000 */
[----:B----4-:R-:W-:-:S03]  /*d600*/  FADD.FTZ R5, R83, R4 ;  /* 0x0000000453057221 */ /* 0x010fc60000010000 */
[----:B------:R-:W-:Y:S01]  /*d610*/  FADD.FTZ R12, R57, R12 ;  /* 0x0000000c390c7221 */ /* 0x000fe20000010000 */
[----:B0-----:R-:W-:Y:S01]  /*d620*/  FADD.FTZ R4, R86, R5 ;  /* 0x0000000556047221 */ /* 0x001fe20000010000 */
        /* <DEDUP_REMOVED lines=34> */
[----:B------:R-:W-:Y:S01]  /*d850*/  FADD.FTZ R5, R13, R12 ;  /* 0x0000000c0d057221 */ /* 0x000fe20000010000 */
        /* <DEDUP_REMOVED lines=28> */
.L_x_2339:
[----:B------:R-:W-:-:S13]  /*da20*/  ISETP.GE.AND P2, PT, R14, RZ, PT ;  /* 0x000000ff0e00720c */ /* 0x000fda0003f46270 */
[----:B------:R-:W-:Y:S05]  /*da30*/  @!P2 BRA `(.L_x_2350) ;  /* 0x0000001c00cca947 */ /* 0x000fea0003800000 */
[----:B------:R-:W-:Y:S02]  /*da40*/  IMAD.MOV.U32 R12, RZ, RZ, R9 ;  /* 0x000000ffff0c7224 */ /* 0x000fe400078e0009 */
[----:B------:R-:W-:Y:S02]  /*da50*/  IMAD.MOV.U32 R13, RZ, RZ, R3 ;  /* 0x000000ffff0d7224 */ /* 0x000fe400078e0003 */
[----:B------:R-:W-:Y:S02]  /*da60*/  IMAD.MOV.U32 R8, RZ, RZ, R23 ;  /* 0x000000ffff087224 */ /* 0x000fe400078e0017 */
[----:B------:R-:W-:-:S07]  /*da70*/  IMAD.MOV.U32 R15, RZ, RZ, R18 ;  /* 0x000000ffff0f7224 */ /* 0x000fce00078e0012 */
.L_x_2360:
        /* <DEDUP_REMOVED lines=10> */
.L_x_2352:
[----:B------:R-:W-:Y:S01]  /*db20*/  IMAD R0, R18, 0x8, R2 ;  /* 0x0000000812007824 */ /* 0x000fe200078e0202 */
[----:B------:R-:W-:-:S04]  /*db30*/  SHF.L.U32 R3, R23, 0x1f, RZ ;  /* 0x0000001f17037819 */ /* 0x000fc800000006ff */
[----:B------:R0:W1:Y:S01]  /*db40*/  SYNCS.PHASECHK.TRANS64.TRYWAIT P3, [R0+URZ+0x16830], R3 ;  /* 0x01683003000075a7 */ /* 0x000062000806017f */
[----:B------:R-:W-:Y:S05]  /*db50*/  @!P0 BRA `(.L_x_2353) ;  /* 0x0000000000048947 */ /* 0x000fea0003800000 */
[----:B------:R-:W-:Y:S01]  /*db60*/  BPT.TRAP 0x1 ;  /* 0x000000040000795c */ /* 0x000fe20000300000 */
.L_x_2353:
[----:B------:R-:W-:Y:S04]  /*db70*/  BSSY B0, `(.L_x_2351) ;  /* 0x0000004000007945 */ /* 0x000fe80003800000 */
[----:B-1----:R-:W-:Y:S05]  /*db80*/  @P3 BRA `(.L_x_2354) ;  /* 0x0000000000083947 */ /* 0x002fea0003800000 */
[----:B------:R-:W1:Y:S02]  /*db90*/  SYNCS.PHASECHK.TRANS64.TRYWAIT P3, [R0+URZ+0x16830], R3 ;  /* 0x01683003000075a7 */ /* 0x000e64000806017f */
[----:B-1----:R-:W-:Y:S05]  /*dba0*/  @!P3 BRA `(.L_x_2355) ;  /* 0x000000b40020b947 */ /* 0x002fea0003800000 */
.L_x_2354:
[----:B------:R-:W-:Y:S05]  /*dbb0*/  BSYNC B0 ;  /* 0x0000000000007941 */ /* 0x000fea0003800000 */
.L_x_2351:
        /* <DEDUP_REMOVED lines=49> */
.L_x_2357:
[----:B------:R-:W-:Y:S01]  /*ded0*/  SHF.L.U32 R0, R8, 0x1f, RZ ;  /* 0x0000001f08007819 */ /* 0x000fe200000006ff */
[----:B-----5:R-:W-:-:S04]  /*dee0*/  IMAD R3, R15, 0x8, R2 ;  /* 0x000000080f037824 */ /* 0x020fc800078e0202 */
[----:B------:R0:W1:Y:S01]  /*def0*/  SYNCS.PHASECHK.TRANS64.TRYWAIT P2, [R3+URZ+0x16850], R0 ;  /* 0x01685000030075a7 */ /* 0x000062000804017f */
[----:B------:R-:W-:Y:S05]  /*df00*/  @!P0 BRA `(.L_x_2358) ;  /* 0x0000000000048947 */ /* 0x000fea0003800000 */
[----:B------:R-:W-:Y:S01]  /*df10*/  BPT.TRAP 0x1 ;  /* 0x000000040000795c */ /* 0x000fe20000300000 */
.L_x_2358:
[----:B-1----:R-:W-:Y:S05]  /*df20*/  @P2 BRA `(.L_x_2356) ;  /* 0x0000000000082947 */ /* 0x002fea0003800000 */
[----:B------:R-:W1:Y:S02]  /*df30*/  SYNCS.PHASECHK.TRANS64.TRYWAIT P2, [R3+URZ+0x16850], R0 ;  /* 0x01685000030075a7 */ /* 0x000e64000804017f */
[----:B-1----:R-:W-:Y:S05]  /*df40*/  @!P2 BRA `(.L_x_2359) ;  /* 0x000000b0004ca947 */ /* 0x002fea0003800000 */
.L_x_2356:
[----:B01---5:R-:W-:Y:S01]  /*df50*/  VIADD R0, R2, 0x400 ;  /* 0x0000040002007836 */ /* 0x023fe20000000000 */
[----:B------:R-:W-:Y:S05]  /*df60*/  WARPSYNC.ALL ;  /* 0x0000000000007948 */ /* 0x000fea0003800000 */
[----:B------:R-:W-:Y:S01]  /*df70*/  SHF.R.U32.HI R0, RZ, 0x4, R0 ;  /* 0x00000004ff007819 */ /* 0x000fe20000011600 */
[----:B------:R-:W-:Y:S01]  /*df80*/  IMAD.MOV.U32 R9, RZ, RZ, 0x40000040 ;  /* 0x40000040ff097424 */ /* 0x000fe200078e00ff */
[----:B------:R-:W-:Y:S01]  /*df90*/  WARPGROUP.ARRIVE ;  /* 0x00000000000079c5 */ /* 0x000fe20000000000 */
[----:B------:R-:W-:Y:S01]  /*dfa0*/  IMAD.MOV.U32 R11, RZ, RZ, 0x40000040 ;  /* 0x40000040ff0b7424 */ /* 0x000fe200078e00ff */
[----:B------:R-:W-:Y:S01]  /*dfb0*/  LOP3.LUT R0, R0, 0x3fff, RZ, 0xc0, !PT ;  /* 0x00003fff00007812 */ /* 0x000fe200078ec0ff */
[----:B------:R-:W-:Y:S01]  /*dfc0*/  IMAD.MOV.U32 R21, RZ, RZ, 0x40000040 ;  /* 0x40000040ff157424 */ /* 0x000fe200078e00ff */
[----:B------:R-:W-:-:S03]  /*dfd0*/  R2UR UR7, R9 ;  /* 0x00000000090772ca */ /* 0x000fc600000e0000 */
[----:B------:R-:W-:Y:S01]  /*dfe0*/  IMAD R8, R15, 0x400, R0 ;  /* 0x000004000f087824 */ /* 0x000fe200078e0200 */
[----:B------:R-:W-:-:S03]  /*dff0*/  FMNMX.FTZ R0, R24, R13, !PT ;  /* 0x0000000d18007209 */ /* 0x000fc60007810000 */
[C---:B------:R-:W-:Y:S01]  /*e000*/  VIADD R10, R8.reuse, 0x80 ;  /* 0x00000080080a7836 */ /* 0x040fe20000000000 */
[C---:B------:R-:W-:Y:S01]  /*e010*/  R2UR UR6, R8.reuse ;  /* 0x00000000080672ca */ /* 0x040fe200000e0000 */
[----:B------:R-:W-:Y:S01]  /*e020*/  VIADD R20, R8, 0x280 ;  /* 0x0000028008147836 */ /* 0x000fe20000000000 */
[----:B------:R-:W-:-:S04]  /*e030*/  FMNMX.FTZ R0, R25, R0, !PT ;  /* 0x0000000019007209 */ /* 0x000fc80007810000 */
[----:B------:R-:W-:-:S04]  /*e040*/  FMNMX.FTZ R0, R28, R0, !PT ;  /* 0x000000001c007209 */ /* 0x000fc80007810000 */
[----:B------:R-:W-:-:S03]  /*e050*/  FMNMX.FTZ R0, R29, R0, !PT ;  /* 0x000000001d007209 */ /* 0x000fc60007810000 */
[----:B------:R-:W-:Y:S01]  /*e060*/  HGMMA.64x64x16.F32.BF16 R88, R148, gdesc[UR4].tnspB, R88, gsb0 ;  /* 0x40e0000494587df0 */ /* 0x000fe20008001858 */
[----:B------:R-:W-:Y:S02]  /*e070*/  FMNMX.FTZ R0, R32, R0, !PT ;  /* 0x0000000020007209 */ /* 0x000fe40007810000 */
[----:B------:R-:W-:Y:S01]  /*e080*/  R2UR UR6, R10 ;  /* 0x000000000a0672ca */ /* 0x000fe200000e0000 */
[----:B------:R-:W-:Y:S01]  /*e090*/  VIADD R10, R8, 0x100 ;  /* 0x00000100080a7836 */ /* 0x000fe20000000000 */
        /* <DEDUP_REMOVED lines=46> */
[----:B0-----:R-:W-:Y:S01]  /*e380*/  FMNMX.FTZ R3, R3, R0, !PT ;  /* 0x0000000003037209 */ /* 0x001fe20007810000 */
[----:B------:R-:W-:-:S04]  /*e390*/  IMAD.U32 R0, RZ, RZ, UR4 ;  /* 0x00000004ff007e24 */ /* 0x000fc8000f8e00ff */
[----:B------:R-:W-:-:S04]  /*e3a0*/  FADD.FTZ R9, -R3, R13 ;  /* 0x0000000d03097221 */ /* 0x000fc80000010100 */
[----:B------:R-:W-:Y:S01]  /*e3b0*/  FMUL.FTZ R9, R9, R0 ;  /* 0x0000000009097220 */ /* 0x000fe20000410000 */
[----:B------:R-:W-:Y:S02]  /*e3c0*/  WARPGROUP.DEPBAR.LE gsb0, 0x0 ;  /* 0x00008000000079c5 */ /* 0x000fe40000010000 */
[----:B------:R-:W-:-:S06]  /*e3d0*/  WARPGROUP.ARRIVE ;  /* 0x00000000000079c5 */ /* 0x000fcc0000000000 */
[----:B------:R-:W-:Y:S01]  /*e3e0*/  HGMMA.64x64x16.F32.BF16 R88, R136, gdesc[UR4].tnspB, R88, gsb0 ;  /* 0x40e0000488587df0 */ /* 0x000fe20008001858 */
[----:B------:R-:W-:Y:S02]  /*e3f0*/  R2UR UR6, R10 ;  /* 0x000000000a0672ca */ /* 0x000fe400000e0000 */
[----:B------:R0:W-:Y:S01]  /*e400*/  MUFU.EX2 R10, R9 ;  /* 0x00000009000a7308 */ /* 0x0001e20000000800 */
[----:B------:R-:W-:Y:S01]  /*e410*/  R2UR UR7, R11 ;  /* 0x000000000b0772ca */ /* 0x000fe200000e0000 */
[----:B------:R-:W-:-:S04]  /*e420*/  FMUL.FTZ R11, R3, R0 ;  /* 0x00000000030b7220 */ /* 0x000fc80000410000 */
[-CC-:B------:R-:W-:Y:S01]  /*e430*/  FFMA.FTZ R141, R40, R0.reuse, -R11.reuse ;  /* 0x00000000288d7223 */ /* 0x180fe2000001080b */
[-CC-:B------:R-:W-:Y:S01]  /*e440*/  FFMA.FTZ R145, R32, R0.reuse, -R11.reuse ;  /* 0x0000000020917223 */ /* 0x180fe2000001080b */
[--C-:B------:R-:W-:Y:S01]  /*e450*/  FFMA.FTZ R32, R57, R0, -R11.reuse ;  /* 0x0000000039207223 */ /* 0x100fe2000001080b */
[----:B0-----:R-:W-:Y:S01]  /*e460*/  FMNMX.FTZ R9, R26, R12, !PT ;  /* 0x0000000c1a097209 */ /* 0x001fe20007810000 */
[----:B------:R-:W0:Y:S01]  /*e470*/  S2R R57, SR_TID.X ;  /* 0x0000000000397919 */ /* 0x000e220000002100 */
[-CC-:B------:R-:W-:Y:S01]  /*e480*/  FFMA.FTZ R13, R53, R0.reuse, -R11.reuse ;  /* 0x00000000350d7223 */ /* 0x180fe2000001080b */
[-CC-:B------:R-:W-:Y:S01]  /*e490*/  FFMA.FTZ R147, R24, R0.reuse, -R11.reuse ;  /* 0x0000000018937223 */ /* 0x180fe2000001080b */
[----:B------:R-:W-:Y:S01]  /*e4a0*/  FMNMX.FTZ R9, R27, R9, !PT ;  /* 0x000000091b097209 */ /* 0x000fe20007810000 */
[-CC-:B------:R-:W-:Y:S01]  /*e4b0*/  FFMA.FTZ R148, R25, R0.reuse, -R11.reuse ;  /* 0x0000000019947223 */ /* 0x180fe2000001080b */
[-CC-:B------:R-:W-:Y:S01]  /*e4c0*/  FFMA.FTZ R150, R28, R0.reuse, -R11.reuse ;  /* 0x000000001c967223 */ /* 0x180fe2000001080b */
[-CC-:B------:R-:W-:Y:S01]  /*e4d0*/  FFMA.FTZ R24, R29, R0.reuse, -R11.reuse ;  /* 0x000000001d187223 */ /* 0x180fe2000001080b */
[----:B------:R-:W-:Y:S01]  /*e4e0*/  FMNMX.FTZ R9, R30, R9, !PT ;  /* 0x000000091e097209 */ /* 0x000fe20007810000 */
[----:B------:R-:W1:Y:S01]  /*e4f0*/  MUFU.EX2 R147, R147 ;  /* 0x0000009300937308 */ /* 0x000e620000000800 */
[-CC-:B------:R-:W-:Y:S01]  /*e500*/  FFMA.FTZ R144, R33, R0.reuse, -R11.reuse ;  /* 0x0000000021907223 */ /* 0x180fe2000001080b */
[-CC-:B------:R-:W-:Y:S01]  /*e510*/  FFMA.FTZ R143, R36, R0.reuse, -R11.reuse ;  /* 0x00000000248f7223 */ /* 0x180fe2000001080b */
[----:B------:R-:W-:Y:S01]  /*e520*/  FMNMX.FTZ R9, R31, R9, !PT ;  /* 0x000000091f097209 */ /* 0x000fe20007810000 */
[-CC-:B------:R-:W-:Y:S01]  /*e530*/  FFMA.FTZ R146, R37, R0.reuse, -R11.reuse ;  /* 0x0000000025927223 */ /* 0x180fe2000001080b */
[-CC-:B------:R-:W-:Y:S01]  /*e540*/  FFMA.FTZ R140, R41, R0.reuse, -R11.reuse ;  /* 0x00000000298c7223 */ /* 0x180fe2000001080b */
[-CC-:B------:R-:W-:Y:S01]  /*e550*/  FFMA.FTZ R142, R45, R0.reuse, -R11.reuse ;  /* 0x000000002d8e7223 */ /* 0x180fe2000001080b */
[----:B------:R-:W-:Y:S01]  /*e560*/  FMNMX.FTZ R9, R34, R9, !PT ;  /* 0x0000000922097209 */ /* 0x000fe20007810000 */
[----:B------:R-:W2:Y:S01]  /*e570*/  MUFU.EX2 R148, R148 ;  /* 0x0000009400947308 */ /* 0x000ea20000000800 */
[-CC-:B------:R-:W-:Y:S01]  /*e580*/  FFMA.FTZ R28, R61, R0.reuse, -R11.reuse ;  /* 0x000000003d1c7223 */ /* 0x180fe2000001080b */
[-CC-:B------:R-:W-:Y:S01]  /*e590*/  FFMA.FTZ R25, R64, R0.reuse, -R11.reuse ;  /* 0x0000000040197223 */ /* 0x180fe2000001080b */
[----:B------:R-:W-:Y:S01]  /*e5a0*/  FMNMX.FTZ R9, R35, R9, !PT ;  /* 0x0000000923097209 */ /* 0x000fe20007810000 */
[-CC-:B------:R-:W-:Y:S01]  /*e5b0*/  FFMA.FTZ R29, R65, R0.reuse, -R11.reuse ;  /* 0x00000000411d7223 */ /* 0x180fe2000001080b */
[-CC-:B------:R-:W-:Y:S01]  /*e5c0*/  FFMA.FTZ R33, R68, R0.reuse, -R11.reuse ;  /* 0x0000000044217223 */ /* 0x180fe2000001080b */
[-C--:B------:R-:W-:Y:S01]  /*e5d0*/  FFMA.FTZ R36, R69, R0.reuse, -R11 ;  /* 0x0000000045247223 */ /* 0x080fe2000001080b */
[----:B------:R-:W-:Y:S01]  /*e5e0*/  FMNMX.FTZ R9, R38, R9, !PT ;  /* 0x0000000926097209 */ /* 0x000fe20007810000 */
[----:B------:R-:W3:Y:S01]  /*e5f0*/  MUFU.EX2 R150, R150 ;  /* 0x0000009600967308 */ /* 0x000ee20000000800 */
[----:B-1----:R-:W-:Y:S01]  /*e600*/  FFMA.FTZ R5, R10, R5, R147 ;  /* 0x000000050a057223 */ /* 0x002fe20000010093 */
[-CC-:B------:R-:W-:Y:S01]  /*e610*/  FFMA.FTZ R37, R72, R0.reuse, -R11.reuse ;  /* 0x0000000048257223 */ /* 0x180fe2000001080b */
[----:B------:R-:W-:Y:S01]  /*e620*/  FMNMX.FTZ R9, R39, R9, !PT ;  /* 0x0000000927097209 */ /* 0x000fe20007810000 */
[-CC-:B------:R-:W-:Y:S01]  /*e630*/  FFMA.FTZ R41, R76, R0.reuse, -R11.reuse ;  /* 0x000000004c297223 */ /* 0x180fe2000001080b */
[----:B------:R-:W-:-:S02]  /*e640*/  FFMA.FTZ R45, R80, R0, -R11 ;  /* 0x00000000502d7223 */ /* 0x000fc4000001080b */
[----:B------:R-:W-:Y:S01]  /*e650*/  FMNMX.FTZ R9, R42, R9, !PT ;  /* 0x000000092a097209 */ /* 0x000fe20007810000 */
[----:B------:R-:W1:Y:S01]  /*e660*/  MUFU.EX2 R24, R24 ;  /* 0x0000001800187308 */ /* 0x000e620000000800 */
[----:B0-----:R-:W-:Y:S01]  /*e670*/  ISETP.GE.U32.AND P2, PT, R57, 0x180, PT ;  /* 0x000001803900780c */ /* 0x001fe20003f46070 */
[C---:B--2---:R-:W-:Y:S01]  /*e680*/  FADD.FTZ R5, R148.reuse, R5 ;  /* 0x0000000594057221 */ /* 0x044fe20000010000 */
[----:B------:R-:W-:Y:S02]  /*e690*/  FMNMX.FTZ R9, R43, R9, !PT ;  /* 0x000000092b097209 */ /* 0x000fe40007810000 */
[----:B------:R-:W-:Y:S02]  /*e6a0*/  F2FP.BF16.F32.PACK_AB R148, R148, R147 ;  /* 0x000000939494723e */ /* 0x000fe400000010ff */
[----:B------:R-:W-:Y:S01]  /*e6b0*/  FMNMX.FTZ R9, R46, R9, !PT ;  /* 0x000000092e097209 */ /* 0x000fe20007810000 */
[----:B------:R-:W-:Y:S01]  /*e6c0*/  MUFU.EX2 R145, R145 ;  /* 0x0000009100917308 */ /* 0x000fe20000000800 */
[----:B---3--:R-:W-:-:S02]  /*e6d0*/  FADD.FTZ R5, R150, R5 ;  /* 0x0000000596057221 */ /* 0x008fc40000010000 */
[----:B------:R-:W-:-:S04]  /*e6e0*/  FMNMX.FTZ R9, R47, R9, !PT ;  /* 0x000000092f097209 */ /* 0x000fc80007810000 */
[----:B------:R-:W-:Y:S01]  /*e6f0*/  FMNMX.FTZ R9, R50, R9, !PT ;  /* 0x0000000932097209 */ /* 0x000fe20007810000 */
[----:B------:R-:W-:Y:S01]  /*e700*/  MUFU.EX2 R144, R144 ;  /* 0x0000009000907308 */ /* 0x000fe20000000800 */
[----:B-1----:R-:W-:Y:S02]  /*e710*/  F2FP.BF16.F32.PACK_AB R150, R24, R150 ;  /* 0x000000961896723e */ /* 0x002fe400000010ff */
[----:B------:R-:W-:-:S04]  /*e720*/  FMNMX.FTZ R9, R51, R9, !PT ;  /* 0x0000000933097209 */ /* 0x000fc80007810000 */
[----:B------:R-:W-:Y:S01]  /*e730*/  FMNMX.FTZ R9, R54, R9, !PT ;  /* 0x0000000936097209 */ /* 0x000fe20007810000 */
[----:B------:R-:W-:Y:S03]  /*e740*/  MUFU.EX2 R143, R143 ;  /* 0x0000008f008f7308 */ /* 0x000fe60000000800 */
[----:B------:R-:W-:-:S04]  /*e750*/  FMNMX.FTZ R9, R55, R9, !PT ;  /* 0x0000000937097209 */ /* 0x000fc80007810000 */
[----:B------:R-:W-:Y:S01]  /*e760*/  FMNMX.FTZ R9, R58, R9, !PT ;  /* 0x000000093a097209 */ /* 0x000fe20007810000 */
[----:B------:R-:W-:Y:S01]  /*e770*/  MUFU.EX2 R146, R146 ;  /* 0x0000009200927308 */ /* 0x000fe20000000800 */
[----:B------:R-:W-:Y:S02]  /*e780*/  WARPGROUP.DEPBAR.LE gsb0, 0x0 ;  /* 0x00008000000079c5 */ /* 0x000fe40000010000 */
[----:B------:R-:W-:Y:S01]  /*e790*/  WARPGROUP.ARRIVE ;  /* 0x00000000000079c5 */ /* 0x000fe20000000000 */
[----:B------:R-:W-:Y:S01]  /*e7a0*/  FMNMX.FTZ R9, R59, R9, !PT ;  /* 0x000000093b097209 */ /* 0x000fe20007810000 */
[-CC-:B------:R-:W-:Y:S01]  /*e7b0*/  FFMA.FTZ R138, R52, R0.reuse, -R11.reuse ;  /* 0x00000000348a7223 */ /* 0x180fe2000001080b */
[-CC-:B------:R-:W-:Y:S01]  /*e7c0*/  FFMA.FTZ R139, R44, R0.reuse, -R11.reuse ;  /* 0x000000002c8b7223 */ /* 0x180fe2000001080b */
[-CC-:B------:R-:W-:Y:S01]  /*e7d0*/  FFMA.FTZ R137, R48, R0.reuse, -R11.reuse ;  /* 0x0000000030897223 */ /* 0x180fe2000001080b */
[----:B------:R-:W-:Y:S01]  /*e7e0*/  FMNMX.FTZ R9, R62, R9, !PT ;  /* 0x000000093e097209 */ /* 0x000fe20007810000 */
[----:B------:R-:W-:Y:S01]  /*e7f0*/  HGMMA.64x64x16.F32.BF16 R88, R132, gdesc[UR4].tnspB, R88, gsb0 ;  /* 0x40e0000484587df0 */ /* 0x000fe20008001858 */
[----:B------:R-:W-:Y:S01]  /*e800*/  R2UR UR6, R20 ;  /* 0x00000000140672ca */ /* 0x000fe200000e0000 */
[----:B------:R-:W-:Y:S01]  /*e810*/  MUFU.EX2 R141, R141 ;  /* 0x0000008d008d7308 */ /* 0x000fe20000000800 */
[----:B------:R-:W-:Y:S01]  /*e820*/  FMNMX.FTZ R9, R63, R9, !PT ;  /* 0x000000093f097209 */ /* 0x000fe20007810000 */
[-CC-:B------:R-:W-:Y:S01]  /*e830*/  FFMA.FTZ R136, R49, R0.reuse, -R11.reuse ;  /* 0x0000000031887223 */ /* 0x180fe2000001080b */
[----:B------:R-:W-:Y:S01]  /*e840*/  R2UR UR7, R21 ;  /* 0x00000000150772ca */ /* 0x000fe200000e0000 */
[----:B------:R-:W-:Y:S01]  /*e850*/  IMAD.MOV.U32 R21, RZ, RZ, 0x40000040 ;  /* 0x40000040ff157424 */ /* 0x000fe200078e00ff */
[----:B------:R-:W-:Y:S01]  /*e860*/  FMNMX.FTZ R9, R66, R9, !PT ;  /* 0x0000000942097209 */ /* 0x000fe20007810000 */
[-CC-:B------:R-:W-:Y:S01]  /*e870*/  FFMA.FTZ R44, R77, R0.reuse, -R11.reuse ;  /* 0x000000004d2c7223 */ /* 0x180fe2000001080b */
[-CC-:B------:R-:W-:Y:S01]  /*e880*/  FFMA.FTZ R48, R81, R0.reuse, -R11.reuse ;  /* 0x0000000051307223 */ /* 0x180fe2000001080b */
[----:B------:R-:W-:Y:S01]  /*e890*/  MUFU.EX2 R140, R140 ;  /* 0x0000008c008c7308 */ /* 0x000fe20000000800 */
[----:B------:R-:W-:Y:S01]  /*e8a0*/  FMNMX.FTZ R9, R67, R9, !PT ;  /* 0x0000000943097209 */ /* 0x000fe20007810000 */
[----:B------:R-:W-:-:S03]  /*e8b0*/  FFMA.FTZ R49, R84, R0, -R11 ;  /* 0x0000000054317223 */ /* 0x000fc6000001080b */
        /* <DEDUP_REMOVED lines=14> */
[----:B------:R-:W-:-:S05]  /*e9a0*/  FMNMX.FTZ R9, R87, R9, !PT ;  /* 0x0000000957097209 */ /* 0x000fca0007810000 */
[----:B------:R-:W0:Y:S02]  /*e9b0*/  SHFL.BFLY PT, R40, R9, 0x2, 0x1f ;  /* 0x0c401f0009287f89 */ /* 0x000e2400000e0000 */
[----:B------:R-:W-:Y:S08]  /*e9c0*/  MUFU.EX2 R13, R13 ;  /* 0x0000000d000d7308 */ /* 0x000ff00000000800 */
[----:B------:R-:W-:Y:S08]  /*e9d0*/  MUFU.EX2 R32, R32 ;  /* 0x0000002000207308 */ /* 0x000ff00000000800 */
[----:B------:R-:W-:Y:S01]  /*e9e0*/  MUFU.EX2 R28, R28 ;  /* 0x0000001c001c7308 */ /* 0x000fe20000000800 */
[----:B------:R-:W-:-:S02]  /*e9f0*/  WARPGROUP.DEPBAR.LE gsb0, 0x0 ;  /* 0x00008000000079c5 */ /* 0x000fc40000010000 */
[----:B------:R-:W-:Y:S01]  /*ea00*/  WARPGROUP.ARRIVE ;  /* 0x00000000000079c5 */ /* 0x000fe20000000000 */
[----:B0-----:R-:W-:Y:S01]  /*ea10*/  FMNMX.FTZ R9, R9, R40, !PT ;  /* 0x0000002809097209 */ /* 0x001fe20007810000 */
[-C--:B------:R-:W-:Y:S01]  /*ea20*/  FFMA.FTZ R132, R56, R0.reuse, -R11 ;  /* 0x0000000038847223 */ /* 0x080fe2000001080b */
[----:B------:R-:W-:Y:S01]  /*ea30*/  SHF.R.U32.HI R135, RZ, 0x7, R57 ;  /* 0x00000007ff877819 */ /* 0x000fe20000011639 */
[-CC-:B------:R-:W-:Y:S01]  /*ea40*/  FFMA.FTZ R134, R60, R0.reuse, -R11.reuse ;  /* 0x000000003c867223 */ /* 0x180fe2000001080b */
[----:B------:R-:W-:Y:S01]  /*ea50*/  MUFU.EX2 R25, R25 ;  /* 0x0000001900197308 */ /* 0x000fe20000000800 */
[----:B------:R-:W-:Y:S01]  /*ea60*/  HGMMA.64x64x16.F32.BF16 R88, R128, gdesc[UR4].tnspB, R88, gsb0 ;  /* 0x40e0000480587df0 */ /* 0x000fe20008001858 */
[----:B------:R-:W0:Y:S01]  /*ea70*/  SHFL.BFLY PT, R20, R9, 0x1, 0x1f ;  /* 0x0c201f0009147f89 */ /* 0x000e2200000e0000 */
[----:B------:R-:W-:Y:S01]  /*ea80*/  R2UR UR7, R21 ;  /* 0x00000000150772ca */ /* 0x000fe200000e0000 */
[----:B------:R-:W-:Y:S02]  /*ea90*/  IMAD.MOV.U32 R21, RZ, RZ, 0x40000040 ;  /* 0x40000040ff157424 */ /* 0x000fe400078e00ff */
[-CC-:B------:R-:W-:Y:S01]  /*eaa0*/  FFMA.FTZ R40, R73, R0.reuse, -R11.reuse ;  /* 0x0000000049287223 */ /* 0x180fe2000001080b */
[----:B------:R-:W-:Y:S01]  /*eab0*/  FFMA.FTZ R11, R85, R0, -R11 ;  /* 0x00000000550b7223 */ /* 0x000fe2000001080b */
[----:B------:R-:W-:Y:S08]  /*eac0*/  MUFU.EX2 R132, R132 ;  /* 0x0000008400847308 */ /* 0x000ff00000000800 */
[----:B------:R-:W-:Y:S08]  /*ead0*/  MUFU.EX2 R134, R134 ;  /* 0x0000008600867308 */ /* 0x000ff00000000800 */
[----:B------:R-:W-:Y:S01]  /*eae0*/  MUFU.EX2 R29, R29 ;  /* 0x0000001d001d7308 */ /* 0x000fe20000000800 */
[----:B0-----:R-:W-:Y:S01]  /*eaf0*/  FMNMX.FTZ R9, R9, R20, !PT ;  /* 0x0000001409097209 */ /* 0x001fe20007810000 */
[----:B------:R-:W-:-:S04]  /*eb00*/  VIADD R20, R8, 0x300 ;  /* 0x0000030008147836 */ /* 0x000fc80000000000 */
[C---:B------:R-:W-:Y:S01]  /*eb10*/  FADD.FTZ R12, -R9.reuse, R12 ;  /* 0x0000000c090c7221 */ /* 0x040fe20000010100 */
[----:B------:R-:W-:Y:S01]  /*eb20*/  R2UR UR6, R20 ;  /* 0x00000000140672ca */ /* 0x000fe200000e0000 */
[----:B------:R-:W-:Y:S02]  /*eb30*/  VIADD R20, R8, 0x380 ;  /* 0x0000038008147836 */ /* 0x000fe40000000000 */
[-C--:B------:R-:W-:Y:S01]  /*eb40*/  FMUL.FTZ R53, R9, R0.reuse ;  /* 0x0000000009357220 */ /* 0x080fe20000410000 */
[-C--:B------:R-:W-:Y:S01]  /*eb50*/  FMUL.FTZ R12, R12, R0.reuse ;  /* 0x000000000c0c7220 */ /* 0x080fe20000410000 */
[----:B------:R-:W-:Y:S02]  /*eb60*/  MUFU.EX2 R33, R33 ;  /* 0x0000002100217308 */ /* 0x000fe40000000800 */
[-CC-:B------:R-:W-:Y:S01]  /*eb70*/  FFMA.FTZ R149, R26, R0.reuse, -R53.reuse ;  /* 0x000000001a957223 */ /* 0x180fe20000010835 */
[-CC-:B------:R-:W-:Y:S01]  /*eb80*/  FFMA.FTZ R26, R27, R0.reuse, -R53.reuse ;  /* 0x000000001b1a7223 */ /* 0x180fe20000010835 */
[-CC-:B------:R-:W-:Y:S01]  /*eb90*/  FFMA.FTZ R151, R30, R0.reuse, -R53.reuse ;  /* 0x000000001e977223 */ /* 0x180fe20000010835 */
[-CC-:B------:R-:W-:Y:S01]  /*eba0*/  FFMA.FTZ R52, R35, R0.reuse, -R53.reuse ;  /* 0x0000000023347223 */ /* 0x180fe20000010835 */
[-CC-:B------:R-:W-:Y:S01]  /*ebb0*/  FFMA.FTZ R30, R31, R0.reuse, -R53.reuse ;  /* 0x000000001f1e7223 */ /* 0x180fe20000010835 */
[----:B------:R-:W-:Y:S01]  /*ebc0*/  FFMA.FTZ R35, R46, R0, -R53 ;  /* 0x000000002e237223 */ /* 0x000fe20000010835 */
[----:B------:R-:W-:Y:S01]  /*ebd0*/  MUFU.EX2 R12, R12 ;  /* 0x0000000c000c7308 */ /* 0x000fe20000000800 */
[----:B------:R-:W-:-:S02]  /*ebe0*/  @!P1 IMAD R46, R18, 0x8, R2 ;  /* 0x00000008122e9824 */ /* 0x000fc400078e0202 */
[-CC-:B------:R-:W-:Y:S01]  /*ebf0*/  FFMA.FTZ R27, R34, R0.reuse, -R53.reuse ;  /* 0x00000000221b7223 */ /* 0x180fe20000010835 */
[-CC-:B------:R-:W-:Y:S01]  /*ec00*/  FFMA.FTZ R31, R38, R0.reuse, -R53.reuse ;  /* 0x00000000261f7223 */ /* 0x180fe20000010835 */
[-CC-:B------:R-:W-:Y:S01]  /*ec10*/  FFMA.FTZ R38, R50, R0.reuse, -R53.reuse ;  /* 0x0000000032267223 */ /* 0x180fe20000010835 */
[----:B------:R-:W-:Y:S02]  /*ec20*/  @!P1 VIADD R46, R46, 0x16840 ;  /* 0x000168402e2e9836 */ /* 0x000fe40000000000 */
[-CC-:B------:R-:W-:Y:S01]  /*ec30*/  FFMA.FTZ R34, R42, R0.reuse, -R53.reuse ;  /* 0x000000002a227223 */ /* 0x180fe20000010835 */
[-CC-:B------:R-:W-:Y:S01]  /*ec40*/  FFMA.FTZ R42, R47, R0.reuse, -R53.reuse ;  /* 0x000000002f2a7223 */ /* 0x180fe20000010835 */
[----:B------:R-:W0:Y:S01]  /*ec50*/  MUFU.EX2 R149, R149 ;  /* 0x0000009500957308 */ /* 0x000e220000000800 */
[-CC-:B------:R-:W-:Y:S01]  /*ec60*/  FFMA.FTZ R56, R39, R0.reuse, -R53.reuse ;  /* 0x0000000027387223 */ /* 0x180fe20000010835 */
[----:B------:R-:W-:Y:S01]  /*ec70*/  @!P1 PRMT R46, RZ, 0x654, R46 ;  /* 0x00000654ff2e9816 */ /* 0x000fe2000000002e */
        /* <DEDUP_REMOVED lines=12> */
[----:B------:R-:W-:Y:S01]  /*ed40*/  FFMA.FTZ R86, R86, R0, -R53 ;  /* 0x0000000056567223 */ /* 0x000fe20000010835 */
[----:B------:R-:W-:Y:S01]  /*ed50*/  MUFU.EX2 R151, R151 ;  /* 0x0000009700977308 */ /* 0x000fe20000000800 */
[----:B0-----:R-:W-:Y:S01]  /*ed60*/  FFMA.FTZ R47, R12, R4, R149 ;  /* 0x000000040c2f7223 */ /* 0x001fe20000010095 */
[----:B------:R-:W-:-:S06]  /*ed70*/  @!P1 IMAD R4, R15, 0x8, R2 ;  /* 0x000000080f049824 */ /* 0x000fcc00078e0202 */
[----:B------:R-:W-:Y:S01]  /*ed80*/  MUFU.EX2 R30, R30 ;  /* 0x0000001e001e7308 */ /* 0x000fe20000000800 */
[----:B-1----:R-:W-:Y:S01]  /*ed90*/  F2FP.BF16.F32.PACK_AB R149, R26, R149 ;  /* 0x000000951a95723e */ /* 0x002fe200000010ff */
[----:B------:R-:W-:Y:S02]  /*eda0*/  WARPGROUP.DEPBAR.LE gsb0, 0x0 ;  /* 0x00008000000079c5 */ /* 0x000fe40000010000 */
[----:B------:R-:W-:Y:S01]  /*edb0*/  WARPGROUP.ARRIVE ;  /* 0x00000000000079c5 */ /* 0x000fe20000000000 */
[-CC-:B------:R-:W-:Y:S01]  /*edc0*/  FFMA.FTZ R129, R66, R0.reuse, -R53.reuse ;  /* 0x0000000042817223 */ /* 0x180fe20000010835 */
[----:B------:R-:W-:Y:S02]  /*edd0*/  FFMA.FTZ R131, R70, R0, -R53 ;  /* 0x0000000046837223 */ /* 0x000fe40000010835 */
[----:B------:R-:W-:Y:S01]  /*ede0*/  MUFU.EX2 R27, R27 ;  /* 0x0000001b001b7308 */ /* 0x000fe20000000800 */
[----:B------:R-:W-:Y:S01]  /*edf0*/  F2FP.BF16.F32.PACK_AB R128, R29, R25 ;  /* 0x000000191d80723e */ /* 0x000fe200000010ff */
[----:B------:R-:W-:Y:S01]  /*ee00*/  HGMMA.64x64x16.F32.BF16 R88, R124, gdesc[UR4].tnspB, R88, gsb0 ;  /* 0x40e000047c587df0 */ /* 0x000fe20008001858 */
[----:B------:R-:W-:-:S02]  /*ee10*/  R2UR UR6, R20 ;  /* 0x00000000140672ca */ /* 0x000fc400000e0000 */
[----:B------:R-:W-:Y:S01]  /*ee20*/  R2UR UR7, R21 ;  /* 0x00000000150772ca */ /* 0x000fe200000e0000 */
[----:B------:R-:W-:Y:S02]  /*ee30*/  VIADD R21, R135, 0x9 ;  /* 0x0000000987157836 */ /* 0x000fe40000000000 */
[----:B------:R-:W-:Y:S01]  /*ee40*/  MUFU.EX2 R52, R52 ;  /* 0x0000003400347308 */ /* 0x000fe20000000800 */
[----:B------:R-:W-:Y:S02]  /*ee50*/  FFMA.FTZ R135, R62, R0, -R53 ;  /* 0x000000003e877223 */ /* 0x000fe40000010835 */
[----:B------:R-:W-:Y:S02]  /*ee60*/  SEL R50, R21, 0x9, !P2 ;  /* 0x0000000915327807 */ /* 0x000fe40005000000 */
[C---:B------:R-:W-:Y:S01]  /*ee70*/  ISETP.GT.AND P2, PT, R14.reuse, RZ, PT ;  /* 0x000000ff0e00720c */ /* 0x040fe20003f44270 */
[----:B------:R-:W-:Y:S02]  /*ee80*/  VIADD R14, R14, 0xffffffff ;  /* 0xffffffff0e0e7836 */ /* 0x000fe40000000000 */
[----:B------:R-:W-:Y:S08]  /*ee90*/  MUFU.EX2 R31, R31 ;  /* 0x0000001f001f7308 */ /* 0x000ff00000000800 */
[----:B------:R-:W0:Y:S08]  /*eea0*/  MUFU.EX2 R56, R56 ;  /* 0x0000003800387308 */ /* 0x000e300000000800 */
[----:B------:R-:W-:Y:S08]  /*eeb0*/  MUFU.EX2 R34, R34 ;  /* 0x0000002200227308 */ /* 0x000ff00000000800 */
[----:B------:R-:W-:Y:S01]  /*eec0*/  MUFU.EX2 R39, R39 ;  /* 0x0000002700277308 */ /* 0x000fe20000000800 */
[----:B0-----:R-:W-:-:S07]  /*eed0*/  F2FP.BF16.F32.PACK_AB R147, R56, R31 ;  /* 0x0000001f3893723e */ /* 0x001fce00000010ff */
[----:B------:R-:W-:Y:S08]  /*eee0*/  MUFU.EX2 R35, R35 ;  /* 0x0000002300237308 */ /* 0x000ff00000000800 */
[----:B------:R-:W-:Y:S08]  /*eef0*/  MUFU.EX2 R42, R42 ;  /* 0x0000002a002a7308 */ /* 0x000ff00000000800 */
[----:B------:R-:W-:Y:S08]  /*ef00*/  MUFU.EX2 R38, R38 ;  /* 0x0000002600267308 */ /* 0x000ff00000000800 */
[----:B------:R-:W-:Y:S08]  /*ef10*/  MUFU.EX2 R43, R43 ;  /* 0x0000002b002b7308 */ /* 0x000ff00000000800 */
[----:B------:R-:W-:Y:S01]  /*ef20*/  MUFU.EX2 R8, R8 ;  /* 0x0000000800087308 */ /* 0x000fe20000000800 */
[----:B------:R-:W-:-:S02]  /*ef30*/  WARPGROUP.DEPBAR.LE gsb0, 0x0 ;  /* 0x00008000000079c5 */ /* 0x000fc40000010000 */
[----:B------:R-:W-:Y:S01]  /*ef40*/  WARPGROUP.ARRIVE ;  /* 0x00000000000079c5 */ /* 0x000fe20000000000 */
[----:B------:R-:W-:-:S04]  /*ef50*/  FFMA.FTZ R125, R74, R0, -R53 ;  /* 0x000000004a7d7223 */ /* 0x000fc80000010835 */
[----:B------:R-:W-:Y:S01]  /*ef60*/  MUFU.EX2 R20, R55 ;  /* 0x0000003700147308 */ /* 0x000fe20000000800 */
[----:B------:R-:W-:Y:S07]  /*ef70*/  HGMMA.64x64x16.F32.BF16 R88, R120, gdesc[UR4].tnspB, R88, gsb0 ;  /* 0x40e0000478587df0 */ /* 0x000fee0008001858 */
[----:B------:R-:W-:Y:S08]  /*ef80*/  MUFU.EX2 R133, R133 ;  /* 0x0000008500857308 */ /* 0x000ff00000000800 */
[----:B------:R-:W-:Y:S08]  /*ef90*/  MUFU.EX2 R21, R59 ;  /* 0x0000003b00157308 */ /* 0x000ff00000000800 */
[----:B------:R-:W-:Y:S08]  /*efa0*/  MUFU.EX2 R135, R135 ;  /* 0x0000008700877308 */ /* 0x000ff00000000800 */
[----:B------:R-:W-:Y:S08]  /*efb0*/  MUFU.EX2 R129, R129 ;  /* 0x0000008100817308 */ /* 0x000ff00000000800 */
[----:B------:R-:W-:Y:S08]  /*efc0*/  MUFU.EX2 R131, R131 ;  /* 0x0000008300837308 */ /* 0x000ff00000000800 */
[----:B------:R-:W0:Y:S08]  /*efd0*/  MUFU.EX2 R36, R36 ;  /* 0x0000002400247308 */ /* 0x000e300000000800 */
[----:B------:R-:W-:Y:S08]  /*efe0*/  MUFU.EX2 R37, R37 ;  /* 0x0000002500257308 */ /* 0x000ff00000000800 */
[----:B------:R-:W-:Y:S01]  /*eff0*/  MUFU.EX2 R125, R125 ;  /* 0x0000007d007d7308 */ /* 0x000fe20000000800 */
[----:B0-----:R-:W-:-:S07]  /*f000*/  F2FP.BF16.F32.PACK_AB R130, R36, R33 ;  /* 0x000000212482723e */ /* 0x001fce00000010ff */
[----:B------:R-:W-:Y:S01]  /*f010*/  MUFU.EX2 R40, R40 ;  /* 0x0000002800287308 */ /* 0x000fe20000000800 */
        /* <DEDUP_REMOVED lines=9> */
[----:B------:R-:W-:Y:S01]  /*f0b0*/  FMUL.FTZ R99, R99, R12 ;  /* 0x0000000c63637220 */ /* 0x000fe20000410000 */
[----:B-1----:R-:W-:Y:S01]  /*f0c0*/  FADD.FTZ R46, R26, R47 ;  /* 0x0000002f1a2e7221 */ /* 0x002fe20000010000 */
[----:B------:R-:W-:-:S02]  /*f0d0*/  @!P1 VIADD R47, R4, 0x16860 ;  /* 0x00016860042f9836 */ /* 0x000fc40000000000 */
[-C--:B------:R-:W-:Y:S01]  /*f0e0*/  FFMA.FTZ R4, R63, R0.reuse, -R53 ;  /* 0x000000003f047223 */ /* 0x080fe20000010835 */
[----:B------:R-:W-:Y:S01]  /*f0f0*/  MUFU.EX2 R78, R78 ;  /* 0x0000004e004e7308 */ /* 0x000fe20000000800 */
[----:B------:R-:W-:Y:S01]  /*f100*/  FADD.FTZ R15, R151, R46 ;  /* 0x0000002e970f7221 */ /* 0x000fe20000010000 */
[----:B------:R-:W-:Y:S01]  /*f110*/  FADD.FTZ R46, R24, R5 ;  /* 0x00000005182e7221 */ /* 0x000fe20000010000 */
[----:B------:R-:W-:Y:S01]  /*f120*/  @!P1 PRMT R47, RZ, 0x654, R47 ;  /* 0x00000654ff2f9816 */ /* 0x000fe2000000002f */
[-C--:B------:R-:W-:Y:S01]  /*f130*/  FFMA.FTZ R5, R67, R0.reuse, -R53 ;  /* 0x0000000043057223 */ /* 0x080fe20000010835 */
[C---:B0-----:R-:W-:Y:S01]  /*f140*/  FADD.FTZ R50, R30.reuse, R15 ;  /* 0x0000000f1e327221 */ /* 0x041fe20000010000 */
[----:B------:R-:W-:Y:S01]  /*f150*/  FADD.FTZ R15, R145, R46 ;  /* 0x0000002e910f7221 */ /* 0x000fe20000010000 */
[----:B------:R0:W-:Y:S01]  /*f160*/  @!P1 SYNCS.ARRIVE.TRANS64.RED.A1T0 RZ, [R47+URZ], RZ ;  /* 0x000000ff2fff99a7 */ /* 0x0001e2000810043f */
[----:B------:R-:W1:Y:S01]  /*f170*/  MUFU.EX2 R4, R4 ;  /* 0x0000000400047308 */ /* 0x000e620000000800 */
[----:B------:R-:W-:Y:S01]  /*f180*/  F2FP.BF16.F32.PACK_AB R151, R30, R151 ;  /* 0x000000971e97723e */ /* 0x000fe200000010ff */
[C---:B------:R-:W-:Y:S01]  /*f190*/  FADD.FTZ R46, R144.reuse, R15 ;  /* 0x0000000f902e7221 */ /* 0x040fe20000010000 */
[-CC-:B------:R-:W-:Y:S01]  /*f1a0*/  FFMA.FTZ R15, R71, R0.reuse, -R53.reuse ;  /* 0x00000000470f7223 */ /* 0x180fe20000010835 */
[----:B------:R-:W-:Y:S01]  /*f1b0*/  F2FP.BF16.F32.PACK_AB R144, R144, R145 ;  /* 0x000000919090723e */ /* 0x000fe200000010ff */
[----:B------:R-:W-:Y:S01]  /*f1c0*/  FFMA.FTZ R53, R87, R0, -R53 ;  /* 0x0000000057357223 */ /* 0x000fe20000010835 */
[----:B------:R-:W-:Y:S01]  /*f1d0*/  F2FP.BF16.F32.PACK_AB R145, R52, R27 ;  /* 0x0000001b3491723e */ /* 0x000fe200000010ff */
[----:B0-----:R-:W-:Y:S01]  /*f1e0*/  FADD.FTZ R47, R27, R50 ;  /* 0x000000321b2f7221 */ /* 0x001fe20000010000 */
[----:B------:R-:W0:Y:S01]  /*f1f0*/  MUFU.EX2 R5, R5 ;  /* 0x0000000500057308 */ /* 0x000e220000000800 */
[-C--:B------:R-:W-:Y:S01]  /*f200*/  FMUL.FTZ R102, R102, R12.reuse ;  /* 0x0000000c66667220 */ /* 0x080fe20000410000 */
[-C--:B------:R-:W-:Y:S01]  /*f210*/  FMUL.FTZ R103, R103, R12.reuse ;  /* 0x0000000c67677220 */ /* 0x080fe20000410000 */
[----:B------:R-:W-:Y:S01]  /*f220*/  FADD.FTZ R50, R52, R47 ;  /* 0x0000002f34327221 */ /* 0x000fe20000010000 */
[----:B------:R-:W-:Y:S01]  /*f230*/  FADD.FTZ R47, R143, R46 ;  /* 0x0000002e8f2f7221 */ /* 0x000fe20000010000 */
[-C--:B------:R-:W-:Y:S01]  /*f240*/  FMUL.FTZ R106, R106, R12.reuse ;  /* 0x0000000c6a6a7220 */ /* 0x080fe20000410000 */
[-C--:B------:R-:W-:Y:S01]  /*f250*/  FMUL.FTZ R107, R107, R12.reuse ;  /* 0x0000000c6b6b7220 */ /* 0x080fe20000410000 */
[----:B------:R-:W-:Y:S01]  /*f260*/  FADD.FTZ R51, R31, R50 ;  /* 0x000000321f337221 */ /* 0x000fe20000010000 */
[C---:B------:R-:W-:Y:S01]  /*f270*/  FADD.FTZ R46, R146.reuse, R47 ;  /* 0x0000002f922e7221 */ /* 0x040fe20000010000 */
[----:B------:R-:W2:Y:S01]  /*f280*/  MUFU.EX2 R15, R15 ;  /* 0x0000000f000f7308 */ /* 0x000ea20000000800 */
[----:B------:R-:W-:Y:S01]  /*f290*/  F2FP.BF16.F32.PACK_AB R146, R146, R143 ;  /* 0x0000008f9292723e */ /* 0x000fe200000010ff */
[----:B------:R-:W-:Y:S01]  /*f2a0*/  FADD.FTZ R51, R56, R51 ;  /* 0x0000003338337221 */ /* 0x000fe20000010000 */
[----:B------:R-:W-:Y:S01]  /*f2b0*/  FADD.FTZ R47, R141, R46 ;  /* 0x0000002e8d2f7221 */ /* 0x000fe20000010000 */
[-C--:B------:R-:W-:Y:S01]  /*f2c0*/  FMUL.FTZ R110, R110, R12.reuse ;  /* 0x0000000c6e6e7220 */ /* 0x080fe20000410000 */
[-C--:B------:R-:W-:Y:S01]  /*f2d0*/  FMUL.FTZ R111, R111, R12.reuse ;  /* 0x0000000c6f6f7220 */ /* 0x080fe20000410000 */
[----:B------:R-:W-:Y:S01]  /*f2e0*/  FADD.FTZ R46, R34, R51 ;  /* 0x00000033222e7221 */ /* 0x000fe20000010000 */
[C---:B------:R-:W-:Y:S01]  /*f2f0*/  FADD.FTZ R50, R140.reuse, R47 ;  /* 0x0000002f8c327221 */ /* 0x040fe20000010000 */
[----:B------:R-:W-:Y:S01]  /*f300*/  MUFU.EX2 R44, R44 ;  /* 0x0000002c002c7308 */ /* 0x000fe20000000800 */
[----:B------:R-:W-:Y:S01]  /*f310*/  F2FP.BF16.F32.PACK_AB R140, R140, R141 ;  /* 0x0000008d8c8c723e */ /* 0x000fe200000010ff */
[----:B------:R-:W-:Y:S01]  /*f320*/  FADD.FTZ R46, R39, R46 ;  /* 0x0000002e272e7221 */ /* 0x000fe20000010000 */
[----:B------:R-:W-:Y:S01]  /*f330*/  FADD.FTZ R47, R139, R50 ;  /* 0x000000328b2f7221 */ /* 0x000fe20000010000 */
[-C--:B------:R-:W-:Y:S01]  /*f340*/  FMUL.FTZ R114, R114, R12.reuse ;  /* 0x0000000c72727220 */ /* 0x080fe20000410000 */
[----:B------:R-:W-:Y:S01]  /*f350*/  FMUL.FTZ R115, R115, R12 ;  /* 0x0000000c73737220 */ /* 0x000fe20000410000 */
[----:B------:R-:W-:Y:S01]  /*f360*/  FADD.FTZ R51, R35, R46 ;  /* 0x0000002e23337221 */ /* 0x000fe20000010000 */
[C---:B------:R-:W-:Y:S01]  /*f370*/  FADD.FTZ R46, R142.reuse, R47 ;  /* 0x0000002f8e2e7221 */ /* 0x040fe20000010000 */
[----:B------:R-:W-:Y:S01]  /*f380*/  F2FP.BF16.F32.PACK_AB R142, R142, R139 ;  /* 0x0000008b8e8e723e */ /* 0x000fe200000010ff */
[----:B------:R-:W-:Y:S01]  /*f390*/  MUFU.EX2 R79, R79 ;  /* 0x0000004f004f7308 */ /* 0x000fe20000000800 */
[----:B------:R-:W-:Y:S01]  /*f3a0*/  FADD.FTZ R51, R42, R51 ;  /* 0x000000332a337221 */ /* 0x000fe20000010000 */
[----:B------:R-:W-:Y:S01]  /*f3b0*/  FADD.FTZ R47, R137, R46 ;  /* 0x0000002e892f7221 */ /* 0x000fe20000010000 */
[----:B------:R-:W-:Y:S01]  /*f3c0*/  F2FP.BF16.F32.PACK_AB R139, R20, R8 ;  /* 0x00000008148b723e */ /* 0x000fe200000010ff */
        /* <DEDUP_REMOVED lines=10> */
[----:B------:R-:W-:Y:S01]  /*f470*/  FADD.FTZ R47, R13, R24 ;  /* 0x000000180d2f7221 */ /* 0x000fe20000010000 */
[----:B------:R-:W-:Y:S01]  /*f480*/  F2FP.BF16.F32.PACK_AB R141, R39, R34 ;  /* 0x00000022278d723e */ /* 0x000fe200000010ff */
[----:B------:R-:W3:Y:S01]  /*f490*/  MUFU.EX2 R24, R75 ;  /* 0x0000004b00187308 */ /* 0x000ee20000000800 */
[----:B------:R-:W-:Y:S01]  /*f4a0*/  FADD.FTZ R26, R20, R51 ;  /* 0x00000033141a7221 */ /* 0x000fe20000010000 */
[----:B------:R-:W-:Y:S01]  /*f4b0*/  FADD.FTZ R47, R132, R47 ;  /* 0x0000002f842f7221 */ /* 0x000fe20000010000 */
[----:B------:R-:W-:Y:S01]  /*f4c0*/  F2FP.BF16.F32.PACK_AB R143, R42, R35 ;  /* 0x000000232a8f723e */ /* 0x000fe200000010ff */
[----:B------:R-:W-:Y:S01]  /*f4d0*/  FMUL.FTZ R88, R88, R10 ;  /* 0x0000000a58587220 */ /* 0x000fe20000410000 */
[----:B------:R-:W-:Y:S01]  /*f4e0*/  FADD.FTZ R26, R133, R26 ;  /* 0x0000001a851a7221 */ /* 0x000fe20000010000 */
[----:B------:R-:W-:Y:S01]  /*f4f0*/  FADD.FTZ R47, R32, R47 ;  /* 0x0000002f202f7221 */ /* 0x000fe20000010000 */
[C---:B------:R-:W-:Y:S01]  /*f500*/  F2FP.BF16.F32.PACK_AB R133, R21.reuse, R133 ;  /* 0x000000851585723e */ /* 0x040fe200000010ff */
[----:B------:R-:W-:Y:S01]  /*f510*/  MUFU.EX2 R82, R82 ;  /* 0x0000005200527308 */ /* 0x000fe20000000800 */
[----:B------:R-:W-:Y:S01]  /*f520*/  FADD.FTZ R26, R21, R26 ;  /* 0x0000001a151a7221 */ /* 0x000fe20000010000 */
[----:B------:R-:W-:Y:S01]  /*f530*/  FADD.FTZ R47, R134, R47 ;  /* 0x0000002f862f7221 */ /* 0x000fe20000010000 */
[----:B------:R-:W-:Y:S01]  /*f540*/  F2FP.BF16.F32.PACK_AB R137, R43, R38 ;  /* 0x000000262b89723e */ /* 0x000fe200000010ff */
[----:B------:R-:W-:Y:S01]  /*f550*/  FMUL.FTZ R89, R89, R10 ;  /* 0x0000000a59597220 */ /* 0x000fe20000410000 */
[----:B------:R-:W-:Y:S01]  /*f560*/  FADD.FTZ R27, R135, R26 ;  /* 0x0000001a871b7221 */ /* 0x000fe20000010000 */
[----:B------:R-:W-:Y:S01]  /*f570*/  FADD.FTZ R26, R28, R47 ;  /* 0x0000002f1c1a7221 */ /* 0x000fe20000010000 */
[C---:B-1----:R-:W-:Y:S01]  /*f580*/  F2FP.BF16.F32.PACK_AB R135, R4.reuse, R135 ;  /* 0x000000870487723e */ /* 0x042fe200000010ff */
[----:B------:R-:W1:Y:S01]  /*f590*/  MUFU.EX2 R48, R48 ;  /* 0x0000003000307308 */ /* 0x000e620000000800 */
[----:B------:R-:W-:Y:S01]  /*f5a0*/  FADD.FTZ R30, R4, R27 ;  /* 0x0000001b041e7221 */ /* 0x000fe20000010000 */
[----:B------:R-:W-:Y:S01]  /*f5b0*/  FADD.FTZ R26, R25, R26 ;  /* 0x0000001a191a7221 */ /* 0x000fe20000010000 */
[----:B------:R-:W-:Y:S01]  /*f5c0*/  F2FP.BF16.F32.PACK_AB R132, R32, R132 ;  /* 0x000000842084723e */ /* 0x000fe200000010ff */
[----:B------:R-:W-:Y:S01]  /*f5d0*/  FMUL.FTZ R92, R92, R10 ;  /* 0x0000000a5c5c7220 */ /* 0x000fe20000410000 */
[----:B------:R-:W-:Y:S01]  /*f5e0*/  FADD.FTZ R30, R129, R30 ;  /* 0x0000001e811e7221 */ /* 0x000fe20000010000 */
[----:B------:R-:W-:Y:S01]  /*f5f0*/  FADD.FTZ R26, R29, R26 ;  /* 0x0000001a1d1a7221 */ /* 0x000fe20000010000 */
[C---:B0-----:R-:W-:Y:S01]  /*f600*/  F2FP.BF16.F32.PACK_AB R129, R5.reuse, R129 ;  /* 0x000000810581723e */ /* 0x041fe200000010ff */
[----:B------:R-:W0:Y:S01]  /*f610*/  MUFU.EX2 R83, R83 ;  /* 0x0000005300537308 */ /* 0x000e220000000800 */
[----:B------:R-:W-:Y:S01]  /*f620*/  FADD.FTZ R30, R5, R30 ;  /* 0x0000001e051e7221 */ /* 0x000fe20000010000 */
[----:B------:R-:W-:Y:S01]  /*f630*/  FADD.FTZ R13, R33, R26 ;  /* 0x0000001a210d7221 */ /* 0x000fe20000010000 */
[----:B------:R-:W-:Y:S01]  /*f640*/  F2FP.BF16.F32.PACK_AB R134, R28, R134 ;  /* 0x000000861c86723e */ /* 0x000fe200000010ff */
[-C--:B------:R-:W-:Y:S01]  /*f650*/  FMUL.FTZ R93, R93, R10.reuse ;  /* 0x0000000a5d5d7220 */ /* 0x080fe20000410000 */
[----:B------:R-:W-:Y:S01]  /*f660*/  FADD.FTZ R30, R131, R30 ;  /* 0x0000001e831e7221 */ /* 0x000fe20000010000 */
[----:B------:R-:W-:Y:S01]  /*f670*/  FADD.FTZ R8, R36, R13 ;  /* 0x0000000d24087221 */ /* 0x000fe20000010000 */
[C---:B--2---:R-:W-:Y:S01]  /*f680*/  F2FP.BF16.F32.PACK_AB R131, R15.reuse, R131 ;  /* 0x000000830f83723e */ /* 0x044fe200000010ff */
[----:B------:R-:W2:Y:S01]  /*f690*/  MUFU.EX2 R49, R49 ;  /* 0x0000003100317308 */ /* 0x000ea20000000800 */
[----:B------:R-:W-:Y:S01]  /*f6a0*/  FADD.FTZ R30, R15, R30 ;  /* 0x0000001e0f1e7221 */ /* 0x000fe20000010000 */
[----:B------:R-:W-:Y:S01]  /*f6b0*/  FADD.FTZ R13, R37, R8 ;  /* 0x00000008250d7221 */ /* 0x000fe20000010000 */
[----:B------:R-:W-:Y:S01]  /*f6c0*/  F2FP.BF16.F32.PACK_AB R124, R40, R37 ;  /* 0x00000025287c723e */ /* 0x000fe200000010ff */
[-C--:B------:R-:W-:Y:S01]  /*f6d0*/  FMUL.FTZ R96, R96, R10.reuse ;  /* 0x0000000a60607220 */ /* 0x080fe20000410000 */
[----:B------:R-:W-:Y:S01]  /*f6e0*/  FADD.FTZ R21, R125, R30 ;  /* 0x0000001e7d157221 */ /* 0x000fe20000010000 */
[----:B------:R-:W-:Y:S01]  /*f6f0*/  FADD.FTZ R4, R40, R13 ;  /* 0x0000000d28047221 */ /* 0x000fe20000010000 */
[C---:B---3--:R-:W-:Y:S01]  /*f700*/  F2FP.BF16.F32.PACK_AB R125, R24.reuse, R125 ;  /* 0x0000007d187d723e */ /* 0x048fe200000010ff */
        /* <DEDUP_REMOVED lines=8> */
[----:B------:R-:W4:Y:S01]  /*f790*/  MUFU.EX2 R11, R11 ;  /* 0x0000000b000b7308 */ /* 0x000f220000000800 */
[----:B------:R-:W-:Y:S01]  /*f7a0*/  FADD.FTZ R5, R79, R4 ;  /* 0x000000044f057221 */ /* 0x000fe20000010000 */
[----:B------:R-:W-:Y:S01]  /*f7b0*/  FADD.FTZ R13, R45, R8 ;  /* 0x000000082d0d7221 */ /* 0x000fe20000010000 */
[----:B-1----:R-:W-:Y:S01]  /*f7c0*/  F2FP.BF16.F32.PACK_AB R120, R48, R45 ;  /* 0x0000002d3078723e */ /* 0x002fe200000010ff */
[----:B------:R-:W-:Y:S01]  /*f7d0*/  FMUL.FTZ R100, R100, R10 ;  /* 0x0000000a64647220 */ /* 0x000fe20000410000 */
[----:B------:R-:W-:Y:S01]  /*f7e0*/  FADD.FTZ R4, R82, R5 ;  /* 0x0000000552047221 */ /* 0x000fe20000010000 */
[----:B------:R-:W-:Y:S01]  /*f7f0*/  FADD.FTZ R8, R48, R13 ;  /* 0x0000000d30087221 */ /* 0x000fe20000010000 */
[C---:B0-----:R-:W-:Y:S01]  /*f800*/  F2FP.BF16.F32.PACK_AB R121, R83.reuse, R82 ;  /* 0x000000525379723e */ /* 0x041fe200000010ff */
[----:B------:R-:W0:Y:S01]  /*f810*/  MUFU.EX2 R53, R53 ;  /* 0x0000003500357308 */ /* 0x000e220000000800 */
[----:B------:R-:W-:Y:S01]  /*f820*/  FADD.FTZ R4, R83, R4 ;  /* 0x0000000453047221 */ /* 0x000fe20000010000 */
[----:B--2---:R-:W-:Y:S01]  /*f830*/  FADD.FTZ R8, R49, R8 ;  /* 0x0000000831087221 */ /* 0x004fe20000010000 */
[-C--:B------:R-:W-:Y:S01]  /*f840*/  FMUL.FTZ R101, R101, R10.reuse ;  /* 0x0000000a65657220 */ /* 0x080fe20000410000 */
[-C--:B------:R-:W-:Y:S01]  /*f850*/  FMUL.FTZ R104, R104, R10.reuse ;  /* 0x0000000a68687220 */ /* 0x080fe20000410000 */
[----:B---3--:R-:W-:Y:S01]  /*f860*/  FADD.FTZ R4, R123, R4 ;  /* 0x000000047b047221 */ /* 0x008fe20000010000 */
[-C--:B------:R-:W-:Y:S01]  /*f870*/  FMUL.FTZ R105, R105, R10.reuse ;  /* 0x0000000a69697220 */ /* 0x080fe20000410000 */
[-C--:B------:R-:W-:Y:S01]  /*f880*/  FMUL.FTZ R108, R108, R10.reuse ;  /* 0x0000000a6c6c7220 */ /* 0x080fe20000410000 */
[-C--:B------:R-:W-:Y:S01]  /*f890*/  FMUL.FTZ R109, R109, R10.reuse ;  /* 0x0000000a6d6d7220 */ /* 0x080fe20000410000 */
[C---:B----4-:R-:W-:Y:S01]  /*f8a0*/  FADD.FTZ R5, R11.reuse, R8 ;  /* 0x000000080b057221 */ /* 0x050fe20000010000 */
[----:B------:R-:W-:Y:S01]  /*f8b0*/  F2FP.BF16.F32.PACK_AB R122, R11, R49 ;  /* 0x000000310b7a723e */ /* 0x000fe200000010ff */
[-C--:B------:R-:W-:Y:S01]  /*f8c0*/  FMUL.FTZ R112, R112, R10.reuse ;  /* 0x0000000a70707220 */ /* 0x080fe20000410000 */
[-C--:B------:R-:W-:Y:S01]  /*f8d0*/  FMUL.FTZ R113, R113, R10.reuse ;  /* 0x0000000a71717220 */ /* 0x080fe20000410000 */
[-C--:B------:R-:W-:Y:S01]  /*f8e0*/  FMUL.FTZ R116, R116, R10.reuse ;  /* 0x0000000a74747220 */ /* 0x080fe20000410000 */
[----:B------:R-:W-:Y:S01]  /*f8f0*/  FMUL.FTZ R117, R117, R10 ;  /* 0x0000000a75757220 */ /* 0x000fe20000410000 */
[----:B------:R-:W-:-:S02]  /*f900*/  IMAD.MOV.U32 R8, RZ, RZ, R23 ;  /* 0x000000ffff087224 */ /* 0x000fc400078e0017 */
[C---:B0-----:R-:W-:Y:S01]  /*f910*/  FADD.FTZ R4, R53.reuse, R4 ;  /* 0x0000000435047221 */ /* 0x041fe20000010000 */
[----:B------:R-:W-:Y:S01]  /*f920*/  F2FP.BF16.F32.PACK_AB R123, R53, R123 ;  /* 0x0000007b357b723e */ /* 0x000fe200000010ff */
[----:B------:R-:W-:Y:S02]  /*f930*/  IMAD.MOV.U32 R15, RZ, RZ, R18 ;  /* 0x000000ffff0f7224 */ /* 0x000fe400078e0012 */
[----:B------:R-:W-:Y:S02]  /*f940*/  IMAD.MOV.U32 R12, RZ, RZ, R9 ;  /* 0x000000ffff0c7224 */ /* 0x000fe400078e0009 */
[----:B------:R-:W-:Y:S01]  /*f950*/  IMAD.MOV.U32 R13, RZ, RZ, R3 ;  /* 0x000000ffff0d7224 */ /* 0x000fe200078e0003 */
[----:B------:R-:W-:Y:S06]  /*f960*/  @P2 BRA `(.L_x_2360) ;  /* 0xffffffe000442947 */ /* 0x000fec000383ffff */
.L_x_2350:
[----:B------:R-:W-:Y:S05]  /*f970*/  WARPSYNC.ALL ;  /* 0x0000000000007948 */ /* 0x000fea0003800000 */
[----:B------:R-:W-:Y:S06]  /*f980*/  BAR.ARV 0x8, 0x200 ;  /* 0x0208000000007b1d */ /* 0x000fec0000002000 */
[----:B------:R-:W-:Y:S05]  /*f990*/  @!P0 BRA `(.L_x_2361) ;  /* 0x0000000000048947 */ /* 0x000fea0003800000 */
[----:B------:R-:W-:Y:S01]  /*f9a0*/  BPT.TRAP 0x1 ;  /* 0x000000040000795c */ /* 0x000fe20000300000 */
.L_x_2361:
[----:B------:R-:W-:Y:S01]  /*f9b0*/  IMAD R13, R18, 0x8, R2 ;  /* 0x00000008120d7824 */ /* 0x000fe200078e0202 */
[----:B------:R-:W-:-:S04]  /*f9c0*/  SHF.L.U32 R6, R23, 0x1f, RZ ;  /* 0x0000001f17067819 */ /* 0x000fc800000006ff */
[----:B------:R0:W1:Y:S01]  /*f9d0*/  SYNCS.PHASECHK.TRANS64.TRYWAIT P2, [R13+URZ+0x16850], R6 ;  /* 0x016850060d0075a7 */ /* 0x000062000804017f */
[----:B------:R-:W-:Y:S05]  /*f9e0*/  @!P0 BRA `(.L_x_2362) ;  /* 0x0000000000048947 */ /* 0x000fea0003800000 */
[----:B------:R-:W-:Y:S01]  /*f9f0*/  BPT.TRAP 0x1 ;  /* 0x000000040000795c */ /* 0x000fe20000300000 */
.L_x_2362:
[----:B------:R-:W-:-:S05]  /*fa00*/  VIADD R2, R2, 0x400 ;  /* 0x0000040002027836 */ /* 0x000fca0000000000 */
[----:B------:R-:W-:-:S04]  /*fa10*/  SHF.R.U32.HI R2, RZ, 0x4, R2 ;  /* 0x00000004ff027819 */ /* 0x000fc80000011602 */
[----:B------:R-:W-:Y:S01]  /*fa20*/  LOP3.LUT R7, R2, 0x3fff, RZ, 0xc0, !PT ;  /* 0x00003fff02077812 */ /* 0x000fe200078ec0ff */
[----:B-1----:R-:W-:Y:S06]  /*fa30*/  @P2 BRA `(.L_x_2363) ;  /* 0x0000000000082947 */ /* 0x002fec0003800000 */
[----:B------:R-:W1:Y:S02]  /*fa40*/  SYNCS.PHASECHK.TRANS64.TRYWAIT P0, [R13+URZ+0x16850], R6 ;  /* 0x016850060d0075a7 */ /* 0x000e64000800017f */
[----:B-1----:R-:W-:Y:S05]  /*fa50*/  @!P0 BRA `(.L_x_2364) ;  /* 0x00000094009c8947 */ /* 0x002fea0003800000 */
.L_x_2363:
[----:B01----:R-:W-:Y:S01]  /*fa60*/  IMAD R6, R18, 0x400, R7 ;  /* 0x0000040012067824 */ /* 0x003fe200078e0207 */
        /* <DEDUP_REMOVED lines=8> */
[----:B------:R-:W-:-:S02]  /*faf0*/  IMAD.MOV.U32 R11, RZ, RZ, 0x40000040 ;  /* 0x40000040ff0b7424 */ /* 0x000fc400078e00ff */
[----:B------:R-:W-:Y:S02]  /*fb00*/  IMAD.MOV.U32 R7, RZ, RZ, 0x40000040 ;  /* 0x40000040ff077424 */ /* 0x000fe400078e00ff */
[----:B------:R-:W-:Y:S02]  /*fb10*/  VIADD R18, R18, 0x1 ;  /* 0x0000000112127836 */ /* 0x000fe40000000000 */
[----:B------:R-:W-:Y:S02]  /*fb20*/  @!P1 VIADD R8, R13, 0x16860 ;  /* 0x000168600d089836 */ /* 0x000fe40000000000 */
[----:B------:R-:W-:Y:S01]  /*fb30*/  IMAD.MOV.U32 R36, RZ, RZ, -0x800000 ;  /* 0xff800000ff247424 */ /* 0x000fe200078e00ff */
[----:B------:R-:W-:Y:S01]  /*fb40*/  ISETP.NE.AND P0, PT, R18, 0x2, PT ;  /* 0x000000021200780c */ /* 0x000fe20003f05270 */
[----:B------:R-:W-:Y:S01]  /*fb50*/  HGMMA.64x64x16.F32.BF16 R88, R148, gdesc[UR4].tnspB, R88, gsb0 ;  /* 0x40e0000494587df0 */ /* 0x000fe20008001858 */
[----:B------:R-:W-:Y:S01]  /*fb60*/  R2UR UR6, R10 ;  /* 0x000000000a0672ca */ /* 0x000fe200000e0000 */
[----:B------:R-:W-:Y:S01]  /*fb70*/  VIADD R10, R6, 0x100 ;  /* 0x00000100060a7836 */ /* 0x000fe20000000000 */
[----:B------:R-:W-:Y:S01]  /*fb80*/  R2UR UR7, R11 ;  /* 0x000000000b0772ca */ /* 0x000fe200000e0000 */
[----:B------:R-:W-:Y:S01]  /*fb90*/  IMAD.MOV.U32 R11, RZ, RZ, 0x40000040 ;  /* 0x40000040ff0b7424 */ /* 0x000fe200078e00ff */
[----:B------:R-:W-:Y:S01]  /*fba0*/  @!P1 PRMT R8, RZ, 0x654, R8 ;  /* 0x00000654ff089816 */ /* 0x000fe20000000008 */
[----:B------:R-:W-:Y:S01]  /*fbb0*/  IMAD.MOV.U32 R35, RZ, RZ, -0x800000 ;  /* 0xff800000ff237424 */ /* 0x000fe200078e00ff */
[----:B------:R-:W-:Y:S01]  /*fbc0*/  SEL R18, R18, RZ, P0 ;  /* 0x000000ff12127207 */ /* 0x000fe20000000000 */
[----:B0-----:R-:W-:Y:S01]  /*fbd0*/  FADD.FTZ R2, R2, R5 ;  /* 0x0000000502027221 */ /* 0x001fe20000010000 */
[----:B------:R-:W-:-:S02]  /*fbe0*/  WARPGROUP.DEPBAR.LE gsb0, 0x0 ;  /* 0x00008000000079c5 */ /* 0x000fc40000010000 */
        /* <DEDUP_REMOVED lines=34> */
[----:B------:R-:W-:Y:S02]  /*fe10*/  R2UR UR7, R11 ;  /* 0x000000000b0772ca */ /* 0x000fe400000e0000 */
[----:B------:R-:W0:Y:S02]  /*fe20*/  SHFL.BFLY PT, R11, R4, 0x2, 0x1f ;  /* 0x0c401f00040b7f89 */ /* 0x000e2400000e0000 */
[----:B0-----:R-:W-:Y:S01]  /*fe30*/  FADD.FTZ R11, R11, R4 ;  /* 0x000000040b0b7221 */ /* 0x001fe20000010000 */
[----:B------:R-:W-:-:S04]  /*fe40*/  SEL R4, RZ, 0x1, P0 ;  /* 0x00000001ff047807 */ /* 0x000fc80000000000 */
[----:B------:R-:W-:Y:S01]  /*fe50*/  LOP3.LUT R23, R23, R4, RZ, 0x3c, !PT ;  /* 0x0000000417177212 */ /* 0x000fe200078e3cff */
[----:B------:R-:W-:Y:S02]  /*fe60*/  WARPGROUP.DEPBAR.LE gsb0, 0x0 ;  /* 0x00008000000079c5 */ /* 0x000fe40000010000 */
[----:B------:R-:W-:-:S06]  /*fe70*/  WARPGROUP.ARRIVE ;  /* 0x00000000000079c5 */ /* 0x000fcc0000000000 */
[----:B------:R-:W-:Y:S01]  /*fe80*/  HGMMA.64x64x16.F32.BF16 R88, R124, gdesc[UR4].tnspB, R88, gsb0 ;  /* 0x40e000047c587df0 */ /* 0x000fe20008001858 */
[----:B------:R-:W-:Y:S02]  /*fe90*/  R2UR UR6, R6 ;  /* 0x00000000060672ca */ /* 0x000fe400000e0000 */
[----:B------:R-:W-:Y:S01]  /*fea0*/  R2UR UR7, R7 ;  /* 0x00000000070772ca */ /* 0x000fe200000e0000 */
[----:B------:R-:W0:Y:S04]  /*feb0*/  SHFL.BFLY PT, R6, R11, 0x1, 0x1f ;  /* 0x0c201f000b067f89 */ /* 0x000e2800000e0000 */
[----:B------:R-:W1:Y:S01]  /*fec0*/  SHFL.BFLY PT, R7, R2, 0x1, 0x1f ;  /* 0x0c201f0002077f89 */ /* 0x000e6200000e0000 */
[----:B0-----:R-:W-:Y:S01]  /*fed0*/  FADD.FTZ R15, R11, R6 ;  /* 0x000000060b0f7221 */ /* 0x001fe20000010000 */
[----:B------:R-:W-:-:S02]  /*fee0*/  IMAD.MOV.U32 R6, RZ, RZ, RZ ;  /* 0x000000ffff067224 */ /* 0x000fc400078e00ff */
[----:B-1----:R-:W-:Y:S02]  /*fef0*/  FADD.FTZ R10, R2, R7 ;  /* 0x00000007020a7221 */ /* 0x002fe40000010000 */
[----:B------:R-:W-:Y:S01]  /*ff00*/  FSETP.NE.FTZ.AND P3, PT, R15, RZ, PT ;  /* 0x000000ff0f00720b */ /* 0x000fe20003f75000 */
[----:B------:R-:W-:Y:S02]  /*ff10*/  IMAD.MOV.U32 R2, RZ, RZ, RZ ;  /* 0x000000ffff027224 */ /* 0x000fe400078e00ff */
[----:B------:R-:W-:-:S10]  /*ff20*/  FSETP.NE.FTZ.AND P2, PT, R10, RZ, PT ;  /* 0x000000ff0a00720b */ /* 0x000fd40003f55000 */
[----:B------:R-:W0:Y:S01]  /*ff30*/  @P3 MUFU.LG2 R7, R15 ;  /* 0x0000000f00073308 */ /* 0x000e220000000c00 */
[C---:B------:R-:W-:Y:S02]  /*ff40*/  @P3 FMUL.FTZ R11, R0.reuse, 0.69314718246459960938 ;  /* 0x3f317218000b3820 */ /* 0x040fe40000410000 */
[----:B------:R-:W-:-:S05]  /*ff50*/  @P2 FMUL.FTZ R4, R0, 0.69314718246459960938 ;  /* 0x3f31721800042820 */ /* 0x000fca0000410000 */
[----:B------:R-:W1:Y:S08]  /*ff60*/  @P2 MUFU.LG2 R5, R10 ;  /* 0x0000000a00052308 */ /* 0x000e700000000c00 */
[----:B------:R-:W2:Y:S01]  /*ff70*/  @P2 MUFU.RCP R2, R10 ;  /* 0x0000000a00022308 */ /* 0x000ea20000001000 */
[----:B0-----:R-:W-:-:S04]  /*ff80*/  @P3 FMUL.FTZ R0, R7, 0.69314718246459960938 ;  /* 0x3f31721807003820 */ /* 0x001fc80000410000 */
[----:B------:R-:W-:-:S03]  /*ff90*/  @P3 FFMA.FTZ R35, R11, R9, R0 ;  /* 0x000000090b233223 */ /* 0x000fc60000010000 */
[----:B------:R-:W0:Y:S01]  /*ffa0*/  @P3 MUFU.RCP R6, R15 ;  /* 0x0000000f00063308 */ /* 0x000e220000001000 */
[----:B-1----:R-:W-:-:S04]  /*ffb0*/  @P2 FMUL.FTZ R5, R5, 0.69314718246459960938 ;  /* 0x3f31721805052820 */ /* 0x002fc80000410000 */
[----:B------:R-:W-:Y:S01]  /*ffc0*/  @P2 FFMA.FTZ R36, R4, R3, R5 ;  /* 0x0000000304242223 */ /* 0x000fe20000010005 */
        /* <DEDUP_REMOVED lines=38> */
.L_x_2300:
[----:B------:R-:W2:Y:S01]  /*10230*/  LDL R45, [R1+0x48] ;  /* 0x00004800012d7983 */ /* 0x000ea20000100800 */
[----:B------:R-:W-:Y:S05]  /*10240*/  WARPSYNC.ALL ;  /* 0x0000000000007948 */ /* 0x000fea0003800000 */
[----:B------:R-:W0:Y:S01]  /*10250*/  S2R R0, SR_TID.X ;  /* 0x0000000000007919 */ /* 0x000e220000002100 */
[----:B------:R-:W1:Y:S01]  /*10260*/  S2UR UR5, SR_CgaCtaId ;  /* 0x00000000000579c3 */ /* 0x000e620000008800 */
[----:B------:R-:W-:Y:S01]  /*10270*/  UMOV UR4, 0x400 ;  /* 0x0000040000047882 */ /* 0x000fe20000000000 */
[----:B------:R-:W-:Y:S01]  /*10280*/  BSSY B0, `(.L_x_2365) ;  /* 0x000018d000007945 */ /* 0x000fe20003800000 */
[----:B-1----:R-:W-:-:S06]  /*10290*/  ULEA UR4, UR5, UR4, 0x18 ;  /* 0x0000000405047291 */ /* 0x002fcc000f8ec03f */
[----:B------:R-:W-:Y:S01]  /*102a0*/  IMAD.U32 R2, RZ, RZ, UR4 ;  /* 0x00000004ff027e24 */ /* 0x000fe2000f8e00ff */
[----:B------:R-:W-:Y:S01]  /*102b0*/  BAR.SYNC.DEFER_BLOCKING 0x5, 0x200 ;  /* 0x0148000000007b1d */ /* 0x000fe20000010000 */
[----:B0-----:R-:W-:-:S05]  /*102c0*/  VIADD R46, R0, 0xffffff80 ;  /* 0xffffff80002e7836 */ /* 0x001fca0000000000 */
[--C-:B------:R-:W-:Y:S02]  /*102d0*/  SHF.R.S32.HI R44, RZ, 0x1f, R46.reuse ;  /* 0x0000001fff2c7819 */ /* 0x100fe4000001142e */
[----:B------:R-:W-:Y:S02]  /*102e0*/  SHF.R.S32.HI R0, RZ, 0x1f, R46 ;  /* 0x0000001fff007819 */ /* 0x000fe4000001142e */
[-C--:B------:R-:W-:Y:S02]  /*102f0*/  LEA.HI R44, R44, R46.reuse, RZ, 0x3 ;  /* 0x0000002e2c2c7211 */ /* 0x080fe400078f18ff */
[----:B------:R-:W-:Y:S02]  /*10300*/  LEA.HI R0, R0, R46, RZ, 0x3 ;  /* 0x0000002e00007211 */ /* 0x000fe400078f18ff */
[----:B------:R-:W-:Y:S02]  /*10310*/  LOP3.LUT R44, R44, 0xfffffff8, RZ, 0xc0, !PT ;  /* 0xfffffff82c2c7812 */ /* 0x000fe400078ec0ff */
[----:B------:R-:W-:-:S03]  /*10320*/  SHF.R.S32.HI R34, RZ, 0x3, R0 ;  /* 0x00000003ff227819 */ /* 0x000fc60000011400 */
[----:B------:R-:W-:-:S04]  /*10330*/  IMAD.IADD R44, R46, 0x1, -R44 ;  /* 0x000000012e2c7824 */ /* 0x000fc800078e0a2c */
[----:B------:R-:W-:Y:S01]  /*10340*/  IMAD.SHL.U32 R33, R44, 0x8, RZ ;  /* 0x000000082c217824 */ /* 0x000fe200078e00ff */
[----:B------:R0:W1:Y:S04]  /*10350*/  LDS.128 R28, [R2+0x168d0] ;  /* 0x0168d000021c7984 */ /* 0x0000680000000c00 */
[----:B------:R-:W-:Y:S01]  /*10360*/  SHF.R.S32.HI R32, RZ, 0x1f, R33 ;  /* 0x0000001fff207819 */ /* 0x000fe20000011421 */
[----:B------:R-:W-:Y:S06]  /*10370*/  BAR.ARV 0x4, 0x200 ;  /* 0x0108000000007b1d */ /* 0x000fec0000002000 */
[----:B--2---:R-:W-:Y:S01]  /*10380*/  SHF.R.S32.HI R3, RZ, 0x1f, R45 ;  /* 0x0000001fff037819 */ /* 0x004fe2000001142d */
        /* <DEDUP_REMOVED lines=9> */
[----:B------:R-:W3:Y:S04]  /*10420*/  LDL R43, [R1+0x44] ;  /* 0x00004400012b7983 */ /* 0x000ee80000100800 */
[----:B------:R-:W3:Y:S01]  /*10430*/  LDL R46, [R1+0x24] ;  /* 0x00002400012e7983 */ /* 0x000ee20000100800 */
[----:B------:R-:W-:-:S02]  /*10440*/  MOV R20, R2 ;  /* 0x0000000200147202 */ /* 0x000fc40000000f00 */
[----:B0-----:R-:W-:Y:S02]  /*10450*/  MOV R21, R5 ;  /* 0x0000000500157202 */ /* 0x001fe40000000f00 */
[----:B------:R-:W-:Y:S02]  /*10460*/  F2FP.BF16.F32.PACK_AB R14, R14, R25 ;  /* 0x000000190e0e723e */ /* 0x000fe400000010ff */
[----:B------:R-:W-:Y:S01]  /*10470*/  F2FP.BF16.F32.PACK_AB R15, R15, R94 ;  /* 0x0000005e0f0f723e */ /* 0x000fe200000010ff */
[----:B------:R-:W-:Y:S01]  /*10480*/  IMAD.MOV.U32 R38, RZ, RZ, RZ ;  /* 0x000000ffff267224 */ /* 0x000fe200078e00ff */
[----:B------:R-:W-:Y:S01]  /*10490*/  BAR.SYNC.DEFER_BLOCKING 0x1, 0x180 ;  /* 0x0046000000007b1d */ /* 0x000fe20000010000 */
[----:B--2---:R-:W-:-:S03]  /*104a0*/  IMAD.WIDE R10, R4, 0x2, R20 ;  /* 0x00000002040a7825 */ /* 0x004fc600078e0214 */
[C---:B------:R-:W-:Y:S02]  /*104b0*/  IADD3 R39, P1, R10.reuse, 0x40, RZ ;  /* 0x000000400a277810 */ /* 0x040fe40007f3e0ff */
[C---:B------:R-:W-:Y:S02]  /*104c0*/  LOP3.LUT R9, R10.reuse, 0x380, RZ, 0xc0, !PT ;  /* 0x000003800a097812 */ /* 0x040fe400078ec0ff */
[C---:B------:R-:W-:Y:S02]  /*104d0*/  IADD3 R41, P0, R10.reuse, 0x60, RZ ;  /* 0x000000600a297810 */ /* 0x040fe40007f1e0ff */
[----:B------:R-:W-:Y:S02]  /*104e0*/  IADD3 R37, P2, R10, 0x20, RZ ;  /* 0x000000200a257810 */ /* 0x000fe40007f5e0ff */
[----:B------:R-:W-:Y:S02]  /*104f0*/  LOP3.LUT R4, R39, 0x380, RZ, 0xc0, !PT ;  /* 0x0000038027047812 */ /* 0x000fe400078ec0ff */
[----:B------:R-:W-:-:S02]  /*10500*/  SHF.R.U64 R9, R9, 0x3, RZ ;  /* 0x0000000309097819 */ /* 0x000fc400000012ff */
[----:B-----5:R-:W-:Y:S02]  /*10510*/  LOP3.LUT R24, R41, 0x380, RZ, 0xc0, !PT ;  /* 0x0000038029187812 */ /* 0x020fe400078ec0ff */
[----:B------:R-:W-:Y:S02]  /*10520*/  LOP3.LUT R0, R37, 0x380, RZ, 0xc0, !PT ;  /* 0x0000038025007812 */ /* 0x000fe400078ec0ff */
[----:B------:R-:W-:Y:S02]  /*10530*/  SHF.R.U64 R4, R4, 0x3, RZ ;  /* 0x0000000304047819 */ /* 0x000fe400000012ff */
[----:B------:R-:W-:Y:S02]  /*10540*/  LOP3.LUT R10, R9, R10, RZ, 0x3c, !PT ;  /* 0x0000000a090a7212 */ /* 0x000fe400078e3cff */
[----:B------:R-:W-:Y:S02]  /*10550*/  SHF.R.U64 R24, R24, 0x3, RZ ;  /* 0x0000000318187819 */ /* 0x000fe400000012ff */
[----:B------:R-:W-:Y:S01]  /*10560*/  SHF.R.U64 R0, R0, 0x3, RZ ;  /* 0x0000000300007819 */ /* 0x000fe200000012ff */
[--C-:B------:R-:W-:Y:S01]  /*10570*/  IMAD.X R5, RZ, RZ, R11.reuse, P0 ;  /* 0x000000ffff057224 */ /* 0x100fe200000e060b */
[----:B------:R-:W-:Y:S01]  /*10580*/  LOP3.LUT R6, R4, R39, RZ, 0x3c, !PT ;  /* 0x0000002704067212 */ /* 0x000fe200078e3cff */
[--C-:B------:R-:W-:Y:S01]  /*10590*/  IMAD.X R7, RZ, RZ, R11.reuse, P1 ;  /* 0x000000ffff077224 */ /* 0x100fe200008e060b */
[----:B------:R-:W-:Y:S01]  /*105a0*/  LOP3.LUT R4, R24, R41, RZ, 0x3c, !PT ;  /* 0x0000002918047212 */ /* 0x000fe200078e3cff */
[----:B------:R-:W-:Y:S01]  /*105b0*/  IMAD.X R9, RZ, RZ, R11, P2 ;  /* 0x000000ffff097224 */ /* 0x000fe200010e060b */
[----:B------:R-:W-:-:S02]  /*105c0*/  MOV R10, R10 ;  /* 0x0000000a000a7202 */ /* 0x000fc40000000f00 */
[----:B------:R-:W-:Y:S02]  /*105d0*/  LOP3.LUT R8, R0, R37, RZ, 0x3c, !PT ;  /* 0x0000002500087212 */ /* 0x000fe400078e3cff */
[----:B------:R-:W-:Y:S01]  /*105e0*/  MOV R27, R6 ;  /* 0x00000006001b7202 */ /* 0x000fe20000000f00 */
[----:B------:R0:W-:Y:S01]  /*105f0*/  STSM.16.M88.4 [R10], R12 ;  /* 0x0000000c0a007844 */ /* 0x0001e20000000200 */
[----:B------:R-:W-:Y:S01]  /*10600*/  MOV R26, R4 ;  /* 0x00000004001a7202 */ /* 0x000fe20000000f00 */
[----:B------:R-:W1:Y:S01]  /*10610*/  LDC R0, c[0x0][0xbe8] ;  /* 0x0002fa00ff007b82 */ /* 0x000e620000000800 */
[----:B------:R-:W-:Y:S02]  /*10620*/  ISETP.NE.U32.AND P0, PT, RZ, UR4, PT ;  /* 0x00000004ff007c0c */ /* 0x000fe4000bf05070 */
[----:B------:R-:W-:Y:S02]  /*10630*/  IADD3 R24, P1, R42, UR4, RZ ;  /* 0x000000042a187c10 */ /* 0x000fe4000ff3e0ff */
[----:B------:R-:W-:-:S02]  /*10640*/  MOV R28, R8 ;  /* 0x00000008001c7202 */ /* 0x000fc40000000f00 */
[----:B------:R-:W-:Y:S02]  /*10650*/  F2FP.BF16.F32.PACK_AB R4, R97, R96 ;  /* 0x000000606104723e */ /* 0x000fe400000010ff */
[----:B------:R-:W-:Y:S02]  /*10660*/  F2FP.BF16.F32.PACK_AB R5, R99, R98 ;  /* 0x000000626305723e */ /* 0x000fe400000010ff */
[----:B------:R-:W-:Y:S02]  /*10670*/  F2FP.BF16.F32.PACK_AB R6, R101, R100 ;  /* 0x000000646506723e */ /* 0x000fe400000010ff */
[----:B------:R-:W-:Y:S02]  /*10680*/  F2FP.BF16.F32.PACK_AB R7, R103, R102 ;  /* 0x000000666707723e */ /* 0x000fe400000010ff */
[----:B------:R-:W-:Y:S02]  /*10690*/  F2FP.BF16.F32.PACK_AB R8, R105, R104 ;  /* 0x000000686908723e */ /* 0x000fe400000010ff */
[----:B------:R-:W-:-:S02]  /*106a0*/  F2FP.BF16.F32.PACK_AB R9, R107, R106 ;  /* 0x0000006a6b09723e */ /* 0x000fc400000010ff */
[----:B0-----:R-:W-:Y:S02]  /*106b0*/  F2FP.BF16.F32.PACK_AB R10, R109, R108 ;  /* 0x0000006c6d0a723e */ /* 0x001fe400000010ff */
[----:B------:R-:W-:Y:S02]  /*106c0*/  F2FP.BF16.F32.PACK_AB R11, R111, R110 ;  /* 0x0000006e6f0b723e */ /* 0x000fe400000010ff */
[----:B------:R-:W-:Y:S02]  /*106d0*/  F2FP.BF16.F32.PACK_AB R12, R113, R112 ;  /* 0x00000070710c723e */ /* 0x000fe400000010ff */
[----:B------:R-:W-:Y:S02]  /*106e0*/  F2FP.BF16.F32.PACK_AB R13, R115, R114 ;  /* 0x00000072730d723e */ /* 0x000fe400000010ff */
[----:B------:R-:W-:Y:S02]  /*106f0*/  F2FP.BF16.F32.PACK_AB R14, R117, R116 ;  /* 0x00000074750e723e */ /* 0x000fe400000010ff */
[----:B------:R-:W-:-:S02]  /*10700*/  F2FP.BF16.F32.PACK_AB R15, R119, R118 ;  /* 0x00000076770f723e */ /* 0x000fc400000010ff */
[----:B------:R-:W-:Y:S02]  /*10710*/  ISETP.NE.AND.EX P0, PT, RZ, UR5, PT, P0 ;  /* 0x00000005ff007c0c */ /* 0x000fe4000bf05300 */
[----:B------:R-:W-:Y:S01]  /*10720*/  IADD3.X R25, R40, UR5, RZ, P1, !PT ;  /* 0x0000000528197c10 */ /* 0x000fe20008ffe4ff */
[----:B------:R-:W-:Y:S01]  /*10730*/  ULDC.64 UR4, c[0x0][0xc08] ;  /* 0x0003020000047ab9 */ /* 0x000fe20000000a00 */
[----:B------:R0:W-:Y:S01]  /*10740*/  STSM.16.M88.4 [R28], R4 ;  /* 0x000000041c007844 */ /* 0x0001e20000000200 */
[----:B------:R-:W-:-:S03]  /*10750*/  ISETP.NE.U32.AND P1, PT, RZ, UR4, PT ;  /* 0x00000004ff007c0c */ /* 0x000fc6000bf25070 */
[----:B------:R2:W-:Y:S01]  /*10760*/  STSM.16.M88.4 [R27], R8 ;  /* 0x000000081b007844 */ /* 0x0005e20000000200 */
[----:B------:R-:W-:-:S03]  /*10770*/  ISETP.NE.AND.EX P1, PT, RZ, UR5, PT, P1 ;  /* 0x00000005ff007c0c */ /* 0x000fc6000bf25310 */
[----:B------:R3:W-:Y:S01]  /*10780*/  STSM.16.M88.4 [R26], R12 ;  /* 0x0000000c1a007844 */ /* 0x0007e20000000200 */
[----:B------:R-:W-:Y:S09]  /*10790*/  BAR.SYNC.DEFER_BLOCKING 0x1, 0x180 ;  /* 0x0046000000007b1d */ /* 0x000ff20000010000 */
[----:B0-----:R-:W-:Y:S01]  /*107a0*/  @P1 IADD3 R4, P3, R42, UR4, RZ ;  /* 0x000000042a041c10 */ /* 0x001fe2000ff7e0ff */
[----:B------:R-:W-:-:S02]  /*107b0*/  ULDC UR4, c[0x0][0xa88] ;  /* 0x0002a20000047ab9 */ /* 0x000fc40000000800 */
[----:B--2---:R-:W-:Y:S01]  /*107c0*/  IMAD.U32 R9, RZ, RZ, UR4 ;  /* 0x00000004ff097e24 */ /* 0x004fe2000f8e00ff */
[----:B------:R-:W-:Y:S01]  /*107d0*/  @P1 IADD3.X R5, R40, UR5, RZ, P3, !PT ;  /* 0x0000000528051c10 */ /* 0x000fe20009ffe4ff */
[----:B------:R0:W5:Y:S04]  /*107e0*/  @P0 LDG.E R38, desc[UR40][R24.64] ;  /* 0x0000002818260981 */ /* 0x000168000c1e1900 */
[----:B------:R0:W5:Y:S01]  /*107f0*/  @P1 LDG.E R9, desc[UR40][R4.64] ;  /* 0x0000002804091981 */ /* 0x000162000c1e1900 */
[----:B-1----:R-:W-:-:S13]  /*10800*/  ISETP.NE.AND P2, PT, R0, 0x1, PT ;  /* 0x000000010000780c */ /* 0x002fda0003f45270 */
[----:B------:R-:W1:Y:S08]  /*10810*/  @P2 LDC R6, c[0x0][0xbec] ;  /* 0x0002fb00ff062b82 */ /* 0x000e700000000800 */
[----:B------:R-:W2:Y:S01]  /*10820*/  @P2 LDC R37, c[0x0][0xbf0] ;  /* 0x0002fc00ff252b82 */ /* 0x000ea20000000800 */
[----:B---3--:R-:W-:Y:S01]  /*10830*/  IMAD.IADD R15, R43, 0x1, R46 ;  /* 0x000000012b0f7824 */ /* 0x008fe200078e022e */
[----:B0-----:R-:W-:Y:S06]  /*10840*/  @P1 BRA `(.L_x_2367) ;  /* 0x0000000000101947 */ /* 0x001fec0003800000 */
[----:B------:R-:W-:Y:S05]  /*10850*/  @!P0 BRA `(.L_x_2367) ;  /* 0x00000000000c8947 */ /* 0x000fea0003800000 */
[----:B------:R-:W3:Y:S04]  /*10860*/  LDG.E R4, desc[UR40][R24.64] ;  /* 0x0000002818047981 */ /* 0x000ee8000c1e1900 */
[----:B-----5:R-:W3:Y:S02]  /*10870*/  LDG.E R9, desc[UR40][R24.64+0x4] ;  /* 0x0000042818097981 */ /* 0x020ee4000c1e1900 */
[----:B---3--:R-:W-:-:S07]  /*10880*/  IMAD.IADD R9, R9, 0x1, -R4 ;  /* 0x0000000109097824 */ /* 0x008fce00078e0a04 */
.L_x_2367:
[----:B------:R-:W3:Y:S01]  /*10890*/  LDL R12, [R1+0x58] ;  /* 0x00005800010c7983 */ /* 0x000ee20000100800 */
[----:B-1----:R-:W-:Y:S01]  /*108a0*/  @P2 IMAD.HI.U32 R4, R15, R6, RZ ;  /* 0x000000060f042227 */ /* 0x002fe200078e00ff */
[----:B------:R-:W-:Y:S01]  /*108b0*/  ULDC.64 UR4, c[0x0][0xb90] ;  /* 0x0002e40000047ab9 */ /* 0x000fe20000000a00 */
[----:B-----5:R-:W-:Y:S01]  /*108c0*/  SHF.R.S32.HI R39, RZ, 0x1f, R38 ;  /* 0x0000001fff277819 */ /* 0x020fe20000011426 */
[----:B------:R-:W4:Y:S01]  /*108d0*/  LDL.LU R42, [R1+0x4c] ;  /* 0x00004c00012a7983 */ /* 0x000f220000300800 */
[----:B------:R-:W-:Y:S01]  /*108e0*/  IMAD.MOV.U32 R7, RZ, RZ, R15 ;  /* 0x000000ffff077224 */ /* 0x000fe200078e000f */
[----:B--2---:R-:W-:Y:S01]  /*108f0*/  @P2 SHF.R.U32.HI R7, RZ, R37, R4 ;  /* 0x00000025ff072219 */ /* 0x004fe20000011604 */
[----:B------:R-:W-:Y:S01]  /*10900*/  IMAD R41, R9, R0, RZ ;  /* 0x0000000009297224 */ /* 0x000fe200078e02ff */
[----:B------:R-:W0:Y:S01]  /*10910*/  S2R R14, SR_TID.X ;  /* 0x00000000000e7919 */ /* 0x000e220000002100 */
[----:B------:R-:W-:Y:S01]  /*10920*/  SEL R40, R3, RZ, !P0 ;  /* 0x000000ff03287207 */ /* 0x000fe20004000000 */
[----:B------:R-:W1:Y:S01]  /*10930*/  @P2 LDC R43, c[0x0][0xbec] ;  /* 0x0002fb00ff2b2b82 */ /* 0x000e620000000800 */
[----:B------:R-:W-:Y:S01]  /*10940*/  SEL R37, R45, RZ, !P0 ;  /* 0x000000ff2d257207 */ /* 0x000fe20004000000 */
[----:B------:R-:W-:-:S04]  /*10950*/  IMAD.MOV R13, RZ, RZ, -R7 ;  /* 0x000000ffff0d7224 */ /* 0x000fc800078e0a07 */
[----:B------:R-:W-:Y:S02]  /*10960*/  IMAD R3, R0, R13, R15 ;  /* 0x0000000d00037224 */ /* 0x000fe400078e020f */
[----:B0-----:R-:W-:-:S05]  /*10970*/  VIADD R24, R14, 0xffffff80 ;  /* 0xffffff800e187836 */ /* 0x001fca0000000000 */
[----:B------:R-:W-:-:S04]  /*10980*/  SHF.R.S32.HI R14, RZ, 0x1f, R24 ;  /* 0x0000001fff0e7819 */ /* 0x000fc80000011418 */
[----:B------:R-:W-:-:S04]  /*10990*/  LEA.HI R14, R14, R24, RZ, 0x7 ;  /* 0x000000180e0e7211 */ /* 0x000fc800078f38ff */
[----:B------:R-:W-:-:S05]  /*109a0*/  LOP3.LUT R14, R14, 0xffffff80, RZ, 0xc0, !PT ;  /* 0xffffff800e0e7812 */ /* 0x000fca00078ec0ff */
[----:B------:R-:W-:Y:S02]  /*109b0*/  IMAD.IADD R14, R24, 0x1, -R14 ;  /* 0x00000001180e7824 */ /* 0x000fe400078e0a0e */
[----:B---3--:R-:W-:Y:S01]  /*109c0*/  IMAD.IADD R12, R12, 0x1, R46 ;  /* 0x000000010c0c7824 */ /* 0x008fe200078e022e */
[----:B----4-:R-:W-:Y:S01]  /*109d0*/  SHF.R.S32.HI R28, RZ, 0x1f, R42 ;  /* 0x0000001fff1c7819 */ /* 0x010fe2000001142a */
[----:B------:R-:W-:-:S04]  /*109e0*/  IMAD.WIDE.U32 R4, R42, UR4, R38 ;  /* 0x000000042a047c25 */ /* 0x000fc8000f8e0026 */
[----:B------:R-:W-:-:S04]  /*109f0*/  IMAD R6, R28, UR4, RZ ;  /* 0x000000041c067c24 */ /* 0x000fc8000f8e02ff */
[----:B------:R-:W-:Y:S01]  /*10a00*/  IMAD R11, R42, UR5, R6 ;  /* 0x000000052a0b7c24 */ /* 0x000fe2000f8e0206 */
[----:B------:R-:W-:Y:S01]  /*10a10*/  ULDC.64 UR4, c[0x0][0xb98] ;  /* 0x0002e60000047ab9 */ /* 0x000fe20000000a00 */
[----:B------:R-:W-:Y:S01]  /*10a20*/  SHF.R.S32.HI R6, RZ, 0x1f, R3 ;  /* 0x0000001fff067819 */ /* 0x000fe20000011403 */
[----:B------:R-:W-:Y:S02]  /*10a30*/  IMAD R8, R40, UR4, RZ ;  /* 0x0000000428087c24 */ /* 0x000fe4000f8e02ff */
[----:B------:R-:W-:Y:S01]  /*10a40*/  IMAD.IADD R5, R5, 0x1, R11 ;  /* 0x0000000105057824 */ /* 0x000fe200078e020b */
[----:B------:R-:W-:Y:S01]  /*10a50*/  SHF.R.S32.HI R11, RZ, 0x1f, R7 ;  /* 0x0000001fff0b7819 */ /* 0x000fe20000011407 */
[C---:B------:R-:W-:Y:S02]  /*10a60*/  IMAD R8, R37.reuse, UR5, R8 ;  /* 0x0000000525087c24 */ /* 0x040fe4000f8e0208 */
[----:B------:R-:W-:Y:S01]  /*10a70*/  IMAD.WIDE.U32 R4, R37, UR4, R4 ;  /* 0x0000000425047c25 */ /* 0x000fe2000f8e0004 */
[----:B------:R-:W-:-:S03]  /*10a80*/  ULDC.64 UR4, c[0x0][0xb88] ;  /* 0x0002e20000047ab9 */ /* 0x000fc60000000a00 */
[----:B------:R-:W-:Y:S01]  /*10a90*/  IMAD R6, R6, UR4, RZ ;  /* 0x0000000406067c24 */ /* 0x000fe2000f8e02ff */
[----:B------:R-:W-:-:S03]  /*10aa0*/  IADD3 R4, P0, R7, R4, RZ ;  /* 0x0000000407047210 */ /* 0x000fc60007f1e0ff */
[----:B------:R-:W-:Y:S01]  /*10ab0*/  IMAD R7, R3, UR5, R6 ;  /* 0x0000000503077c24 */ /* 0x000fe2000f8e0206 */
[----:B------:R-:W-:-:S03]  /*10ac0*/  IADD3.X R5, R11, R5, R8, P0, !PT ;  /* 0x000000050b057210 */ /* 0x000fc600007fe408 */
        /* <DEDUP_REMOVED lines=11> */
[C---:B------:R-:W-:Y:S02]  /*10b80*/  ISETP.GE.OR P1, PT, R12.reuse, R41, P0 ;  /* 0x000000290c00720c */ /* 0x040fe40000726670 */
[----:B------:R-:W-:Y:S01]  /*10b90*/  VIADD R3, R12, 0x8 ;  /* 0x000000080c037836 */ /* 0x000fe20000000000 */
[----:B------:R2:W-:Y:S01]  /*10ba0*/  SHFL.IDX PT, R6, R8, 0x1, 0x1c1f ;  /* 0x003c1f0008067f89 */ /* 0x0005e200000e0000 */
[----:B------:R-:W-:-:S02]  /*10bb0*/  IADD3 R13, P3, R20, 0x1800, RZ ;  /* 0x00001800140d7810 */ /* 0x000fc40007f7e0ff */
[C---:B------:R-:W-:Y:S01]  /*10bc0*/  IADD3 R25, P4, R20.reuse, 0x3000, RZ ;  /* 0x0000300014197810 */ /* 0x040fe20007f9e0ff */
[----:B------:R-:W3:Y:S01]  /*10bd0*/  SHFL.IDX PT, R7, R10, 0x1, 0x1c1f ;  /* 0x003c1f000a077f89 */ /* 0x000ee200000e0000 */
[----:B------:R-:W-:Y:S02]  /*10be0*/  LOP3.LUT R9, R20, 0x380, RZ, 0xc0, !PT ;  /* 0x0000038014097812 */ /* 0x000fe400078ec0ff */
[----:B------:R-:W-:Y:S02]  /*10bf0*/  LOP3.LUT R12, R13, 0x380, RZ, 0xc0, !PT ;  /* 0x000003800d0c7812 */ /* 0x000fe400078ec0ff */
[----:B------:R-:W-:Y:S02]  /*10c00*/  ISETP.GE.OR P0, PT, R3, R41, P0 ;  /* 0x000000290300720c */ /* 0x000fe40000706670 */
[----:B------:R-:W-:Y:S02]  /*10c10*/  LOP3.LUT R24, R25, 0x380, RZ, 0xc0, !PT ;  /* 0x0000038019187812 */ /* 0x000fe400078ec0ff */
[----:B------:R-:W-:-:S02]  /*10c20*/  SHF.R.U64 R9, R9, 0x3, RZ ;  /* 0x0000000309097819 */ /* 0x000fc400000012ff */
[----:B------:R-:W-:Y:S02]  /*10c30*/  SHF.R.U64 R12, R12, 0x3, RZ ;  /* 0x000000030c0c7819 */ /* 0x000fe400000012ff */
[----:B------:R-:W-:Y:S02]  /*10c40*/  SHF.R.U64 R24, R24, 0x3, RZ ;  /* 0x0000000318187819 */ /* 0x000fe400000012ff */
[----:B--2---:R-:W-:Y:S01]  /*10c50*/  LOP3.LUT R8, R9, R20, RZ, 0x3c, !PT ;  /* 0x0000001409087212 */ /* 0x004fe200078e3cff */
[--C-:B------:R-:W-:Y:S01]  /*10c60*/  IMAD.MOV.U32 R9, RZ, RZ, R21.reuse ;  /* 0x000000ffff097224 */ /* 0x100fe200078e0015 */
[----:B------:R-:W-:Y:S01]  /*10c70*/  LOP3.LUT R12, R12, R13, RZ, 0x3c, !PT ;  /* 0x0000000d0c0c7212 */ /* 0x000fe200078e3cff */
[--C-:B------:R-:W-:Y:S01]  /*10c80*/  IMAD.X R13, RZ, RZ, R21.reuse, P3 ;  /* 0x000000ffff0d7224 */ /* 0x100fe200018e0615 */
[----:B------:R-:W-:Y:S01]  /*10c90*/  LOP3.LUT R24, R24, R25, RZ, 0x3c, !PT ;  /* 0x0000001918187212 */ /* 0x000fe200078e3cff */
[----:B------:R-:W-:Y:S01]  /*10ca0*/  IMAD.X R25, RZ, RZ, R21, P4 ;  /* 0x000000ffff197224 */ /* 0x000fe200020e0615 */
[----:B0-----:R0:W-:Y:S04]  /*10cb0*/  @!P1 ST.E desc[UR40][R4.64], R36 ;  /* 0x0000002404009985 */ /* 0x0011e8000c101928 */
[----:B---3--:R2:W-:Y:S04]  /*10cc0*/  @!P0 ST.E desc[UR40][R6.64], R35 ;  /* 0x0000002306008985 */ /* 0x0085e8000c101928 */
[----:B------:R-:W3:Y:S04]  /*10cd0*/  LD.E.128 R8, desc[UR40][R8.64] ;  /* 0x0000002808087980 */ /* 0x000ee8000c101d00 */
[----:B------:R-:W4:Y:S04]  /*10ce0*/  LD.E.128 R12, desc[UR40][R12.64] ;  /* 0x000000280c0c7980 */ /* 0x000f28000c101d00 */
[----:B------:R-:W4:Y:S01]  /*10cf0*/  LD.E.128 R24, desc[UR40][R24.64] ;  /* 0x0000002818187980 */ /* 0x000f22000c101d00 */
[----:B------:R-:W-:-:S04]  /*10d00*/  IADD3 R20, P0, R20, 0x4800, RZ ;  /* 0x0000480014147810 */ /* 0x000fc80007f1e0ff */
[----:B------:R-:W-:Y:S01]  /*10d10*/  LOP3.LUT R3, R20, 0x380, RZ, 0xc0, !PT ;  /* 0x0000038014037812 */ /* 0x000fe200078ec0ff */
[----:B0-----:R-:W-:-:S03]  /*10d20*/  IMAD.X R5, RZ, RZ, R21, P0 ;  /* 0x000000ffff057224 */ /* 0x001fc600000e0615 */
[----:B------:R-:W-:-:S04]  /*10d30*/  SHF.R.U64 R3, R3, 0x3, RZ ;  /* 0x0000000303037819 */ /* 0x000fc800000012ff */
[----:B------:R-:W-:Y:S01]  /*10d40*/  LOP3.LUT R4, R3, R20, RZ, 0x3c, !PT ;  /* 0x0000001403047212 */ /* 0x000fe200078e3cff */
[----:B------:R-:W-:Y:S02]  /*10d50*/  IMAD R3, R39, UR4, RZ ;  /* 0x0000000427037c24 */ /* 0x000fe4000f8e02ff */
[----:B------:R-:W0:Y:S01]  /*10d60*/  @P2 LDC R39, c[0x0][0xbf0] ;  /* 0x0002fc00ff272b82 */ /* 0x000e220000000800 */
[C---:B------:R-:W-:Y:S02]  /*10d70*/  IMAD.WIDE.U32 R20, R38.reuse, UR4, RZ ;  /* 0x0000000426147c25 */ /* 0x040fe4000f8e00ff */
[----:B--2---:R-:W5:Y:S02]  /*10d80*/  LD.E.128 R4, desc[UR40][R4.64] ;  /* 0x0000002804047980 */ /* 0x004f64000c101d00 */
[----:B------:R-:W-:Y:S01]  /*10d90*/  IMAD R35, R38, UR5, R3 ;  /* 0x0000000526237c24 */ /* 0x000fe2000f8e0203 */
[----:B------:R-:W-:Y:S01]  /*10da0*/  ULDC.64 UR4, c[0x0][0xae8] ;  /* 0x0002ba0000047ab9 */ /* 0x000fe20000000a00 */
[----:B------:R-:W-:Y:S01]  /*10db0*/  IMAD R3, R44, 0x30, R34 ;  /* 0x000000302c037824 */ /* 0x000fe200078e0222 */
[----:B------:R-:W-:Y:S01]  /*10dc0*/  @!PT LDS RZ, [RZ] ;  /* 0x00000000fffff984 */ /* 0x000fe20000000800 */
[----:B------:R-:W-:Y:S01]  /*10dd0*/  @!PT LDS RZ, [RZ] ;  /* 0x00000000fffff984 */ /* 0x000fe20000000800 */
[----:B------:R-:W-:Y:S01]  /*10de0*/  @!PT LDS RZ, [RZ] ;  /* 0x00000000fffff984 */ /* 0x000fe20000000800 */
[----:B------:R-:W-:Y:S01]  /*10df0*/  @!PT LDS RZ, [RZ] ;  /* 0x00000000fffff984 */ /* 0x000fe20000000800 */
[----:B------:R2:W-:Y:S06]  /*10e00*/  MEMBAR.ALL.CTA ;  /* 0x0000000000007992 */ /* 0x0005ec0000008000 */
[----:B--2---:R-:W2:Y:S01]  /*10e10*/  FENCE.VIEW.ASYNC.S ;  /* 0x00000000000073c6 */ /* 0x004ea20000000000 */
[----:B------:R-:W-:-:S02]  /*10e20*/  IMAD.IADD R21, R21, 0x1, R35 ;  /* 0x0000000115157824 */ /* 0x000fc400078e0223 */
[----:B------:R-:W-:Y:S02]  /*10e30*/  IMAD R28, R28, UR4, RZ ;  /* 0x000000041c1c7c24 */ /* 0x000fe4000f8e02ff */
[----:B------:R-:W-:Y:S02]  /*10e40*/  IMAD.IADD R36, R46, 0x1, R3 ;  /* 0x000000012e247824 */ /* 0x000fe400078e0203 */
[C---:B------:R-:W-:Y:S02]  /*10e50*/  IMAD R3, R42.reuse, UR5, R28 ;  /* 0x000000052a037c24 */ /* 0x040fe4000f8e021c */
[----:B------:R-:W-:Y:S01]  /*10e60*/  IMAD.WIDE.U32 R20, R42, UR4, R20 ;  /* 0x000000042a147c25 */ /* 0x000fe2000f8e0014 */
[----:B------:R-:W-:-:S03]  /*10e70*/  ULDC.64 UR4, c[0x0][0xaf0] ;  /* 0x0002bc0000047ab9 */ /* 0x000fc60000000a00 */
[----:B-1----:R-:W-:-:S04]  /*10e80*/  @P2 IMAD.HI.U32 R28, R36, R43, RZ ;  /* 0x0000002b241c2227 */ /* 0x002fc800078e00ff */
[----:B------:R-:W-:Y:S02]  /*10e90*/  IMAD.IADD R21, R21, 0x1, R3 ;  /* 0x0000000115157824 */ /* 0x000fe400078e0203 */
[----:B------:R-:W-:Y:S01]  /*10ea0*/  IMAD.MOV.U32 R3, RZ, RZ, R36 ;  /* 0x000000ffff037224 */ /* 0x000fe200078e0024 */
[----:B0-----:R-:W-:Y:S01]  /*10eb0*/  @P2 SHF.R.U32.HI R3, RZ, R39, R28 ;  /* 0x00000027ff032219 */ /* 0x001fe2000001161c */
[----:B------:R-:W-:Y:S02]  /*10ec0*/  IMAD R35, R40, UR4, RZ ;  /* 0x0000000428237c24 */ /* 0x000fe4000f8e02ff */
[----:B------:R-:W-:Y:S01]  /*10ed0*/  IMAD.WIDE.U32 R20, R37, UR4, R20 ;  /* 0x0000000425147c25 */ /* 0x000fe2000f8e0014 */
[----:B------:R-:W-:-:S03]  /*10ee0*/  SHF.R.S32.HI R28, RZ, 0x1f, R3 ;  /* 0x0000001fff1c7819 */ /* 0x000fc60000011403 */
[----:B------:R-:W-:Y:S01]  /*10ef0*/  IMAD R35, R37, UR5, R35 ;  /* 0x0000000525237c24 */ /* 0x000fe2000f8e0223 */
[----:B------:R-:W-:Y:S01]  /*10f00*/  ULDC.64 UR4, c[0x0][0xae0] ;  /* 0x0002b80000047ab9 */ /* 0x000fe20000000a00 */
[----:B------:R-:W-:Y:S02]  /*10f10*/  IMAD.MOV R37, RZ, RZ, -R3 ;  /* 0x000000ffff257224 */ /* 0x000fe400078e0a03 */
[----:B------:R-:W-:Y:S02]  /*10f20*/  IMAD.IADD R21, R21, 0x1, R35 ;  /* 0x0000000115157824 */ /* 0x000fe400078e0223 */
[----:B------:R-:W-:Y:S02]  /*10f30*/  IMAD R35, R0, R37, R36 ;  /* 0x0000002500237224 */ /* 0x000fe400078e0224 */
[----:B------:R-:W-:Y:S02]  /*10f40*/  IMAD R28, R28, UR4, RZ ;  /* 0x000000041c1c7c24 */ /* 0x000fe4000f8e02ff */
[----:B------:R-:W-:Y:S01]  /*10f50*/  IMAD.WIDE.U32 R20, R3, UR4, R20 ;  /* 0x0000000403147c25 */ /* 0x000fe2000f8e0014 */
[----:B------:R-:W-:-:S03]  /*10f60*/  SHF.R.S32.HI R0, RZ, 0x1f, R35 ;  /* 0x0000001fff007819 */ /* 0x000fc60000011423 */
[----:B------:R-:W-:Y:S01]  /*10f70*/  IMAD R37, R3, UR5, R28 ;  /* 0x0000000503257c24 */ /* 0x000fe2000f8e021c */
[----:B------:R-:W-:Y:S01]  /*10f80*/  ULDC.64 UR4, c[0x0][0xad8] ;  /* 0x0002b60000047ab9 */ /* 0x000fe20000000a00 */
[----:B------:R-:W-:Y:S02]  /*10f90*/  IMAD.IADD R40, R34, 0x1, R46 ;  /* 0x0000000122287824 */ /* 0x000fe400078e022e */
[----:B------:R-:W-:Y:S02]  /*10fa0*/  IMAD.IADD R21, R21, 0x1, R37 ;  /* 0x0000000115157824 */ /* 0x000fe400078e0225 */
[----:B------:R-:W-:Y:S02]  /*10fb0*/  IMAD R0, R0, UR4, RZ ;  /* 0x0000000400007c24 */ /* 0x000fe4000f8e02ff */
[----:B------:R-:W-:-:S04]  /*10fc0*/  IMAD.WIDE.U32 R20, R35, UR4, R20 ;  /* 0x0000000423147c25 */ /* 0x000fc8000f8e0014 */
[----:B------:R-:W-:Y:S01]  /*10fd0*/  IMAD R3, R35, UR5, R0 ;  /* 0x0000000523037c24 */ /* 0x000fe2000f8e0200 */
[----:B------:R-:W-:Y:S01]  /*10fe0*/  ULDC.64 UR4, c[0x0][0xa80] ;  /* 0x0002a00000047ab9 */ /* 0x000fe20000000a00 */
[----:B------:R-:W-:Y:S01]  /*10ff0*/  VIADD R0, R40, 0x30 ;  /* 0x0000003028007836 */ /* 0x000fe20000000000 */
[----:B------:R-:W-:Y:S01]  /*11000*/  LEA R28, P0, R20, UR4, 0x1 ;  /* 0x00000004141c7c11 */ /* 0x000fe2000f8008ff */
[----:B------:R-:W-:Y:S01]  /*11010*/  IMAD.IADD R3, R21, 0x1, R3 ;  /* 0x0000000115037824 */ /* 0x000fe200078e0203 */
[----:B------:R-:W-:-:S03]  /*11020*/  ULDC UR4, c[0x0][0xac8] ;  /* 0x0002b20000047ab9 */ /* 0x000fc60000000800 */
[----:B--2---:R-:W0:Y:S01]  /*11030*/  SHFL.IDX PT, R36, R28, 0x1, 0x181f ;  /* 0x00381f001c247f89 */ /* 0x004e2200000e0000 */
[----:B------:R-:W-:Y:S01]  /*11040*/  LEA.HI.X R38, R20, UR5, R3, 0x1, P0 ;  /* 0x0000000514267c11 */ /* 0x000fe200080f0c03 */
[C---:B------:R-:W-:Y:S01]  /*11050*/  VIADD R3, R40.reuse, 0x60 ;  /* 0x0000006028037836 */ /* 0x040fe20000000000 */
[----:B------:R-:W-:Y:S01]  /*11060*/  ISETP.GE.AND P0, PT, R33, UR4, PT ;  /* 0x0000000421007c0c */ /* 0x000fe2000bf06270 */
[----:B------:R-:W1:Y:S03]  /*11070*/  SHFL.IDX PT, R20, R28, RZ, 0x181f ;  /* 0x00181fff1c147589 */ /* 0x000e6600000e0000 */
[-C--:B------:R-:W-:Y:S01]  /*11080*/  ISETP.GE.OR P3, PT, R40, R41.reuse, P0 ;  /* 0x000000292800720c */ /* 0x080fe20000766670 */
[----:B------:R-:W2:Y:S01]  /*11090*/  SHFL.IDX PT, R21, R38, RZ, 0x181f ;  /* 0x00181fff26157589 */ /* 0x000ea200000e0000 */
[-C--:B------:R-:W-:Y:S01]  /*110a0*/  ISETP.GE.OR P2, PT, R0, R41.reuse, P0 ;  /* 0x000000290000720c */ /* 0x080fe20000746670 */
[----:B------:R-:W-:Y:S01]  /*110b0*/  VIADD R0, R2, 0x16820 ;  /* 0x0001682002007836 */ /* 0x000fe20000000000 */
[----:B------:R-:W-:Y:S01]  /*110c0*/  ISETP.GE.OR P1, PT, R3, R41, P0 ;  /* 0x000000290300720c */ /* 0x000fe20000726670 */
[----:B------:R-:W2:Y:S03]  /*110d0*/  SHFL.IDX PT, R42, R28, 0x2, 0x181f ;  /* 0x00581f001c2a7f89 */ /* 0x000ea600000e0000 */
[----:B------:R-:W-:Y:S01]  /*110e0*/  PRMT R0, RZ, 0x654, R0 ;  /* 0x00000654ff007816 */ /* 0x000fe20000000000 */
[----:B------:R-:W2:Y:S03]  /*110f0*/  SHFL.IDX PT, R35, R38, 0x1, 0x181f ;  /* 0x00381f0026237f89 */ /* 0x000ea600000e0000 */
[----:B------:R1:W-:Y:S01]  /*11100*/  SYNCS.ARRIVE.TRANS64.RED.A1T0 RZ, [R0+URZ], RZ ;  /* 0x000000ff00ff79a7 */ /* 0x0003e2000810043f */
[----:B------:R-:W2:Y:S02]  /*11110*/  SHFL.IDX PT, R37, R38, 0x2, 0x181f ;  /* 0x00581f0026257f89 */ /* 0x000ea400000e0000 */
[----:B0-----:R-:W-:-:S02]  /*11120*/  @!P2 LEA R34, P4, R33, R36, 0x1 ;  /* 0x000000242122a211 */ /* 0x001fc400078808ff */
[----:B------:R-:W0:Y:S01]  /*11130*/  SHFL.IDX PT, R28, R28, 0x3, 0x181f ;  /* 0x00781f001c1c7f89 */ /* 0x000e2200000e0000 */
[----:B-1----:R-:W-:Y:S01]  /*11140*/  VIADD R0, R40, 0x90 ;  /* 0x0000009028007836 */ /* 0x002fe20000000000 */
[C---:B------:R-:W-:Y:S02]  /*11150*/  @!P3 LEA R20, P5, R33.reuse, R20, 0x1 ;  /* 0x000000142114b211 */ /* 0x040fe400078a08ff */
[----:B------:R-:W1:Y:S02]  /*11160*/  SHFL.IDX PT, R38, R38, 0x3, 0x181f ;  /* 0x00781f0026267f89 */ /* 0x000e6400000e0000 */
[C---:B--2---:R-:W-:Y:S02]  /*11170*/  @!P3 LEA.HI.X R21, R33.reuse, R21, R32, 0x1, P5 ;  /* 0x000000152115b211 */ /* 0x044fe400028f0c20 */
[----:B------:R-:W-:Y:S02]  /*11180*/  ISETP.GE.OR P0, PT, R0, R41, P0 ;  /* 0x000000290000720c */ /* 0x000fe40000706670 */
[----:B------:R-:W-:-:S02]  /*11190*/  @!P1 LEA R36, P5, R33, R42, 0x1 ;  /* 0x0000002a21249211 */ /* 0x000fc400078a08ff */
        /* <DEDUP_REMOVED lines=10> */
.L_x_2366:
        /* <DEDUP_REMOVED lines=24> */
.L_x_2369:
        /* <DEDUP_REMOVED lines=10> */
[----:B--2---:R-:W-:Y:S01]  /*11460*/  IMAD R3, R8, R9, RZ ;  /* 0x0000000908037224 */ /* 0x004fe200078e02ff */
[----:B-1----:R-:W-:-:S04]  /*11470*/  IADD3 R10, R26, -0x80, R4 ;  /* 0xffffff801a0a7810 */ /* 0x002fc80007ffe004 */
        /* <DEDUP_REMOVED lines=19> */
[--C-:B------:R-:W-:Y:S02]  /*115b0*/  IMAD.MOV R7, RZ, RZ, -R3.reuse ;  /* 0x000000ffff077224 */ /* 0x100fe400078e0a03 */
[----:B------:R-:W-:Y:S01]  /*115c0*/  IMAD R6, R13, UR5, R6 ;  /* 0x000000050d067c24 */ /* 0x000fe2000f8e0206 */
[----:B------:R-:W-:Y:S01]  /*115d0*/  ULDC.64 UR4, c[0x0][0xb88] ;  /* 0x0002e20000047ab9 */ /* 0x000fe20000000a00 */
[----:B------:R-:W-:Y:S01]  /*115e0*/  IMAD R7, R9, R7, R10 ;  /* 0x0000000709077224 */ /* 0x000fe200078e020a */
[----:B------:R-:W-:-:S04]  /*115f0*/  SHF.R.S32.HI R9, RZ, 0x1f, R3 ;  /* 0x0000001fff097819 */ /* 0x000fc80000011403 */
        /* <DEDUP_REMOVED lines=11> */
.L_x_2371:
[----:B------:R-:W-:Y:S05]  /*116b0*/  BSYNC B1 ;  /* 0x0000000000017941 */ /* 0x000fea0003800000 */
.L_x_2370:
[----:B------:R-:W2:Y:S01]  /*116c0*/  @P2 LDC R9, c[0x0][0xbf0] ;  /* 0x0002fc00ff092b82 */ /* 0x000ea20000000800 */
[----:B------:R-:W-:Y:S01]  /*116d0*/  ULDC.64 UR4, c[0x0][0xaa0] ;  /* 0x0002a80000047ab9 */ /* 0x000fe20000000a00 */
[----:B-1----:R-:W-:Y:S01]  /*116e0*/  IMAD R6, R44, 0x30, R34 ;  /* 0x000000302c067824 */ /* 0x002fe200078e0222 */
[----:B------:R-:W-:Y:S01]  /*116f0*/  ULDC.64 UR6, c[0x0][0xa80] ;  /* 0x0002a00000067ab9 */ /* 0x000fe20000000a00 */
[----:B------:R-:W-:Y:S02]  /*11700*/  IMAD R3, R11, UR4, RZ ;  /* 0x000000040b037c24 */ /* 0x000fe4000f8e02ff */
[----:B------:R-:W-:-:S04]  /*11710*/  IMAD.WIDE.U32 R4, R0, UR4, RZ ;  /* 0x0000000400047c25 */ /* 0x000fc8000f8e00ff */
[----:B------:R-:W-:Y:S01]  /*11720*/  IMAD R3, R0, UR5, R3 ;  /* 0x0000000500037c24 */ /* 0x000fe2000f8e0203 */
[----:B------:R-:W-:Y:S01]  /*11730*/  ULDC.64 UR4, c[0x0][0xae8] ;  /* 0x0002ba0000047ab9 */ /* 0x000fe20000000a00 */
[----:B------:R-:W-:Y:S02]  /*11740*/  IMAD.IADD R10, R26, 0x1, R6 ;  /* 0x000000011a0a7824 */ /* 0x000fe400078e0206 */
        /* <DEDUP_REMOVED lines=59> */
.L_x_2555:
[----:B------:R-:W-:-:S05]  /*11b00*/  VIADD R24, R24, 0x90 ;  /* 0x0000009018187836 */ /* 0x000fca0000000000 */
[----:B------:R-:W-:-:S13]  /*11b10*/  ISETP.GE.OR P0, PT, R24, R21, P0 ;  /* 0x000000151800720c */ /* 0x000fda0000706670 */
[----:B--2---:R-:W-:-:S04]  /*11b20*/  @!P0 LEA R14, P1, R33, R14, 0x1 ;  /* 0x0000000e210e8211 */ /* 0x004fc800078208ff */
[----:B-1----:R-:W-:-:S05]  /*11b30*/  @!P0 LEA.HI.X R15, R33, R0, R32, 0x1, P1 ;  /* 0x00000000210f8211 */ /* 0x002fca00008f0c20 */
[----:B------:R1:W-:Y:S04]  /*11b40*/  @!P0 ST.E.128 desc[UR40][R14.64], RZ ;  /* 0x000000ff0e008985 */ /* 0x0003e8000c101d28 */
.L_x_2368:
[----:B------:R-:W-:Y:S05]  /*11b50*/  BSYNC B0 ;  /* 0x0000000000007941 */ /* 0x000fea0003800000 */
.L_x_2365:
[----:B------:R-:W-:Y:S02]  /*11b60*/  ULDC UR4, c[0x0][0xc3c] ;  /* 0x00030f0000047ab9 */ /* 0x000fe40000000800 */
[----:B------:R-:W-:-:S13]  /*11b70*/  ISETP.GE.AND P0, PT, R31, UR4, PT ;  /* 0x000000041f007c0c */ /* 0x000fda000bf06270 */
[----:B------:R-:W-:Y:S05]  /*11b80*/  @!P0 BRA `(.L_x_2373) ;  /* 0xfffffef400248947 */ /* 0x000fea000383ffff */
[----:B------:R-:W-:Y:S05]  /*11b90*/  BRA `(.L_x_2240) ;  /* 0x0000006400d47947 */ /* 0x000fea0003800000 */
.L_x_2238:
        /* <DEDUP_REMOVED lines=18> */
.L_x_2374:
        /* <DEDUP_REMOVED lines=42> */
.L_x_2380:
        /* <DEDUP_REMOVED lines=12> */
.L_x_2379:
[----:B------:R-:W-:Y:S05]  /*12020*/  BSYNC B0 ;  /* 0x0000000000007941 */ /* 0x000fea0003800000 */
.L_x_2378:
        /* <DEDUP_REMOVED lines=20> */
[----:B------:R-:W-:Y:S02]  /*12170*/  IMAD.MOV.U32 R6, RZ, RZ, R9 ;  /* 0x000000ffff067224 */ /* 0x000fe400078e0009 */
[----:B------:R-:W-:-:S07]  /*12180*/  IMAD.MOV.U32 R9, RZ, RZ, R3 ;  /* 0x000000ffff097224 */ /* 0x000fce00078e0003 */
.L_x_2376:
        /* <DEDUP_REMOVED lines=21> */
.L_x_2381:
[----:B-1----:R-:W-:Y:S01]  /*122e0*/  IMAD R16, R16, UR5, R9 ;  /* 0x0000000510107c24 */ /* 0x002fe2000f8e0209 */
[----:B0-----:R-:W-:Y:S01]  /*122f0*/  IABS R6, R4 ;  /* 0x0000000400067213 */ /* 0x001fe20000000000 */
[----:B------:R-:W-:Y:S02]  /*12300*/  IMAD R11, R15, R8, RZ ;  /* 0x000000080f0b7224 */ /* 0x000fe400078e02ff */
[----:B------:R-:W-:Y:S01]  /*12310*/  IMAD.MOV.U32 R2, RZ, RZ, RZ ;  /* 0x000000ffff027224 */ /* 0x000fe200078e00ff */
[----:B------:R-:W-:Y:S01]  /*12320*/  IADD3 R9, -R16, UR6, RZ ;  /* 0x0000000610097c10 */ /* 0x000fe2000fffe1ff */
[----:B------:R-:W-:Y:S02]  /*12330*/  IMAD.MOV R6, RZ, RZ, -R6 ;  /* 0x000000ffff067224 */ /* 0x000fe400078e0a06 */
        /* <DEDUP_REMOVED lines=20> */
[----:B------:R-:W-:-:S04]  /*12480*/  IABS R8, R7 ;  /* 0x0000000700087213 */ /* 0x000fc80000000000 */
[----:B------:R-:W0:Y:S08]  /*12490*/  I2F.RP R10, R8 ;  /* 0x00000008000a7306 */ /* 0x000e300000209400 */
[----:B0-----:R-:W0:Y:S02]  /*124a0*/  MUFU.RCP R10, R10 ;  /* 0x0000000a000a7308 */ /* 0x001e240000001000 */
[----:B0-----:R-:W-:Y:S01]  /*124b0*/  VIADD R3, R10, 0xffffffe ;  /* 0x0ffffffe0a037836 */ /* 0x001fe20000000000 */
[----:B------:R-:W-:-:S05]  /*124c0*/  IABS R10, R7 ;  /* 0x00000007000a7213 */ /* 0x000fca0000000000 */
[----:B------:R-:W0:Y:S02]  /*124d0*/  F2I.FTZ.U32.TRUNC.NTZ R3, R3 ;  /* 0x0000000300037305 */ /* 0x000e24000021f000 */
[----:B0-----:R-:W-:-:S04]  /*124e0*/  IMAD.MOV R11, RZ, RZ, -R3 ;  /* 0x000000ffff0b7224 */ /* 0x001fc800078e0a03 */
[----:B------:R-:W-:-:S04]  /*124f0*/  IMAD R9, R11, R8, RZ ;  /* 0x000000080b097224 */ /* 0x000fc800078e02ff */
[----:B------:R-:W-:Y:S01]  /*12500*/  IMAD.HI.U32 R2, R3, R9, R2 ;  /* 0x0000000903027227 */ /* 0x000fe200078e0002 */
[----:B------:R-:W-:-:S03]  /*12510*/  IABS R9, R4 ;  /* 0x0000000400097213 */ /* 0x000fc60000000000 */
        /* <DEDUP_REMOVED lines=19> */
.L_x_2377:
[----:B------:R-:W-:Y:S02]  /*12650*/  IMAD.MOV.U32 R17, RZ, RZ, RZ ;  /* 0x000000ffff117224 */ /* 0x000fe400078e00ff */
[----:B------:R-:W-:Y:S02]  /*12660*/  IMAD.U32 R16, RZ, RZ, UR6 ;  /* 0x00000006ff107e24 */ /* 0x000fe4000f8e00ff */
[----:B------:R-:W-:-:S07]  /*12670*/  IMAD.MOV.U32 R18, RZ, RZ, RZ ;  /* 0x000000ffff127224 */ /* 0x000fce00078e00ff */
.L_x_2382:
[----:B------:R-:W-:-:S13]  /*12680*/  ISETP.NE.AND P0, PT, R5, RZ, PT ;  /* 0x000000ff0500720c */ /* 0x000fda0003f05270 */
[----:B------:R-:W0:Y:S01]  /*12690*/  @!P0 S2R R3, SR_CgaCtaId ;  /* 0x0000000000038919 */ /* 0x000e220000008800 */
[----:B------:R-:W-:-:S04]  /*126a0*/  @!P0 MOV R0, 0x400 ;  /* 0x0000040000008802 */ /* 0x000fc80000000f00 */
[----:B0-----:R-:W-:-:S05]  /*126b0*/  @!P0 LEA R0, R3, R0, 0x18 ;  /* 0x0000000003008211 */ /* 0x001fca00078ec0ff */
[----:B------:R0:W-:Y:S01]  /*126c0*/  @!P0 STS.128 [R0+0x168d0], R16 ;  /* 0x0168d01000008388 */ /* 0x0001e20000000c00 */
[----:B------:R-:W-:Y:S06]  /*126d0*/  BAR.ARV 0x5, 0x200 ;  /* 0x0148000000007b1d */ /* 0x000fec0000002000 */
.L_x_2375:
        /* <DEDUP_REMOVED lines=25> */
[----:B------:R-:W-:-:S05]  /*12870*/  IMAD.SHL.U32 R2, R5, 0x10, RZ ;  /* 0x0000001005027824 */ /* 0x000fca00078e00ff */
[----:B------:R-:W-:Y:S01]  /*12880*/  LOP3.LUT R0, R4, 0x70, R2, 0xf8, !PT ;  /* 0x0000007004007812 */ /* 0x000fe200078ef802 */
[----:B------:R-:W-:Y:S02]  /*12890*/  IMAD R2, R3, 0x2, R22 ;  /* 0x0000000203027824 */ /* 0x000fe400078e0216 */
[----:B------:R-:W-:-:S03]  /*128a0*/  IMAD.MOV.U32 R0, RZ, RZ, 0x1 ;  /* 0x00000001ff007424 */ /* 0x000fc600078e00ff */
[----:B------:R3:W-:Y:S04]  /*128b0*/  STL [R1+0xc], R2 ;  /* 0x00000c0201007387 */ /* 0x0007e80000100800 */
[----:B------:R3:W-:Y:S02]  /*128c0*/  STL [R1+0x4], R0 ;  /* 0x0000040001007387 */ /* 0x0007e40000100800 */
.L_x_2505:
[----:B0--3--:R-:W0:Y:S02]  /*128d0*/  LDC.64 R2, c[0x0][0xc88] ;  /* 0x00032200ff027b82 */ /* 0x009e240000000a00 */
[----:B0-----:R-:W-:-:S05]  /*128e0*/  IMAD.WIDE R2, R19, 0x4, R2 ;  /* 0x0000000413027825 */ /* 0x001fca00078e0202 */
[----:B--2---:R-:W2:Y:S01]  /*128f0*/  LDG.E R13, desc[UR40][R2.64] ;  /* 0x00000028020d7981 */ /* 0x004ea2000c1e1900 */
[----:B------:R-:W-:Y:S05]  /*12900*/  YIELD ;  /* 0x0000000000007946 */ /* 0x000fea0003800000 */
[----:B------:R-:W-:Y:S01]  /*12910*/  ULDC.64 UR4, c[0x0][0xa28] ;  /* 0x00028a0000047ab9 */ /* 0x000fe20000000a00 */
[----:B------:R-:W-:Y:S01]  /*12920*/  ULDC.64 UR6, c[0x0][0xa00] ;  /* 0x0002800000067ab9 */ /* 0x000fe20000000a00 */
[----:B------:R-:W-:Y:S02]  /*12930*/  ISETP.NE.U32.AND P0, PT, RZ, UR4, PT ;  /* 0x00000004ff007c0c */ /* 0x000fe4000bf05070 */
[----:B-1----:R-:W-:Y:S01]  /*12940*/  CS2R R8, SRZ ;  /* 0x0000000000087805 */ /* 0x002fe2000001ff00 */
[----:B------:R-:W-:Y:S01]  /*12950*/  ULDC.64 UR8, c[0x0][0xa18] ;  /* 0x0002860000087ab9 */ /* 0x000fe20000000a00 */
[----:B------:R-:W-:-:S02]  /*12960*/  ISETP.NE.AND.EX P1, PT, RZ, UR5, PT, P0 ;  /* 0x00000005ff007c0c */ /* 0x000fc4000bf25300 */
[----:B------:R-:W-:-:S04]  /*12970*/  ISETP.NE.U32.AND P0, PT, RZ, UR6, PT ;  /* 0x00000006ff007c0c */ /* 0x000fc8000bf05070 */
[----:B------:R-:W-:Y:S02]  /*12980*/  ISETP.NE.AND.EX P0, PT, RZ, UR7, PT, P0 ;  /* 0x00000007ff007c0c */ /* 0x000fe4000bf05300 */
[----:B--2---:R-:W-:Y:S01]  /*12990*/  SHF.R.S32.HI R0, RZ, 0x1f, R13 ;  /* 0x0000001fff007819 */ /* 0x004fe2000001140d */
[----:B------:R-:W-:-:S04]  /*129a0*/  IMAD.SHL.U32 R24, R13, 0x4, RZ ;  /* 0x000000040d187824 */ /* 0x000fc800078e00ff */
[C---:B------:R-:W-:Y:S01]  /*129b0*/  @P1 LEA R4, P2, R13.reuse, UR4, 0x2 ;  /* 0x000000040d041c11 */ /* 0x040fe2000f8410ff */
[----:B------:R-:W-:Y:S01]  /*129c0*/  STL [R1+0x10], R13 ;  /* 0x0000100d01007387 */ /* 0x000fe20000100800 */
[C-C-:B------:R-:W-:Y:S02]  /*129d0*/  SHF.L.U64.HI R25, R13.reuse, 0x2, R0.reuse ;  /* 0x000000020d197819 */ /* 0x140fe40000010200 */
[----:B------:R-:W-:Y:S01]  /*129e0*/  @P1 LEA.HI.X R5, R13, UR5, R0, 0x2, P2 ;  /* 0x000000050d051c11 */ /* 0x000fe200090f1400 */
[----:B------:R-:W-:Y:S01]  /*129f0*/  ULDC.64 UR4, c[0x0][0xa08] ;  /* 0x0002820000047ab9 */ /* 0x000fe20000000a00 */
[C---:B------:R-:W-:Y:S01]  /*12a00*/  IADD3 R2, P2, R24.reuse, UR6, RZ ;  /* 0x0000000618027c10 */ /* 0x040fe2000ff5e0ff */
[----:B------:R0:W-:Y:S03]  /*12a10*/  STL [R1+0x30], R0 ;  /* 0x0000300001007387 */ /* 0x0001e60000100800 */
[C---:B------:R-:W-:Y:S01]  /*12a20*/  IADD3.X R3, R25.reuse, UR7, RZ, P2, !PT ;  /* 0x0000000719037c10 */ /* 0x040fe200097fe4ff */
[----:B------:R-:W-:Y:S01]  /*12a30*/  ULDC.64 UR6, c[0x0][0xa10] ;  /* 0x0002840000067ab9 */ /* 0x000fe20000000a00 */
[----:B------:R-:W-:Y:S01]  /*12a40*/  ISETP.NE.U32.AND P3, PT, RZ, UR8, PT ;  /* 0x00000008ff007c0c */ /* 0x000fe2000bf65070 */
[----:B------:R1:W5:Y:S01]  /*12a50*/  @P1 LDG.E R8, desc[UR40][R4.64] ;  /* 0x0000002804081981 */ /* 0x000362000c1e1900 */
[----:B------:R-:W-:Y:S01]  /*12a60*/  IADD3 R6, P4, R24, UR4, RZ ;  /* 0x0000000418067c10 */ /* 0x000fe2000ff9e0ff */
[----:B------:R-:W-:Y:S01]  /*12a70*/  IMAD.MOV.U32 R29, RZ, RZ, RZ ;  /* 0x000000ffff1d7224 */ /* 0x000fe200078e00ff */
[----:B------:R-:W-:Y:S01]  /*12a80*/  ISETP.NE.AND.EX P3, PT, RZ, UR9, PT, P3 ;  /* 0x00000009ff007c0c */ /* 0x000fe2000bf65330 */
[----:B------:R-:W2:Y:S01]  /*12a90*/  @P0 LDG.E R9, desc[UR40][R2.64] ;  /* 0x0000002802090981 */ /* 0x000ea2000c1e1900 */
[----:B------:R-:W-:Y:S01]  /*12aa0*/  IADD3.X R7, R25, UR5, RZ, P4, !PT ;  /* 0x0000000519077c10 */ /* 0x000fe2000a7fe4ff */
[----:B0-----:R-:W-:Y:S01]  /*12ab0*/  IMAD.MOV.U32 R0, RZ, RZ, RZ ;  /* 0x000000ffff007224 */ /* 0x001fe200078e00ff */
[----:B------:R-:W-:-:S02]  /*12ac0*/  ISETP.NE.U32.AND P1, PT, RZ, UR4, PT ;  /* 0x00000004ff007c0c */ /* 0x000fc4000bf25070 */
[----:B------:R-:W-:Y:S02]  /*12ad0*/  ISETP.NE.U32.AND P2, PT, RZ, UR6, PT ;  /* 0x00000006ff007c0c */ /* 0x000fe4000bf45070 */
[C---:B-1----:R-:W-:Y:S01]  /*12ae0*/  IADD3 R4, P4, R24.reuse, UR6, RZ ;  /* 0x0000000618047c10 */ /* 0x042fe2000ff9e0ff */
[----:B------:R-:W-:Y:S01]  /*12af0*/  ULDC UR4, c[0x0][0x288] ;  /* 0x0000a20000047ab9 */ /* 0x000fe20000000800 */
[----:B------:R-:W-:Y:S02]  /*12b00*/  ISETP.NE.AND.EX P1, PT, RZ, UR5, PT, P1 ;  /* 0x00000005ff007c0c */ /* 0x000fe4000bf25310 */
[----:B------:R-:W-:Y:S02]  /*12b10*/  IADD3.X R5, R25, UR7, RZ, P4, !PT ;  /* 0x0000000719057c10 */ /* 0x000fe4000a7fe4ff */
[----:B------:R-:W-:Y:S02]  /*12b20*/  @P3 IADD3 R10, P4, R24, UR8, RZ ;  /* 0x00000008180a3c10 */ /* 0x000fe4000ff9e0ff */
[----:B------:R-:W-:-:S02]  /*12b30*/  ISETP.NE.AND.EX P2, PT, RZ, UR7, PT, P2 ;  /* 0x00000007ff007c0c */ /* 0x000fc4000bf45320 */
[----:B------:R-:W-:-:S05]  /*12b40*/  @P3 IADD3.X R11, R25, UR9, RZ, P4, !PT ;  /* 0x00000009190b3c10 */ /* 0x000fca000a7fe4ff */
[----:B------:R-:W5:Y:S06]  /*12b50*/  @P1 LDG.E R29, desc[UR40][R6.64] ;  /* 0x00000028061d1981 */ /* 0x000f6c000c1e1900 */
        /* <DEDUP_REMOVED lines=16> */
[----:B----4-:R-:W-:Y:S06]  /*12c60*/  @P3 BRA `(.L_x_2384) ;  /* 0x0000000000143947 */ /* 0x010fec0003800000 */
[----:B------:R-:W-:Y:S05]  /*12c70*/  @!P0 BRA `(.L_x_2384) ;  /* 0x0000000000108947 */ /* 0x000fea0003800000 */
[----:B------:R-:W2:Y:S04]  /*12c80*/  LDG.E R11, desc[UR40][R2.64] ;  /* 0x00000028020b7981 */ /* 0x000ea8000c1e1900 */
[----:B------:R-:W2:Y:S02]  /*12c90*/  LDG.E R2, desc[UR40][R2.64+0x4] ;  /* 0x0000042802027981 */ /* 0x000ea4000c1e1900 */
[----:B--2---:R-:W-:-:S05]  /*12ca0*/  IMAD.IADD R12, R2, 0x1, -R11 ;  /* 0x00000001020c7824 */ /* 0x004fca00078e0a0b */
[----:B------:R0:W-:Y:S02]  /*12cb0*/  STL [R1+0x20], R12 ;  /* 0x0000200c01007387 */ /* 0x0001e40000100800 */
.L_x_2384:
        /* <DEDUP_REMOVED lines=10> */
.L_x_2385:
[----:B------:R-:W-:Y:S05]  /*12d60*/  @!P1 BRA `(.L_x_2386) ;  /* 0x00000000000c9947 */ /* 0x000fea0003800000 */
[----:B------:R-:W2:Y:S04]  /*12d70*/  LDG.E R10, desc[UR40][R6.64] ;  /* 0x00000028060a7981 */ /* 0x000ea8000c1e1900 */
[----:B------:R-:W2:Y:S02]  /*12d80*/  LDG.E R6, desc[UR40][R6.64+0x4] ;  /* 0x0000042806067981 */ /* 0x000ea4000c1e1900 */
[----:B--2---:R-:W-:-:S07]  /*12d90*/  IMAD.IADD R10, R6, 0x1, -R10 ;  /* 0x00000001060a7824 */ /* 0x004fce00078e0a0a */
.L_x_2386:
[----:B-1----:R-:W2:Y:S01]  /*12da0*/  @P2 LDG.E R2, desc[UR40][R4.64] ;  /* 0x0000002804022981 */ /* 0x002ea2000c1e1900 */
[----:B------:R-:W1:Y:S01]  /*12db0*/  LDC R3, c[0x0][0x448] ;  /* 0x00011200ff037b82 */ /* 0x000e620000000800 */
[----:B-----5:R-:W-:Y:S02]  /*12dc0*/  IMAD.IADD R10, R10, 0x1, -R8 ;  /* 0x000000010a0a7824 */ /* 0x020fe400078e0a08 */
[----:B------:R-:W2:Y:S01]  /*12dd0*/  @P2 LDG.E R4, desc[UR40][R4.64+0x4] ;  /* 0x0000042804042981 */ /* 0x000ea2000c1e1900 */
[----:B-1----:R-:W-:-:S13]  /*12de0*/  ISETP.NE.AND P0, PT, R3, 0x1, PT ;  /* 0x000000010300780c */ /* 0x002fda0003f05270 */
[----:B------:R-:W1:Y:S01]  /*12df0*/  @P0 LDC R3, c[0x0][0x450] ;  /* 0x00011400ff030b82 */ /* 0x000e620000000800 */
[----:B------:R-:W-:Y:S01]  /*12e00*/  BSSY B0, `(.L_x_2387) ;  /* 0x00000ec000007945 */ /* 0x000fe20003800000 */
[----:B--2---:R-:W-:-:S06]  /*12e10*/  @P2 IMAD.IADD R9, R4, 0x1, -R2 ;  /* 0x0000000104092824 */ /* 0x004fcc00078e0a02 */
[----:B------:R-:W2:Y:S01]  /*12e20*/  @P0 LDC R4, c[0x0][0x44c] ;  /* 0x00011300ff040b82 */ /* 0x000ea20000000800 */
[----:B------:R-:W-:-:S04]  /*12e30*/  IMAD R2, R17, 0xc0, RZ ;  /* 0x000000c011027824 */ /* 0x000fc800078e02ff */
[----:B------:R-:W-:-:S04]  /*12e40*/  VIADD R2, R2, 0xbf ;  /* 0x000000bf02027836 */ /* 0x000fc80000000000 */
[----:B--2---:R-:W-:-:S05]  /*12e50*/  @P0 IMAD.HI.U32 R4, R2, R4, RZ ;  /* 0x0000000402040227 */ /* 0x004fca00078e00ff */
[----:B-1----:R-:W-:Y:S01]  /*12e60*/  @P0 SHF.R.U32.HI R2, RZ, R3, R4 ;  /* 0x00000003ff020219 */ /* 0x002fe20000011604 */
[----:B------:R-:W-:-:S05]  /*12e70*/  IMAD.IADD R3, R10, 0x1, R9 ;  /* 0x000000010a037824 */ /* 0x000fca00078e0209 */
[C---:B------:R-:W-:Y:S01]  /*12e80*/  IADD3 R20, R3.reuse, 0x80, -R12 ;  /* 0x0000008003147810 */ /* 0x040fe20007ffe80c */
[----:B------:R-:W-:-:S04]  /*12e90*/  VIADD R3, R3, 0x7f ;  /* 0x0000007f03037836 */ /* 0x000fc80000000000 */
[----:B------:R-:W-:Y:S01]  /*12ea0*/  IMAD.IADD R2, R20, 0x1, R2 ;  /* 0x0000000114027824 */ /* 0x000fe200078e0202 */
[----:B------:R-:W-:-:S04]  /*12eb0*/  SHF.R.S32.HI R4, RZ, 0x1f, R3 ;  /* 0x0000001fff047819 */ /* 0x000fc80000011403 */
[----:B------:R-:W-:Y:S02]  /*12ec0*/  LEA.HI R4, R4, R3, RZ, 0x7 ;  /* 0x0000000304047211 */ /* 0x000fe400078f38ff */
[----:B------:R-:W-:-:S04]  /*12ed0*/  SHF.R.S32.HI R3, RZ, 0x1f, R2 ;  /* 0x0000001fff037819 */ /* 0x000fc80000011402 */
[----:B------:R-:W-:Y:S02]  /*12ee0*/  LEA.HI R3, R3, R2, RZ, 0x7 ;  /* 0x0000000203037211 */ /* 0x000fe400078f38ff */
[----:B------:R-:W-:Y:S02]  /*12ef0*/  SHF.R.S32.HI R21, RZ, 0x7, R4 ;  /* 0x00000007ff157819 */ /* 0x000fe40000011404 */
[----:B------:R-:W-:-:S04]  /*12f00*/  SHF.R.S32.HI R3, RZ, 0x7, R3 ;  /* 0x00000007ff037819 */ /* 0x000fc80000011403 */
[----:B------:R-:W-:-:S05]  /*12f10*/  VIMNMX R2, R21, R3, PT ;  /* 0x0000000315027248 */ /* 0x000fca0003fe0100 */
[--C-:B------:R-:W-:Y:S02]  /*12f20*/  IMAD R2, R2, 0x80, -R10.reuse ;  /* 0x0000008002027824 */ /* 0x100fe400078e0a0a */
[----:B------:R-:W-:-:S03]  /*12f30*/  IMAD.MOV R10, RZ, RZ, -R10 ;  /* 0x000000ffff0a7224 */ /* 0x000fc600078e0a0a */
[----:B------:R-:W-:Y:S02]  /*12f40*/  VIMNMX R2, R2, R9, PT ;  /* 0x0000000902027248 */ /* 0x000fe40003fe0100 */
[----:B------:R-:W-:-:S04]  /*12f50*/  VIMNMX R10, RZ, R10, !PT ;  /* 0x0000000aff0a7248 */ /* 0x000fc80007fe0100 */
[----:B------:R-:W-:Y:S02]  /*12f60*/  ISETP.GT.AND P0, PT, R2, R10, PT ;  /* 0x0000000a0200720c */ /* 0x000fe40003f04270 */
[----:B------:R-:W-:-:S11]  /*12f70*/  SHF.R.U32.HI R3, RZ, 0x7, R10 ;  /* 0x00000007ff037819 */ /* 0x000fd6000001160a */
[----:B------:R-:W-:-:S05]  /*12f80*/  @P0 VIADD R2, R2, 0x7f ;  /* 0x0000007f02020836 */ /* 0x000fca0000000000 */
[----:B------:R-:W-:-:S04]  /*12f90*/  @P0 SHF.R.S32.HI R4, RZ, 0x1f, R2 ;  /* 0x0000001fff040819 */ /* 0x000fc80000011402 */
[----:B------:R-:W-:Y:S01]  /*12fa0*/  @P0 LEA.HI R2, R4, R2, RZ, 0x7 ;  /* 0x0000000204020211 */ /* 0x000fe200078f38ff */
[----:B------:R-:W-:-:S03]  /*12fb0*/  IMAD.MOV.U32 R4, RZ, RZ, R3 ;  /* 0x000000ffff047224 */ /* 0x000fc600078e0003 */
[----:B------:R-:W-:-:S04]  /*12fc0*/  @P0 SHF.R.S32.HI R4, RZ, 0x7, R2 ;  /* 0x00000007ff040819 */ /* 0x000fc80000011402 */
[----:B------:R-:W-:Y:S02]  /*12fd0*/  ISETP.GT.AND P1, PT, R4, R3, PT ;  /* 0x000000030400720c */ /* 0x000fe40003f24270 */
[----:B------:R-:W-:-:S11]  /*12fe0*/  PLOP3.LUT P0, PT, PT, PT, PT, 0x80, 0x0 ;  /* 0x000000000000781c */ /* 0x000fd60003f0f070 */
        /* <DEDUP_REMOVED lines=8> */
.L_x_2558:
[----:B--2---:R-:W-:Y:S02]  /*13070*/  ISETP.NE.AND P0, PT, R14, RZ, PT ;  /* 0x000000ff0e00720c */ /* 0x004fe40003f05270 */
[----:B------:R-:W-:-:S11]  /*13080*/  PLOP3.LUT P6, PT, PT, PT, PT, 0x8, 0x0 ;  /* 0x000000000000781c */ /* 0x000fd60003fce170 */
[----:B------:R-:W-:Y:S05]  /*13090*/  @P0 BRA `(.L_x_2390) ;  /* 0x00000000000c0947 */ /* 0x000fea0003800000 */
[----:B------:R-:W-:-:S03]  /*130a0*/  UMOV UR4, 0xffffffff ;  /* 0xffffffff00047882 */ /* 0x000fc60000000000 */
[----:B------:R-:W-:Y:S05]  /*130b0*/  BRA.DIV UR4, `(.L_x_2391) ;  /* 0x00000066044c7947 */ /* 0x000fea000b800000 */
[----:B------:R-:W-:-:S13]  /*130c0*/  ELECT P6, URZ, PT ;  /* 0x00000000003f782f */ /* 0x000fda00038c0000 */
.L_x_2390:
        /* <DEDUP_REMOVED lines=9> */
.L_x_2561:
[----:B------:R-:W-:Y:S05]  /*13160*/  BSYNC B1 ;  /* 0x0000000000017941 */ /* 0x000fea0003800000 */
.L_x_2392:
[----:B------:R-:W-:Y:S04]  /*13170*/  BSSY B1, `(.L_x_2394) ;  /* 0x0000050000017945 */ /* 0x000fe80003800000 */
[----:B------:R-:W-:Y:S05]  /*13180*/  @!P6 BRA `(.L_x_2395) ;  /* 0x000000040038e947 */ /* 0x000fea0003800000 */
[----:B------:R-:W2:Y:S01]  /*13190*/  LDL R6, [R1+0x4] ;  /* 0x0000040001067983 */ /* 0x000ea20000100800 */
[----:B-1----:R-:W-:Y:S01]  /*131a0*/  IMAD R5, R28, 0x8, R22 ;  /* 0x000000081c057824 */ /* 0x002fe200078e0216 */
[----:B------:R-:W1:Y:S01]  /*131b0*/  S2R R7, SR_TID.X ;  /* 0x0000000000077919 */ /* 0x000e620000002100 */
[----:B------:R-:W-:Y:S01]  /*131c0*/  BSSY B2, `(.L_x_2396) ;  /* 0x0000006000027945 */ /* 0x000fe20003800000 */
[----:B-1----:R-:W-:-:S04]  /*131d0*/  LOP3.LUT R7, R7, 0x7f, RZ, 0xc0, !PT ;  /* 0x0000007f07077812 */ /* 0x002fc800078ec0ff */
[----:B------:R-:W-:Y:S02]  /*131e0*/  ISETP.NE.AND P1, PT, R7, RZ, PT ;  /* 0x000000ff0700720c */ /* 0x000fe40003f25270 */
[----:B--2---:R-:W-:-:S04]  /*131f0*/  SHF.L.U32 R6, R6, 0x1f, RZ ;  /* 0x0000001f06067819 */ /* 0x004fc800000006ff */
[----:B------:R-:W1:Y:S02]  /*13200*/  SYNCS.PHASECHK.TRANS64.TRYWAIT P0, [R5+URZ+0x168a0], R6 ;  /* 0x0168a006050075a7 */ /* 0x000e64000800017f */
[----:B-1----:R-:W-:Y:S05]  /*13210*/  @!P0 BRA `(.L_x_2397) ;  /* 0x0000006400288947 */ /* 0x002fea0003800000 */
.L_x_2562:
[----:B------:R-:W-:Y:S05]  /*13220*/  BSYNC B2 ;  /* 0x0000000000027941 */ /* 0x000fea0003800000 */
.L_x_2396:
        /* <DEDUP_REMOVED lines=9> */
.L_x_2399:
[----:B------:R-:W-:Y:S05]  /*132c0*/  BSYNC B2 ;  /* 0x0000000000027941 */ /* 0x000fea0003800000 */
.L_x_2398:
        /* <DEDUP_REMOVED lines=12> */
[----:B------:R-:W-:-:S08]  /*13390*/  VIADD R9, R5, 0x16890 ;  /* 0x0001689005097836 */ /* 0x000fd00000000000 */
.L_x_2400:
        /* <DEDUP_REMOVED lines=10> */
[----:B------:R-:W2:Y:S01]  /*13440*/  SYNCS.PHASECHK.TRANS64.TRYWAIT P0, [R5+URZ+0x168c0], R6 ;  /* 0x0168c006050075a7 */ /* 0x000ea2000800017f */
[----:B------:R-:W-:Y:S04]  /*13450*/  BSSY B2, `(.L_x_2401) ;  /* 0x0000002000027945 */ /* 0x000fe80003800000 */
[----:B--2---:R-:W-:Y:S05]  /*13460*/  @!P0 BRA `(.L_x_2402) ;  /* 0x0000006000a88947 */ /* 0x004fea0003800000 */
.L_x_2563:
[----:B------:R-:W-:Y:S05]  /*13470*/  BSYNC B2 ;  /* 0x0000000000027941 */ /* 0x000fea0003800000 */
.L_x_2401:
[----:B------:R-:W-:Y:S01]  /*13480*/  BSSY B2, `(.L_x_2403) ;  /* 0x000000b000027945 */ /* 0x000fe20003800000 */
[----:B------:R-:W-:Y:S02]  /*13490*/  IMAD.MOV.U32 R8, RZ, RZ, 0x0 ;  /* 0x00000000ff087424 */ /* 0x000fe400078e00ff */
[----:B------:R-:W-:Y:S01]  /*134a0*/  IMAD.MOV.U32 R9, RZ, RZ, 0x12f00000 ;  /* 0x12f00000ff097424 */ /* 0x000fe200078e00ff */
[----:B------:R-:W-:Y:S06]  /*134b0*/  @P1 BRA `(.L_x_2404) ;  /* 0x00000000001c1947 */ /* 0x000fec0003800000 */
[----:B0-----:R-:W0:Y:S01]  /*134c0*/  S2R R12, SR_TID.X ;  /* 0x00000000000c7919 */ /* 0x001e220000002100 */
[----:B-12---:R-:W-:-:S04]  /*134d0*/  IMAD.MOV.U32 R6, RZ, RZ, 0x4000 ;  /* 0x00004000ff067424 */ /* 0x006fc800078e00ff */
[----:B------:R3:W-:Y:S01]  /*134e0*/  SYNCS.ARRIVE.TRANS64 RZ, [R5+URZ+0x168b0], R6 ;  /* 0x0168b00605ff79a7 */ /* 0x0007e2000800003f */
[----:B0-----:R-:W-:-:S04]  /*134f0*/  LOP3.LUT R12, R12, 0x1f, RZ, 0xc0, !PT ;  /* 0x0000001f0c0c7812 */ /* 0x001fc800078ec0ff */
[----:B------:R-:W-:-:S13]  /*13500*/  ISETP.NE.AND P0, PT, R12, RZ, PT ;  /* 0x000000ff0c00720c */ /* 0x000fda0003f05270 */
[----:B---3--:R-:W-:Y:S05]  /*13510*/  @!P0 BRA `(.L_x_2404) ;  /* 0x0000000000048947 */ /* 0x008fea0003800000 */
[----:B------:R-:W-:Y:S01]  /*13520*/  BPT.TRAP 0x1 ;  /* 0x000000040000795c */ /* 0x000fe20000300000 */
.L_x_2404:
[----:B------:R-:W-:Y:S05]  /*13530*/  BSYNC B2 ;  /* 0x0000000000027941 */ /* 0x000fea0003800000 */
.L_x_2403:
[----:B------:R-:W-:Y:S01]  /*13540*/  R2UR UR10, R11 ;  /* 0x000000000b0a72ca */ /* 0x000fe200000e0000 */
[----:B-12---:R-:W-:Y:S01]  /*13550*/  IMAD R6, R10, 0x2, R22 ;  /* 0x000000020a067824 */ /* 0x006fe200078e0216 */
[----:B------:R-:W-:Y:S01]  /*13560*/  R2UR UR6, R8 ;  /* 0x00000000080672ca */ /* 0x000fe200000e0000 */
[----:B------:R-:W-:Y:S01]  /*13570*/  UIADD3 UR4, UP0, UR38, 0x670, URZ ;  /* 0x0000067026047890 */ /* 0x000fe2000ff1e03f */
[----:B------:R-:W-:Y:S01]  /*13580*/  R2UR UR7, R9 ;  /* 0x00000000090772ca */ /* 0x000fe200000e0000 */
[----:B------:R-:W-:Y:S01]  /*13590*/  VIADD R5, R5, 0x168b0 ;  /* 0x000168b005057836 */ /* 0x000fe20000000000 */
[----:B------:R-:W-:Y:S01]  /*135a0*/  PLOP3.LUT P0, PT, PT, PT, PT, 0x80, 0x0 ;  /* 0x000000000000781c */ /* 0x000fe20003f0f070 */
[----:B------:R-:W-:Y:S01]  /*135b0*/  VIADD R6, R6, 0x400 ;  /* 0x0000040006067836 */ /* 0x000fe20000000000 */
[----:B------:R-:W-:-:S12]  /*135c0*/  UIADD3.X UR5, URZ, UR39, URZ, UP0, !UPT ;  /* 0x000000273f057290 */ /* 0x000fd800087fe43f */
.L_x_2405:
        /* <DEDUP_REMOVED lines=10> */
.L_x_2395:
[----:B------:R-:W-:Y:S05]  /*13670*/  BSYNC B1 ;  /* 0x0000000000017941 */ /* 0x000fea0003800000 */
.L_x_2394:
[----:B------:R-:W2:Y:S01]  /*13680*/  LDL.LU R8, [R1+0x4] ;  /* 0x0000040001087983 */ /* 0x000ea20000300800 */
[----:B------:R-:W-:Y:S01]  /*13690*/  VIADD R28, R28, 0x1 ;  /* 0x000000011c1c7836 */ /* 0x000fe20000000000 */
[----:B------:R-:W-:Y:S01]  /*136a0*/  PLOP3.LUT P0, PT, PT, PT, PT, 0x8, 0x0 ;  /* 0x000000000000781c */ /* 0x000fe20003f0e170 */
[----:B------:R-:W-:-:S03]  /*136b0*/  VIADD R4, R4, 0xfffffffe ;  /* 0xfffffffe04047836 */ /* 0x000fc60000000000 */
[----:B------:R-:W-:Y:S02]  /*136c0*/  ISETP.NE.AND P1, PT, R28, 0x2, PT ;  /* 0x000000021c00780c */ /* 0x000fe40003f25270 */
[----:B------:R-:W-:Y:S02]  /*136d0*/  ISETP.GE.AND P2, PT, R4, R3, PT ;  /* 0x000000030400720c */ /* 0x000fe40003f46270 */
[----:B-1----:R-:W-:Y:S02]  /*136e0*/  SEL R5, RZ, 0x1, P1 ;  /* 0x00000001ff057807 */ /* 0x002fe40000800000 */
[----:B------:R-:W-:Y:S02]  /*136f0*/  SEL R28, R28, RZ, P1 ;  /* 0x000000ff1c1c7207 */ /* 0x000fe40000800000 */
[----:B--2---:R-:W-:-:S05]  /*13700*/  LOP3.LUT R8, R8, R5, RZ, 0x3c, !PT ;  /* 0x0000000508087212 */ /* 0x004fca00078e3cff */
[----:B------:R1:W-:Y:S02]  /*13710*/  STL [R1+0x4], R8 ;  /* 0x0000040801007387 */ /* 0x0003e40000100800 */
[----:B------:R-:W-:Y:S05]  /*13720*/  @!P2 BRA `(.L_x_2388) ;  /* 0x000000040064a947 */ /* 0x000fea0003800000 */
.L_x_2418:
[----:B------:R-:W-:Y:S05]  /*13730*/  YIELD ;  /* 0x0000000000007946 */ /* 0x000fea0003800000 */
[----:B------:R-:W-:Y:S04]  /*13740*/  BSSY B1, `(.L_x_2406) ;  /* 0x000004d000017945 */ /* 0x000fe80003800000 */
[----:B--2---:R-:W-:Y:S05]  /*13750*/  @!P6 BRA `(.L_x_2407) ;  /* 0x00000004002ce947 */ /* 0x004fea0003800000 */
[----:B------:R-:W2:Y:S01]  /*13760*/  LDL R6, [R1+0x4] ;  /* 0x0000040001067983 */ /* 0x000ea20000100800 */
[----:B------:R-:W3:Y:S02]  /*13770*/  S2R R5, SR_TID.X ;  /* 0x0000000000057919 */ /* 0x000ee40000002100 */
[----:B---3--:R-:W-:Y:S01]  /*13780*/  LOP3.LUT R7, R5, 0x7f, RZ, 0xc0, !PT ;  /* 0x0000007f05077812 */ /* 0x008fe200078ec0ff */
[----:B------:R-:W-:Y:S01]  /*13790*/  IMAD R5, R28, 0x8, R22 ;  /* 0x000000081c057824 */ /* 0x000fe200078e0216 */
[----:B------:R-:W-:Y:S02]  /*137a0*/  BSSY B2, `(.L_x_2408) ;  /* 0x0000005000027945 */ /* 0x000fe40003800000 */
[----:B------:R-:W-:Y:S02]  /*137b0*/  ISETP.NE.AND P2, PT, R7, RZ, PT ;  /* 0x000000ff0700720c */ /* 0x000fe40003f45270 */
[----:B--2---:R-:W-:-:S04]  /*137c0*/  SHF.L.U32 R6, R6, 0x1f, RZ ;  /* 0x0000001f06067819 */ /* 0x004fc800000006ff */
[----:B------:R-:W2:Y:S02]  /*137d0*/  SYNCS.PHASECHK.TRANS64.TRYWAIT P1, [R5+URZ+0x168a0], R6 ;  /* 0x0168a006050075a7 */ /* 0x000ea4000802017f */
[----:B--2---:R-:W-:Y:S05]  /*137e0*/  @!P1 BRA `(.L_x_2409) ;  /* 0x0000005c00dc9947 */ /* 0x004fea0003800000 */
.L_x_2564:
[----:B------:R-:W-:Y:S05]  /*137f0*/  BSYNC B2 ;  /* 0x0000000000027941 */ /* 0x000fea0003800000 */
.L_x_2408:
[----:B------:R-:W-:Y:S04]  /*13800*/  BSSY B2, `(.L_x_2410) ;  /* 0x0000009000027945 */ /* 0x000fe80003800000 */
[----:B------:R-:W-:Y:S05]  /*13810*/  @P2 BRA `(.L_x_2411) ;  /* 0x00000000001c2947 */ /* 0x000fea0003800000 */
[----:B------:R-:W1:Y:S02]  /*13820*/  S2R R7, SR_TID.X ;  /* 0x0000000000077919 */ /* 0x000e640000002100 */
[----:B-1----:R-:W-:Y:S01]  /*13830*/  LOP3.LUT R8, R7, 0x1f, RZ, 0xc0, !PT ;  /* 0x0000001f07087812 */ /* 0x002fe200078ec0ff */
[----:B------:R-:W-:-:S03]  /*13840*/  IMAD.MOV.U32 R7, RZ, RZ, 0x4000 ;  /* 0x00004000ff077424 */ /* 0x000fc600078e00ff */
[----:B------:R-:W-:Y:S01]  /*13850*/  ISETP.NE.AND P1, PT, R8, RZ, PT ;  /* 0x000000ff0800720c */ /* 0x000fe20003f25270 */
[----:B------:R3:W-:-:S12]  /*13860*/  SYNCS.ARRIVE.TRANS64 RZ, [R5+URZ+0x16890], R7 ;  /* 0x0168900705ff79a7 */ /* 0x0007d8000800003f */
[----:B---3--:R-:W-:Y:S05]  /*13870*/  @!P1 BRA `(.L_x_2411) ;  /* 0x0000000000049947 */ /* 0x008fea0003800000 */
[----:B------:R-:W-:Y:S01]  /*13880*/  BPT.TRAP 0x1 ;  /* 0x000000040000795c */ /* 0x000fe20000300000 */
.L_x_2411:
[----:B------:R-:W-:Y:S05]  /*13890*/  BSYNC B2 ;  /* 0x0000000000027941 */ /* 0x000fea0003800000 */
.L_x_2410:
[----:B------:R-:W-:Y:S01]  /*138a0*/  IMAD.MOV.U32 R11, RZ, RZ, RZ ;  /* 0x000000ffff0b7224 */ /* 0x000fe200078e00ff */
[----:B------:R-:W-:Y:S01]  /*138b0*/  UIADD3 UR4, UP0, UR38, 0x570, URZ ;  /* 0x0000057026047890 */ /* 0x000fe2000ff1e03f */
[----:B------:R-:W-:Y:S01]  /*138c0*/  IMAD R7, R28, 0x4000, R22 ;  /* 0x000040001c077824 */ /* 0x000fe200078e0216 */
[----:B------:R-:W-:Y:S01]  /*138d0*/  PLOP3.LUT P1, PT, PT, PT, PT, 0x80, 0x0 ;  /* 0x000000000000781c */ /* 0x000fe20003f2f070 */
[----:B-1----:R-:W-:Y:S01]  /*138e0*/  IMAD R8, R4, 0x80, R0 ;  /* 0x0000008004087824 */ /* 0x002fe200078e0200 */
[----:B------:R-:W-:Y:S01]  /*138f0*/  R2UR UR10, R11 ;  /* 0x000000000b0a72ca */ /* 0x000fe200000e0000 */
[----:B------:R-:W-:Y:S01]  /*13900*/  VIADD R9, R5, 0x16890 ;  /* 0x0001689005097836 */ /* 0x000fe20000000000 */
[----:B------:R-:W-:Y:S01]  /*13910*/  UIADD3.X UR5, URZ, UR39, URZ, UP0, !UPT ;  /* 0x000000273f057290 */ /* 0x000fe200087fe43f */
[----:B------:R-:W-:Y:S01]  /*13920*/  VIADD R10, R7, 0xe400 ;  /* 0x0000e400070a7836 */ /* 0x000fe20000000000 */
[----:B------:R-:W-:Y:S01]  /*13930*/  UMOV UR6, 0x0 ;  /* 0x0000000000067882 */ /* 0x000fe20000000000 */
[----:B------:R-:W-:-:S10]  /*13940*/  UMOV UR7, 0x12f00000 ;  /* 0x12f0000000077882 */ /* 0x000fd40000000000 */
.L_x_2412:
        /* <DEDUP_REMOVED lines=13> */
.L_x_2565:
[----:B------:R-:W-:Y:S05]  /*13a20*/  BSYNC B2 ;  /* 0x0000000000027941 */ /* 0x000fea0003800000 */
.L_x_2413:
[----:B------:R-:W-:Y:S01]  /*13a30*/  BSSY B2, `(.L_x_2415) ;  /* 0x000000b000027945 */ /* 0x000fe20003800000 */
[----:B0-----:R-:W-:Y:S02]  /*13a40*/  IMAD.MOV.U32 R12, RZ, RZ, 0x0 ;  /* 0x00000000ff0c7424 */ /* 0x001fe400078e00ff */
[----:B------:R-:W-:Y:S01]  /*13a50*/  IMAD.MOV.U32 R13, RZ, RZ, 0x12f00000 ;  /* 0x12f00000ff0d7424 */ /* 0x000fe200078e00ff */
[----:B------:R-:W-:Y:S06]  /*13a60*/  @P2 BRA `(.L_x_2416) ;  /* 0x00000000001c2947 */ /* 0x000fec0003800000 */
[----:B------:R-:W0:Y:S01]  /*13a70*/  S2R R9, SR_TID.X ;  /* 0x0000000000097919 */ /* 0x000e220000002100 */
[----:B-12---:R-:W-:-:S04]  /*13a80*/  IMAD.MOV.U32 R6, RZ, RZ, 0x4000 ;  /* 0x00004000ff067424 */ /* 0x006fc800078e00ff */
[----:B------:R3:W-:Y:S01]  /*13a90*/  SYNCS.ARRIVE.TRANS64 RZ, [R5+URZ+0x168b0], R6 ;  /* 0x0168b00605ff79a7 */ /* 0x0007e2000800003f */
[----:B0-----:R-:W-:-:S04]  /*13aa0*/  LOP3.LUT R9, R9, 0x1f, RZ, 0xc0, !PT ;  /* 0x0000001f09097812 */ /* 0x001fc800078ec0ff */
[----:B------:R-:W-:-:S13]  /*13ab0*/  ISETP.NE.AND P1, PT, R9, RZ, PT ;  /* 0x000000ff0900720c */ /* 0x000fda0003f25270 */
[----:B---3--:R-:W-:Y:S05]  /*13ac0*/  @!P1 BRA `(.L_x_2416) ;  /* 0x0000000000049947 */ /* 0x008fea0003800000 */
[----:B------:R-:W-:Y:S01]  /*13ad0*/  BPT.TRAP 0x1 ;  /* 0x000000040000795c */ /* 0x000fe20000300000 */
.L_x_2416:
[----:B------:R-:W-:Y:S05]  /*13ae0*/  BSYNC B2 ;  /* 0x0000000000027941 */ /* 0x000fea0003800000 */
.L_x_2415:
[----:B------:R-:W-:Y:S01]  /*13af0*/  R2UR UR10, R11 ;  /* 0x000000000b0a72ca */ /* 0x000fe200000e0000 */
[----:B------:R-:W-:Y:S01]  /*13b00*/  UIADD3 UR4, UP0, UR38, 0x670, URZ ;  /* 0x0000067026047890 */ /* 0x000fe2000ff1e03f */
[----:B------:R-:W-:Y:S01]  /*13b10*/  R2UR UR6, R12 ;  /* 0x000000000c0672ca */ /* 0x000fe200000e0000 */
[----:B------:R-:W-:Y:S01]  /*13b20*/  VIADD R7, R7, 0x400 ;  /* 0x0000040007077836 */ /* 0x000fe20000000000 */
[----:B------:R-:W-:Y:S01]  /*13b30*/  R2UR UR7, R13 ;  /* 0x000000000d0772ca */ /* 0x000fe200000e0000 */
[----:B-12---:R-:W-:Y:S01]  /*13b40*/  VIADD R5, R5, 0x168b0 ;  /* 0x000168b005057836 */ /* 0x006fe20000000000 */
[----:B------:R-:W-:Y:S01]  /*13b50*/  PLOP3.LUT P1, PT, PT, PT, PT, 0x80, 0x0 ;  /* 0x000000000000781c */ /* 0x000fe20003f2f070 */
[----:B------:R-:W-:-:S12]  /*13b60*/  UIADD3.X UR5, URZ, UR39, URZ, UP0, !UPT ;  /* 0x000000273f057290 */ /* 0x000fd800087fe43f */
.L_x_2417:
        /* <DEDUP_REMOVED lines=10> */
.L_x_2407:
[----:B------:R-:W-:Y:S05]  /*13c10*/  BSYNC B1 ;  /* 0x0000000000017941 */ /* 0x000fea0003800000 */
.L_x_2406:
        /* <DEDUP_REMOVED lines=10> */
.L_x_2388:
[----:B------:R-:W-:Y:S05]  /*13cc0*/  BSYNC B0 ;  /* 0x0000000000007941 */ /* 0x000fea0003800000 */
.L_x_2387:
[----:B------:R-:W3:Y:S01]  /*13cd0*/  LDC R0, c[0x0][0x448] ;  /* 0x00011200ff007b82 */ /* 0x000ee20000000800 */
[----:B------:R-:W-:Y:S01]  /*13ce0*/  IMAD.MOV.U32 R2, RZ, RZ, 0xc0 ;  /* 0x000000c0ff027424 */ /* 0x000fe200078e00ff */
[----:B------:R-:W-:Y:S05]  /*13cf0*/  @!P0 WARPSYNC.ALL ;  /* 0x0000000000008948 */ /* 0x000fea0003800000 */
[----:B------:R-:W-:Y:S01]  /*13d00*/  IMAD R2, R17, R2, 0xbf ;  /* 0x000000bf11027424 */ /* 0x000fe200078e0202 */
[----:B------:R-:W-:Y:S01]  /*13d10*/  BSSY B7, `(.L_x_2419) ;  /* 0x0000363000077945 */ /* 0x000fe20003800000 */
[----:B------:R-:W-:Y:S01]  /*13d20*/  @!P0 BAR.SYNC.DEFER_BLOCKING 0xc, 0x200 ;  /* 0x0308000000008b1d */ /* 0x000fe20000010000 */
[----:B---3--:R-:W-:-:S13]  /*13d30*/  ISETP.NE.AND P1, PT, R0, 0x1, PT ;  /* 0x000000010000780c */ /* 0x008fda0003f25270 */
[----:B------:R-:W3:Y:S08]  /*13d40*/  @P1 LDC R3, c[0x0][0x44c] ;  /* 0x00011300ff031b82 */ /* 0x000ef00000000800 */
[----:B------:R-:W4:Y:S01]  /*13d50*/  @P1 LDC R0, c[0x0][0x450] ;  /* 0x00011400ff001b82 */ /* 0x000f220000000800 */
[----:B---3--:R-:W-:-:S05]  /*13d60*/  @P1 IMAD.HI.U32 R3, R2, R3, RZ ;  /* 0x0000000302031227 */ /* 0x008fca00078e00ff */
[----:B----4-:R-:W-:-:S05]  /*13d70*/  @P1 SHF.R.U32.HI R2, RZ, R0, R3 ;  /* 0x00000000ff021219 */ /* 0x010fca0000011603 */
[----:B------:R-:W-:-:S05]  /*13d80*/  IMAD.IADD R2, R20, 0x1, R2 ;  /* 0x0000000114027824 */ /* 0x000fca00078e0202 */
[----:B------:R-:W-:-:S04]  /*13d90*/  SHF.R.S32.HI R0, RZ, 0x1f, R2 ;  /* 0x0000001fff007819 */ /* 0x000fc80000011402 */
[----:B------:R-:W-:-:S04]  /*13da0*/  LEA.HI R0, R0, R2, RZ, 0x7 ;  /* 0x0000000200007211 */ /* 0x000fc800078f38ff */
[----:B------:R-:W-:-:S04]  /*13db0*/  SHF.R.S32.HI R0, RZ, 0x7, R0 ;  /* 0x00000007ff007819 */ /* 0x000fc80000011400 */
[----:B------:R-:W-:-:S04]  /*13dc0*/  VIMNMX R4, R21, R0, PT ;  /* 0x0000000015047248 */ /* 0x000fc80003fe0100 */
[----:B------:R-:W-:Y:S01]  /*13dd0*/  ISETP.GT.AND P0, PT, R4, RZ, PT ;  /* 0x000000ff0400720c */ /* 0x000fe20003f04270 */
[----:B------:R3:W-:-:S12]  /*13de0*/  STL [R1+0x18], R4 ;  /* 0x0000180401007387 */ /* 0x0007d80000100800 */
[----:B---3--:R-:W-:Y:S05]  /*13df0*/  @P0 BRA `(.L_x_2420) ;  /* 0x0000000000440947 */ /* 0x008fea0003800000 */
[----:B------:R-:W3:Y:S02]  /*13e00*/  S2R R5, SR_TID.X ;  /* 0x0000000000057919 */ /* 0x000ee40000002100 */
[----:B---3--:R-:W-:-:S04]  /*13e10*/  LOP3.LUT R5, R5, 0x7f, RZ, 0xc0, !PT ;  /* 0x0000007f05057812 */ /* 0x008fc800078ec0ff */
[----:B------:R-:W-:-:S13]  /*13e20*/  ISETP.NE.AND P0, PT, R5, RZ, PT ;  /* 0x000000ff0500720c */ /* 0x000fda0003f05270 */
[----:B------:R-:W-:Y:S05]  /*13e30*/  @P0 BRA `(.L_x_2421) ;  /* 0x0000003400400947 */ /* 0x000fea0003800000 */
[----:B------:R-:W3:Y:S01]  /*13e40*/  S2R R5, SR_LANEID ;  /* 0x0000000000057919 */ /* 0x000ee20000000000 */
[----:B------:R-:W-:Y:S01]  /*13e50*/  VOTEU.ANY UR4, UPT, PT ;  /* 0x0000000000047886 */ /* 0x000fe200038e0100 */
[----:B------:R-:W4:Y:S01]  /*13e60*/  LDC.64 R2, c[0x0][0xc60] ;  /* 0x00031800ff027b82 */ /* 0x000f220000000a00 */
[----:B------:R-:W3:Y:S02]  /*13e70*/  FLO.U32 R0, UR4 ;  /* 0x0000000400007d00 */ /* 0x000ee400080e0000 */
[----:B---3--:R-:W-:-:S06]  /*13e80*/  ISETP.EQ.U32.AND P0, PT, R0, R5, PT ;  /* 0x000000050000720c */ /* 0x008fcc0003f02070 */
[----:B------:R-:W4:Y:S07]  /*13e90*/  POPC R5, UR4 ;  /* 0x0000000400057d09 */ /* 0x000f2e0008000000 */
[----:B----4-:R-:W3:Y:S01]  /*13ea0*/  @P0 ATOMG.E.ADD.STRONG.GPU PT, R3, desc[UR40][R2.64], R5 ;  /* 0x00000005020309a8 */ /* 0x010ee200081ee1e8 */
[----:B------:R-:W4:Y:S02]  /*13eb0*/  S2R R4, SR_LTMASK ;  /* 0x0000000000047919 */ /* 0x000f240000003900 */
[----:B----4-:R-:W-:-:S04]  /*13ec0*/  LOP3.LUT R4, R4, UR4, RZ, 0xc0, !PT ;  /* 0x0000000404047c12 */ /* 0x010fc8000f8ec0ff */
[----:B------:R-:W4:Y:S01]  /*13ed0*/  POPC R7, R4 ;  /* 0x0000000400077309 */ /* 0x000f220000000000 */
[----:B---3--:R-:W4:Y:S02]  /*13ee0*/  SHFL.IDX PT, R0, R3, R0, 0x1f ;  /* 0x00001f0003007589 */ /* 0x008f2400000e0000 */
[----:B----4-:R-:W-:Y:S01]  /*13ef0*/  IADD3 R16, R0, UR36, R7 ;  /* 0x0000002400107c10 */ /* 0x010fe2000fffe007 */
[----:B------:R-:W-:Y:S06]  /*13f00*/  BRA `(.L_x_2421) ;  /* 0x00000034000c7947 */ /* 0x000fec0003800000 */
.L_x_2420:
        /* <DEDUP_REMOVED lines=9> */
[----:B------:R-:W3:Y:S01]  /*13fa0*/  LDC.64 R2, c[0x4][R2] ;  /* 0x0100000002027b82 */ /* 0x000ee20000000a00 */
[----:B------:R-:W-:Y:S02]  /*13fb0*/  IMAD.U32 R5, RZ, RZ, UR7 ;  /* 0x00000007ff057e24 */ /* 0x000fe4000f8e00ff */
[----:B--2---:R-:W-:Y:S02]  /*13fc0*/  IMAD.U32 R6, RZ, RZ, UR8 ;  /* 0x00000008ff067e24 */ /* 0x004fe4000f8e00ff */
[----:B------:R-:W-:-:S02]  /*13fd0*/  IMAD.U32 R7, RZ, RZ, UR9 ;  /* 0x00000009ff077e24 */ /* 0x000fc4000f8e00ff */
[----:B------:R-:W-:Y:S02]  /*13fe0*/  IMAD.U32 R10, RZ, RZ, UR4 ;  /* 0x00000004ff0a7e24 */ /* 0x000fe4000f8e00ff */
[----:B------:R-:W-:Y:S02]  /*13ff0*/  IMAD.U32 R11, RZ, RZ, UR5 ;  /* 0x00000005ff0b7e24 */ /* 0x000fe4000f8e00ff */
[----:B-1----:R-:W-:Y:S02]  /*14000*/  IMAD.MOV.U32 R8, RZ, RZ, 0x70 ;  /* 0x00000070ff087424 */ /* 0x002fe400078e00ff */
[----:B0-----:R-:W-:Y:S02]  /*14010*/  IMAD.MOV.U32 R12, RZ, RZ, 0x1 ;  /* 0x00000001ff0c7424 */ /* 0x001fe400078e00ff */
[----:B------:R-:W-:-:S07]  /*14020*/  IMAD.MOV.U32 R13, RZ, RZ, RZ ;  /* 0x000000ffff0d7224 */ /* 0x000fce00078e00ff */
[----:B------:R-:W-:-:S07]  /*14030*/  LEPC R20, `(.L_x_2423) ;  /* 0x000000001014794e */ /* 0x000fce0000000000 */
[----:B---3--:R-:W-:Y:S05]  /*14040*/  CALL.ABS.NOINC R2 ;  /* 0x0000000002007343 */ /* 0x008fea0003c00000 */
.L_x_2423:
[----:B------:R-:W-:Y:S05]  /*14050*/  BSYNC B6 ;  /* 0x0000000000067941 */ /* 0x000fea0003800000 */
.L_x_2422:
        /* <DEDUP_REMOVED lines=8> */
[----:B------:R3:W4:Y:S01]  /*140e0*/  LDC.64 R2, c[0x4][R0] ;  /* 0x0100000000027b82 */ /* 0x0007220000000a00 */
[----:B------:R-:W-:Y:S02]  /*140f0*/  IMAD.U32 R4, RZ, RZ, UR6 ;  /* 0x00000006ff047e24 */ /* 0x000fe4000f8e00ff */
[----:B------:R-:W-:Y:S02]  /*14100*/  IMAD.U32 R5, RZ, RZ, UR7 ;  /* 0x00000007ff057e24 */ /* 0x000fe4000f8e00ff */
[----:B--2---:R-:W-:Y:S02]  /*14110*/  IMAD.U32 R6, RZ, RZ, UR8 ;  /* 0x00000008ff067e24 */ /* 0x004fe4000f8e00ff */
[----:B------:R-:W-:-:S02]  /*14120*/  IMAD.U32 R7, RZ, RZ, UR9 ;  /* 0x00000009ff077e24 */ /* 0x000fc4000f8e00ff */
[----:B------:R-:W-:Y:S02]  /*14130*/  IMAD.U32 R10, RZ, RZ, UR4 ;  /* 0x00000004ff0a7e24 */ /* 0x000fe4000f8e00ff */
[----:B------:R-:W-:Y:S02]  /*14140*/  IMAD.U32 R11, RZ, RZ, UR5 ;  /* 0x00000005ff0b7e24 */ /* 0x000fe4000f8e00ff */
[----:B-1----:R-:W-:Y:S02]  /*14150*/  IMAD.MOV.U32 R8, RZ, RZ, 0x70 ;  /* 0x00000070ff087424 */ /* 0x002fe400078e00ff */
[----:B0-----:R-:W-:Y:S02]  /*14160*/  IMAD.MOV.U32 R12, RZ, RZ, 0x1 ;  /* 0x00000001ff0c7424 */ /* 0x001fe400078e00ff */
[----:B---3--:R-:W-:-:S07]  /*14170*/  IMAD.MOV.U32 R13, RZ, RZ, RZ ;  /* 0x000000ffff0d7224 */ /* 0x008fce00078e00ff */
[----:B------:R-:W-:-:S07]  /*14180*/  LEPC R20, `(.L_x_2426) ;  /* 0x000000001014794e */ /* 0x000fce0000000000 */
[----:B----4-:R-:W-:Y:S05]  /*14190*/  CALL.ABS.NOINC R2 ;  /* 0x0000000002007343 */ /* 0x010fea0003c00000 */
.L_x_2426:
        /* <DEDUP_REMOVED lines=16> */
.L_x_2425:
[----:B------:R-:W-:Y:S05]  /*142a0*/  BSYNC B6 ;  /* 0x0000000000067941 */ /* 0x000fea0003800000 */
.L_x_2424:
[----:B------:R-:W-:Y:S01]  /*142b0*/  ULDC.64 UR4, c[0x0][0x9f8] ;  /* 0x00027e0000047ab9 */ /* 0x000fe20000000a00 */
[----:B------:R-:W3:Y:S01]  /*142c0*/  LDL R20, [R1+0x18] ;  /* 0x0000180001147983 */ /* 0x000ee20000100800 */
[----:B------:R-:W-:Y:S01]  /*142d0*/  ISETP.NE.U32.AND P0, PT, RZ, UR4, PT ;  /* 0x00000004ff007c0c */ /* 0x000fe2000bf05070 */
[----:B------:R-:W4:Y:S03]  /*142e0*/  LDC.64 R2, c[0x0][0x418] ;  /* 0x00010600ff027b82 */ /* 0x000f260000000a00 */
[----:B------:R-:W-:-:S13]  /*142f0*/  ISETP.NE.AND.EX P0, PT, RZ, UR5, PT, P0 ;  /* 0x00000005ff007c0c */ /* 0x000fda000bf05300 */
[----:B------:R-:W-:-:S04]  /*14300*/  @P0 IADD3 R24, P1, R24, UR4, RZ ;  /* 0x0000000418180c10 */ /* 0x000fc8000ff3e0ff */
[----:B------:R-:W-:Y:S01]  /*14310*/  @P0 IADD3.X R25, R25, UR5, RZ, P1, !PT ;  /* 0x0000000519190c10 */ /* 0x000fe20008ffe4ff */
[----:B------:R-:W-:-:S04]  /*14320*/  ULDC.64 UR4, c[0x0][0xa08] ;  /* 0x0002820000047ab9 */ /* 0x000fc80000000a00 */
[----:B------:R3:W5:Y:S01]  /*14330*/  @P0 LDG.E R26, desc[UR40][R24.64] ;  /* 0x00000028181a0981 */ /* 0x000762000c1e1900 */
[----:B----4-:R-:W-:Y:S01]  /*14340*/  LOP3.LUT P0, RZ, R2, UR4, RZ, 0xfc, !PT ;  /* 0x0000000402ff7c12 */ /* 0x010fe2000f80fcff */
[----:B------:R-:W-:-:S03]  /*14350*/  UMOV UR4, 0xffffffff ;  /* 0xffffffff00047882 */ /* 0x000fc60000000000 */
[----:B------:R-:W-:Y:S01]  /*14360*/  LOP3.LUT P0, RZ, R3, UR5, RZ, 0xfc, P0 ;  /* 0x0000000503ff7c12 */ /* 0x000fe2000800fcff */
[----:B---3--:R-:W-:Y:S01]  /*14370*/  VIADD R25, R20, 0xffffffff ;  /* 0xffffffff14197836 */ /* 0x008fe20000000000 */
[----:B-----5:R-:W-:Y:S02]  /*14380*/  SHF.R.S32.HI R7, RZ, 0x1f, R26 ;  /* 0x0000001fff077819 */ /* 0x020fe4000001141a */
[----:B------:R-:W-:-:S03]  /*14390*/  SEL R24, R26, RZ, !P0 ;  /* 0x000000ff1a187207 */ /* 0x000fc60004000000 */
[----:B------:R3:W-:Y:S01]  /*143a0*/  STL [R1+0x8], R7 ;  /* 0x0000080701007387 */ /* 0x0007e20000100800 */
[----:B------:R-:W-:Y:S05]  /*143b0*/  BRA.DIV UR4, `(.L_x_2427) ;  /* 0x0000005604107947 */ /* 0x000fea000b800000 */
[----:B------:R-:W4:Y:S02]  /*143c0*/  S2R R0, SR_TID.X ;  /* 0x0000000000007919 */ /* 0x000f240000002100 */
[----:B----4-:R-:W-:-:S04]  /*143d0*/  SHF.R.U32.HI R0, RZ, 0x5, R0 ;  /* 0x00000005ff007819 */ /* 0x010fc80000011600 */
[----:B------:R-:W-:-:S05]  /*143e0*/  LOP3.LUT R0, R0, 0x3, RZ, 0xc0, !PT ;  /* 0x0000000300007812 */ /* 0x000fca00078ec0ff */
[----:B------:R4:W0:Y:S02]  /*143f0*/  SHFL.IDX PT, R14, R0, RZ, 0x1f ;  /* 0x00001fff000e7589 */ /* 0x00082400000e0000 */
.L_x_2568:
[----:B----4-:R-:W4:Y:S01]  /*14400*/  LDL.LU R0, [R1] ;  /* 0x0000000001007983 */ /* 0x010f220000300800 */
[----:B------:R-:W-:Y:S02]  /*14410*/  PLOP3.LUT P1, PT, PT, PT, PT, 0x8, 0x0 ;  /* 0x000000000000781c */ /* 0x000fe40003f2e170 */
[----:B0-----:R-:W-:Y:S02]  /*14420*/  ISETP.NE.AND P0, PT, R14, RZ, PT ;  /* 0x000000ff0e00720c */ /* 0x001fe40003f05270 */
[----:B----4-:R-:W-:-:S09]  /*14430*/  LOP3.LUT R0, R0, 0xfffffffe, RZ, 0xc0, !PT ;  /* 0xfffffffe00007812 */ /* 0x010fd200078ec0ff */
[----:B------:R-:W-:-:S05]  /*14440*/  @P1 LOP3.LUT R0, R0, 0x1, RZ, 0xfc, !PT ;  /* 0x0000000100001812 */ /* 0x000fca00078efcff */
[----:B------:R0:W-:Y:S01]  /*14450*/  STL [R1], R0 ;  /* 0x0000000001007387 */ /* 0x0001e20000100800 */
[----:B------:R-:W-:Y:S05]  /*14460*/  @P0 BRA `(.L_x_2428) ;  /* 0x0000000000f40947 */ /* 0x000fea0003800000 */
[----:B------:R-:W-:-:S03]  /*14470*/  UMOV UR4, 0xffffffff ;  /* 0xffffffff00047882 */ /* 0x000fc60000000000 */
[----:B------:R-:W-:Y:S05]  /*14480*/  BRA.DIV UR4, `(.L_x_2429) ;  /* 0x0000005604107947 */ /* 0x000fea000b800000 */
[----:B------:R-:W-:-:S13]  /*14490*/  ELECT P6, URZ, PT ;  /* 0x00000000003f782f */ /* 0x000fda00038c0000 */
.L_x_2571:
[----:B------:R-:W-:Y:S05]  /*144a0*/  @!P6 BRA `(.L_x_2428) ;  /* 0x0000000000e4e947 */ /* 0x000fea0003800000 */
[----:B------:R-:W-:-:S04]  /*144b0*/  ISETP.NE.U32.AND P0, PT, R2, RZ, PT ;  /* 0x000000ff0200720c */ /* 0x000fc80003f05070 */
[----:B------:R-:W-:-:S13]  /*144c0*/  ISETP.NE.AND.EX P0, PT, R3, RZ, PT, P0 ;  /* 0x000000ff0300720c */ /* 0x000fda0003f05300 */
[----:B------:R-:W-:Y:S05]  /*144d0*/  @!P0 BRA `(.L_x_2430) ;  /* 0x0000000000448947 */ /* 0x000fea0003800000 */
[----:B--2---:R-:W2:Y:S01]  /*144e0*/  LDC R6, c[0x0][0x43c] ;  /* 0x00010f00ff067b82 */ /* 0x004ea20000000800 */
[----:B------:R-:W-:Y:S01]  /*144f0*/  ULDC.64 UR4, c[0x0][0x428] ;  /* 0x00010a0000047ab9 */ /* 0x000fe20000000a00 */
[----:B--2---:R-:W-:-:S13]  /*14500*/  ISETP.NE.AND P0, PT, R6, 0x1, PT ;  /* 0x000000010600780c */ /* 0x004fda0003f05270 */
[----:B------:R-:W0:Y:S02]  /*14510*/  @P0 LDC.64 R4, c[0x0][0x440] ;  /* 0x00011000ff040b82 */ /* 0x000e240000000a00 */
[----:B0-----:R-:W-:-:S04]  /*14520*/  @P0 IMAD.HI.U32 R0, R25, R4, RZ ;  /* 0x0000000419000227 */ /* 0x001fc800078e00ff */
        /* <DEDUP_REMOVED lines=12> */
.L_x_2430:
[----:B0-----:R-:W-:Y:S01]  /*145f0*/  IMAD R0, R23, 0x8, R22 ;  /* 0x0000000817007824 */ /* 0x001fe200078e0216 */
[----:B----4-:R-:W-:-:S04]  /*14600*/  SHF.L.U32 R2, R27, 0x1f, RZ ;  /* 0x0000001f1b027819 */ /* 0x010fc800000006ff */
[----:B------:R-:W0:Y:S02]  /*14610*/  SYNCS.PHASECHK.TRANS64.TRYWAIT P0, [R0+URZ+0x16840], R2 ;  /* 0x01684002000075a7 */ /* 0x000e24000800017f */
[----:B0-----:R-:W-:Y:S05]  /*14620*/  @!P0 BRA `(.L_x_2431) ;  /* 0x0000005000c88947 */ /* 0x001fea0003800000 */
.L_x_2572:
[----:B------:R-:W4:Y:S02]  /*14630*/  S2R R3, SR_TID.X ;  /* 0x0000000000037919 */ /* 0x000f240000002100 */
[----:B----4-:R-:W-:-:S04]  /*14640*/  LOP3.LUT R3, R3, 0x7f, RZ, 0xc0, !PT ;  /* 0x0000007f03037812 */ /* 0x010fc800078ec0ff */
[----:B------:R-:W-:-:S13]  /*14650*/  ISETP.NE.AND P0, PT, R3, RZ, PT ;  /* 0x000000ff0300720c */ /* 0x000fda0003f05270 */
[----:B------:R-:W-:Y:S05]  /*14660*/  @P0 BRA `(.L_x_2432) ;  /* 0x00000000001c0947 */ /* 0x000fea0003800000 */
[----:B------:R-:W4:Y:S01]  /*14670*/  S2R R3, SR_TID.X ;  /* 0x0000000000037919 */ /* 0x000f220000002100 */
[----:B0-----:R-:W-:-:S04]  /*14680*/  IMAD.MOV.U32 R2, RZ, RZ, 0x4000 ;  /* 0x00004000ff027424 */ /* 0x001fc800078e00ff */
[----:B------:R0:W-:Y:S01]  /*14690*/  SYNCS.ARRIVE.TRANS64 RZ, [R0+URZ+0x16830], R2 ;  /* 0x0168300200ff79a7 */ /* 0x0001e2000800003f */
[----:B----4-:R-:W-:-:S04]  /*146a0*/  LOP3.LUT R3, R3, 0x1f, RZ, 0xc0, !PT ;  /* 0x0000001f03037812 */ /* 0x010fc800078ec0ff */
[----:B------:R-:W-:-:S13]  /*146b0*/  ISETP.NE.AND P0, PT, R3, RZ, PT ;  /* 0x000000ff0300720c */ /* 0x000fda0003f05270 */
[----:B0-----:R-:W-:Y:S05]  /*146c0*/  @!P0 BRA `(.L_x_2432) ;  /* 0x0000000000048947 */ /* 0x001fea0003800000 */
[----:B------:R-:W-:Y:S01]  /*146d0*/  BPT.TRAP 0x1 ;  /* 0x000000040000795c */ /* 0x000fe20000300000 */
.L_x_2432:
[----:B0-----:R-:W4:Y:S01]  /*146e0*/  LDL.LU R2, [R1] ;  /* 0x0000000001027983 */ /* 0x001f220000300800 */
        /* <DEDUP_REMOVED lines=17> */
[----:B----4-:R-:W-:-:S04]  /*14800*/  LOP3.LUT R2, R2, 0xfffffffe, RZ, 0xc0, !PT ;  /* 0xfffffffe02027812 */ /* 0x010fc800078ec0ff */
[----:B------:R-:W-:-:S05]  /*14810*/  @P0 LOP3.LUT R2, R2, 0x1, RZ, 0xfc, !PT ;  /* 0x0000000102020812 */ /* 0x000fca00078efcff */
[----:B------:R0:W-:Y:S01]  /*14820*/  STL [R1], R2 ;  /* 0x0000000201007387 */ /* 0x0001e20000100800 */
[----:B------:R-:W-:Y:S01]  /*14830*/  NOP ;  /* 0x0000000000007918 */ /* 0x000fe20000000000 */
.L_x_2428:
[----:B------:R-:W4:Y:S04]  /*14840*/  LDL.LU R4, [R1+0x1c] ;  /* 0x00001c0001047983 */ /* 0x000f280000300800 */
[----:B--2---:R-:W2:Y:S04]  /*14850*/  LDL.LU R6, [R1+0x10] ;  /* 0x0000100001067983 */ /* 0x004ea80000300800 */
[----:B------:R-:W5:Y:S01]  /*14860*/  LDL.LU R3, [R1+0x30] ;  /* 0x0000300001037983 */ /* 0x000f620000300800 */
[----:B------:R-:W-:Y:S05]  /*14870*/  WARPSYNC.ALL ;  /* 0x0000000000007948 */ /* 0x000fea0003800000 */
[----:B0-----:R-:W-:Y:S01]  /*14880*/  ULDC.64 UR6, c[0x0][0xa00] ;  /* 0x0002800000067ab9 */ /* 0x001fe20000000a00 */
[----:B------:R-:W-:Y:S01]  /*14890*/  ULDC.64 UR4, c[0x0][0x298] ;  /* 0x0000a60000047ab9 */ /* 0x000fe20000000a00 */
[----:B------:R-:W-:Y:S01]  /*148a0*/  BAR.SYNC.DEFER_BLOCKING 0x8, 0x200 ;  /* 0x0208000000007b1d */ /* 0x000fe20000010000 */
[----:B------:R-:W-:Y:S01]  /*148b0*/  ISETP.NE.U32.AND P0, PT, RZ, UR6, PT ;  /* 0x00000006ff007c0c */ /* 0x000fe2000bf05070 */
[----:B------:R-:W-:-:S03]  /*148c0*/  VIADD R0, R22, 0x8400 ;  /* 0x0000840016007836 */ /* 0x000fc60000000000 */
[----:B------:R-:W-:Y:S01]  /*148d0*/  ISETP.NE.AND.EX P0, PT, RZ, UR7, PT, P0 ;  /* 0x00000007ff007c0c */ /* 0x000fe2000bf05300 */
[----:B------:R-:W-:Y:S01]  /*148e0*/  BSSY B6, `(.L_x_2433) ;  /* 0x0000020000067945 */ /* 0x000fe20003800000 */
[----:B------:R-:W-:Y:S02]  /*148f0*/  LOP3.LUT P1, RZ, R0, 0x3ff, RZ, 0xc0, !PT ;  /* 0x000003ff00ff7812 */ /* 0x000fe4000782c0ff */
[----:B----4-:R-:W-:-:S05]  /*14900*/  SHF.R.S32.HI R2, RZ, 0x1f, R4 ;  /* 0x0000001fff027819 */ /* 0x010fca0000011404 */
[----:B------:R-:W-:Y:S01]  /*14910*/  IMAD R2, R2, UR4, RZ ;  /* 0x0000000402027c24 */ /* 0x000fe2000f8e02ff */
[----:B-----5:R-:W-:-:S03]  /*14920*/  SEL R3, R3, RZ, !P0 ;  /* 0x000000ff03037207 */ /* 0x020fc60004000000 */
[----:B------:R-:W-:Y:S01]  /*14930*/  IMAD R0, R4, UR5, R2 ;  /* 0x0000000504007c24 */ /* 0x000fe2000f8e0202 */
[----:B--2---:R-:W-:Y:S01]  /*14940*/  SEL R2, R6, RZ, !P0 ;  /* 0x000000ff06027207 */ /* 0x004fe20004000000 */
[----:B------:R-:W-:-:S05]  /*14950*/  IMAD.WIDE.U32 R4, R4, UR4, RZ ;  /* 0x0000000404047c25 */ /* 0x000fca000f8e00ff */
[----:B------:R-:W-:Y:S04]  /*14960*/  STL.64 [R1+0x28], R4 ;  /* 0x0000280401007387 */ /* 0x000fe80000100a00 */
[----:B------:R0:W-:Y:S04]  /*14970*/  STL [R1+0x10], R2 ;  /* 0x0000100201007387 */ /* 0x0001e80000100800 */
[----:B------:R2:W-:Y:S01]  /*14980*/  STL [R1+0x34], R3 ;  /* 0x0000340301007387 */ /* 0x0005e20000100800 */
[----:B0-----:R-:W-:Y:S01]  /*14990*/  IMAD.IADD R2, R5, 0x1, R0 ;  /* 0x0000000105027824 */ /* 0x001fe200078e0200 */
        /* <DEDUP_REMOVED lines=9> */
[----:B------:R-:W0:Y:S01]  /*14a30*/  LDC.64 R2, c[0x4][R2] ;  /* 0x0100000002027b82 */ /* 0x000e220000000a00 */
[----:B------:R-:W-:Y:S02]  /*14a40*/  IMAD.U32 R5, RZ, RZ, UR5 ;  /* 0x00000005ff057e24 */ /* 0x000fe4000f8e00ff */
[----:B------:R-:W-:Y:S02]  /*14a50*/  IMAD.U32 R6, RZ, RZ, UR6 ;  /* 0x00000006ff067e24 */ /* 0x000fe4000f8e00ff */
[----:B---3--:R-:W-:-:S02]  /*14a60*/  IMAD.U32 R7, RZ, RZ, UR7 ;  /* 0x00000007ff077e24 */ /* 0x008fc4000f8e00ff */
[----:B------:R-:W-:Y:S02]  /*14a70*/  IMAD.U32 R10, RZ, RZ, UR8 ;  /* 0x00000008ff0a7e24 */ /* 0x000fe4000f8e00ff */
[----:B------:R-:W-:Y:S02]  /*14a80*/  IMAD.U32 R11, RZ, RZ, UR9 ;  /* 0x00000009ff0b7e24 */ /* 0x000fe4000f8e00ff */
[----:B-1----:R-:W-:Y:S02]  /*14a90*/  IMAD.MOV.U32 R8, RZ, RZ, 0x70 ;  /* 0x00000070ff087424 */ /* 0x002fe400078e00ff */
[----:B------:R-:W-:Y:S02]  /*14aa0*/  IMAD.MOV.U32 R12, RZ, RZ, 0x1 ;  /* 0x00000001ff0c7424 */ /* 0x000fe400078e00ff */
[----:B------:R-:W-:-:S07]  /*14ab0*/  IMAD.MOV.U32 R13, RZ, RZ, RZ ;  /* 0x000000ffff0d7224 */ /* 0x000fce00078e00ff */
[----:B------:R-:W-:-:S07]  /*14ac0*/  LEPC R20, `(.L_x_2434) ;  /* 0x000000001014794e */ /* 0x000fce0000000000 */
[----:B0-----:R-:W-:Y:S05]  /*14ad0*/  CALL.ABS.NOINC R2 ;  /* 0x0000000002007343 */ /* 0x001fea0003c00000 */
.L_x_2434:
[----:B------:R-:W-:Y:S05]  /*14ae0*/  BSYNC B6 ;  /* 0x0000000000067941 */ /* 0x000fea0003800000 */
.L_x_2433:
[----:B--2---:R-:W2:Y:S01]  /*14af0*/  LDL.LU R0, [R1+0x1c] ;  /* 0x00001c0001007983 */ /* 0x004ea20000300800 */
[----:B------:R-:W0:Y:S01]  /*14b00*/  LDC R9, c[0x0][0x448] ;  /* 0x00011200ff097b82 */ /* 0x000e220000000800 */
[----:B------:R-:W-:Y:S01]  /*14b10*/  ULDC.64 UR4, c[0x0][0x2d8] ;  /* 0x0000b60000047ab9 */ /* 0x000fe20000000a00 */
[----:B------:R-:W-:Y:S01]  /*14b20*/  ULDC.64 UR6, c[0x0][0x2c8] ;  /* 0x0000b20000067ab9 */ /* 0x000fe20000000a00 */
[----:B------:R-:W2:Y:S01]  /*14b30*/  LDL.LU.64 R2, [R1+0x28] ;  /* 0x0000280001027983 */ /* 0x000ea20000300a00 */
[----:B------:R-:W-:-:S03]  /*14b40*/  ULDC.64 UR8, c[0x0][0x280] ;  /* 0x0000a00000087ab9 */ /* 0x000fc60000000a00 */
[----:B------:R-:W4:Y:S04]  /*14b50*/  LDL.LU R20, [R1+0x30] ;  /* 0x0000300001147983 */ /* 0x000f280000300800 */
[----:B------:R-:W3:Y:S04]  /*14b60*/  LDL.LU R21, [R1+0x34] ;  /* 0x0000340001157983 */ /* 0x000ee80000300800 */
[----:B------:R-:W3:Y:S04]  /*14b70*/  LDL.LU R4, [R1+0x10] ;  /* 0x0000100001047983 */ /* 0x000ee80000300800 */
[----:B------:R0:W5:Y:S02]  /*14b80*/  LDL R10, [R1+0xc] ;  /* 0x00000c00010a7983 */ /* 0x0001640000100800 */
[----:B0-----:R-:W-:-:S13]  /*14b90*/  ISETP.NE.AND P1, PT, R9, 0x1, PT ;  /* 0x000000010900780c */ /* 0x001fda0003f25270 */
[----:B------:R-:W0:Y:S08]  /*14ba0*/  @P1 LDC R5, c[0x0][0x450] ;  /* 0x00011400ff051b82 */ /* 0x000e300000000800 */
[----:B-1----:R-:W1:Y:S01]  /*14bb0*/  @P1 LDC R8, c[0x0][0x44c] ;  /* 0x00011300ff081b82 */ /* 0x002e620000000800 */
[----:B------:R-:W1:Y:S01]  /*14bc0*/  S2R R11, SR_TID.X ;  /* 0x00000000000b7919 */ /* 0x000e620000002100 */
[----:B--2---:R-:W-:-:S02]  /*14bd0*/  IMAD.MOV.U32 R3, RZ, RZ, R0 ;  /* 0x000000ffff037224 */ /* 0x004fc400078e0000 */
[----:B----4-:R-:W-:Y:S02]  /*14be0*/  IMAD R0, R20, UR4, RZ ;  /* 0x0000000414007c24 */ /* 0x010fe4000f8e02ff */
[C---:B------:R-:W-:Y:S01]  /*14bf0*/  IMAD.WIDE.U32 R2, R18.reuse, UR4, R2 ;  /* 0x0000000412027c25 */ /* 0x040fe2000f8e0002 */
[----:B------:R-:W2:Y:S03]  /*14c00*/  S2R R20, SR_TID.X ;  /* 0x0000000000147919 */ /* 0x000ea60000002100 */
[----:B------:R-:W-:Y:S01]  /*14c10*/  IMAD R0, R18, UR5, R0 ;  /* 0x0000000512007c24 */ /* 0x000fe2000f8e0200 */
[----:B------:R-:W-:-:S03]  /*14c20*/  ULDC.64 UR4, c[0x0][0x2e0] ;  /* 0x0000b80000047ab9 */ /* 0x000fc60000000a00 */
[----:B------:R-:W-:Y:S02]  /*14c30*/  IMAD.IADD R3, R3, 0x1, R0 ;  /* 0x0000000103037824 */ /* 0x000fe400078e0200 */
[----:B---3--:R-:W-:Y:S02]  /*14c40*/  IMAD R0, R21, UR4, RZ ;  /* 0x0000000415007c24 */ /* 0x008fe4000f8e02ff */
        /* <DEDUP_REMOVED lines=159> */
[----:B------:R0:W1:Y:S04]  /*15640*/  SHFL.IDX PT, R0, R2, 0x3, 0x181f ;  /* 0x00781f0002007f89 */ /* 0x00006800000e0000 */
[----:B------:R0:W-:Y:S02]  /*15650*/  @!P1 LDGSTS.E.BYPASS.LTC128B.128 [R10+0xd400], desc[UR40][R6.64], !P0 ;  /* 0x0d400000060a9fae */ /* 0x0001e4000c101d68 */
.L_x_2597:
[----:B0-----:R-:W-:Y:S02]  /*15660*/  VIADD R2, R17, 0xb0 ;  /* 0x000000b011027836 */ /* 0x001fe40000000000 */
[----:B------:R-:W-:-:S03]  /*15670*/  VIADD R8, R22, 0x16800 ;  /* 0x0001680016087836 */ /* 0x000fc60000000000 */
[----:B------:R-:W-:-:S13]  /*15680*/  ISETP.GE.AND P1, PT, R2, R3, PT ;  /* 0x000000030200720c */ /* 0x000fda0003f26270 */
[----:B------:R-:W-:-:S05]  /*15690*/  @!P1 LEA R2, P2, R20, R14, 0x1 ;  /* 0x0000000e14029211 */ /* 0x000fca00078408ff */
[----:B-1----:R-:W-:-:S05]  /*156a0*/  @!P1 IMAD.X R3, RZ, RZ, R0, P2 ;  /* 0x000000ffff039224 */ /* 0x002fca00010e0600 */
[----:B------:R-:W-:Y:S01]  /*156b0*/  @!PT LDS RZ, [RZ] ;  /* 0x00000000fffff984 */ /* 0x000fe20000000800 */
[----:B------:R-:W-:Y:S01]  /*156c0*/  @!PT LDS RZ, [RZ] ;  /* 0x00000000fffff984 */ /* 0x000fe20000000800 */
[----:B------:R-:W-:Y:S01]  /*156d0*/  @!PT LDS RZ, [RZ] ;  /* 0x00000000fffff984 */ /* 0x000fe20000000800 */
[----:B------:R0:W-:Y:S01]  /*156e0*/  @!P1 LDGSTS.E.BYPASS.LTC128B.128 [R10+0xdc00], desc[UR40][R2.64], !P0 ;  /* 0x0dc00000020a9fae */ /* 0x0001e2000c101d68 */
[----:B------:R-:W-:Y:S01]  /*156f0*/  PLOP3.LUT P0, PT, PT, PT, PT, 0x80, 0x0 ;  /* 0x000000000000781c */ /* 0x000fe20003f0f070 */
[----:B------:R-:W-:-:S12]  /*15700*/  NOP ;  /* 0x0000000000007918 */ /* 0x000fd80000000000 */
.L_x_2436:
        /* <DEDUP_REMOVED lines=18> */
[----:B--2---:R-:W-:Y:S02]  /*15830*/  ISETP.GE.AND P1, PT, R2, 0x2, PT ;  /* 0x000000020200780c */ /* 0x004fe40003f26270 */
[----:B01----:R-:W-:Y:S11]  /*15840*/  @!P0 BRA `(.L_x_2438) ;  /* 0x0000005000388947 */ /* 0x003ff60003800000 */
.L_x_2598:
[----:B------:R-:W-:Y:S05]  /*15850*/  BSYNC B0 ;  /* 0x0000000000007941 */ /* 0x000fea0003800000 */
.L_x_2437:
        /* <DEDUP_REMOVED lines=20> */
[----:B------:R-:W-:Y:S01]  /*159a0*/  ISETP.NE.U32.AND P0, PT, RZ, UR4, PT ;  /* 0x00000004ff007c0c */ /* 0x000fe2000bf05070 */
[----:B------:R-:W-:-:S03]  /*159b0*/  IMAD.MOV.U32 R0, RZ, RZ, R6 ;  /* 0x000000ffff007224 */ /* 0x000fc600078e0006 */
        /* <DEDUP_REMOVED lines=20> */
.L_x_2445:
[----:B------:R-:W-:Y:S01]  /*15b00*/  IMAD R2, R7, 0x8, R22 ;  /* 0x0000000807027824 */ /* 0x000fe200078e0216 */
[----:B0-----:R-:W-:Y:S01]  /*15b10*/  SHF.L.U32 R3, R9, 0x1f, RZ ;  /* 0x0000001f09037819 */ /* 0x001fe200000006ff */
[----:B------:R-:W-:Y:S03]  /*15b20*/  BSSY B3, `(.L_x_2446) ;  /* 0x0000003000037945 */ /* 0x000fe60003800000 */
[----:B------:R-:W0:Y:S02]  /*15b30*/  SYNCS.PHASECHK.TRANS64.TRYWAIT P0, [R2+URZ+0x16840], R3 ;  /* 0x01684003020075a7 */ /* 0x000e24000800017f */
[----:B0-----:R-:W-:Y:S05]  /*15b40*/  @!P0 BRA `(.L_x_2447) ;  /* 0x0000004c008c8947 */ /* 0x001fea0003800000 */
.L_x_2599:
[----:B------:R-:W-:Y:S05]  /*15b50*/  BSYNC B3 ;  /* 0x0000000000037941 */ /* 0x000fea0003800000 */
.L_x_2446:
        /* <DEDUP_REMOVED lines=12> */
.L_x_2449:
[----:B------:R-:W-:Y:S05]  /*15c20*/  BSYNC B3 ;  /* 0x0000000000037941 */ /* 0x000fea0003800000 */
.L_x_2448:
        /* <DEDUP_REMOVED lines=11> */
.L_x_2450:
        /* <DEDUP_REMOVED lines=15> */
.L_x_2600:
[----:B------:R-:W-:Y:S05]  /*15dd0*/  BSYNC B3 ;  /* 0x0000000000037941 */ /* 0x000fea0003800000 */
.L_x_2451:
        /* <DEDUP_REMOVED lines=12> */
.L_x_2454:
[----:B------:R-:W-:Y:S05]  /*15ea0*/  BSYNC B3 ;  /* 0x0000000000037941 */ /* 0x000fea0003800000 */
.L_x_2453:
        /* <DEDUP_REMOVED lines=11> */
.L_x_2455:
        /* <DEDUP_REMOVED lines=12> */
.L_x_2444:
[----:B------:R-:W-:Y:S05]  /*16020*/  BSYNC B1 ;  /* 0x0000000000017941 */ /* 0x000fea0003800000 */
.L_x_2443:
[----:B------:R-:W2:Y:S01]  /*16030*/  LDL.LU R0, [R1+0x18] ;  /* 0x0000180001007983 */ /* 0x000ea20000300800 */
[----:B------:R-:W-:Y:S02]  /*16040*/  IMAD.MOV.U32 R23, RZ, RZ, R7 ;  /* 0x000000ffff177224 */ /* 0x000fe400078e0007 */
[----:B------:R-:W-:Y:S02]  /*16050*/  IMAD.MOV.U32 R27, RZ, RZ, R9 ;  /* 0x000000ffff1b7224 */ /* 0x000fe400078e0009 */
[----:B--2---:R-:W-:-:S07]  /*16060*/  VIADD R0, R0, 0xfffffffd ;  /* 0xfffffffd00007836 */ /* 0x004fce0000000000 */
.L_x_2442:
[----:B------:R-:W-:Y:S05]  /*16070*/  BSYNC B2 ;  /* 0x0000000000027941 */ /* 0x000fea0003800000 */
.L_x_2441:
[----:B------:R-:W-:-:S13]  /*16080*/  ISETP.NE.AND P0, PT, R6, RZ, PT ;  /* 0x000000ff0600720c */ /* 0x000fda0003f05270 */
[----:B------:R-:W-:Y:S05]  /*16090*/  @!P0 BRA `(.L_x_2440) ;  /* 0x0000000c00a08947 */ /* 0x000fea0003800000 */
[----:B------:R-:W-:-:S07]  /*160a0*/  IMAD.MOV.U32 R4, RZ, RZ, R24 ;  /* 0x000000ffff047224 */ /* 0x000fce00078e0018 */
.L_x_2482:
[----:B------:R-:W2:Y:S01]  /*160b0*/  LDL R2, [R1] ;  /* 0x0000000001027983 */ /* 0x000ea20000100800 */
[----:B------:R-:W-:Y:S01]  /*160c0*/  VIADD R6, R23, 0x1 ;  /* 0x0000000117067836 */ /* 0x000fe20000000000 */
[----:B------:R-:W-:Y:S05]  /*160d0*/  YIELD ;  /* 0x0000000000007946 */ /* 0x000fea0003800000 */
[C---:B------:R-:W-:Y:S01]  /*160e0*/  ISETP.NE.AND P0, PT, R6.reuse, 0x2, PT ;  /* 0x000000020600780c */ /* 0x040fe20003f05270 */
[----:B------:R-:W-:Y:S03]  /*160f0*/  BSSY B1, `(.L_x_2456) ;  /* 0x000006d000017945 */ /* 0x000fe60003800000 */
[----:B------:R-:W-:-:S02]  /*16100*/  SEL R6, R6, RZ, P0 ;  /* 0x000000ff06067207 */ /* 0x000fc40000000000 */
[----:B--2---:R-:W-:Y:S02]  /*16110*/  LOP3.LUT P1, RZ, R2, 0x1, RZ, 0xc0, !PT ;  /* 0x0000000102ff7812 */ /* 0x004fe4000782c0ff */
[----:B------:R-:W-:-:S04]  /*16120*/  SEL R2, RZ, 0x1, P0 ;  /* 0x00000001ff027807 */ /* 0x000fc80000000000 */
[----:B------:R-:W-:-:S07]  /*16130*/  LOP3.LUT R7, R27, R2, RZ, 0x3c, !PT ;  /* 0x000000021b077212 */ /* 0x000fce00078e3cff */
        /* <DEDUP_REMOVED lines=24> */
.L_x_2458:
[----:B------:R-:W-:Y:S01]  /*162c0*/  IMAD R2, R6, 0x8, R22 ;  /* 0x0000000806027824 */ /* 0x000fe200078e0216 */
[----:B0-----:R-:W-:Y:S01]  /*162d0*/  SHF.L.U32 R3, R7, 0x1f, RZ ;  /* 0x0000001f07037819 */ /* 0x001fe200000006ff */
[----:B------:R-:W-:Y:S03]  /*162e0*/  BSSY B2, `(.L_x_2459) ;  /* 0x0000003000027945 */ /* 0x000fe60003800000 */
[----:B------:R-:W0:Y:S02]  /*162f0*/  SYNCS.PHASECHK.TRANS64.TRYWAIT P0, [R2+URZ+0x16840], R3 ;  /* 0x01684003020075a7 */ /* 0x000e24000800017f */
[----:B0-----:R-:W-:Y:S05]  /*16300*/  @!P0 BRA `(.L_x_2460) ;  /* 0x0000004400c48947 */ /* 0x001fea0003800000 */
.L_x_2601:
[----:B------:R-:W-:Y:S05]  /*16310*/  BSYNC B2 ;  /* 0x0000000000027941 */ /* 0x000fea0003800000 */
.L_x_2459:
        /* <DEDUP_REMOVED lines=12> */
.L_x_2462:
[----:B------:R-:W-:Y:S05]  /*163e0*/  BSYNC B2 ;  /* 0x0000000000027941 */ /* 0x000fea0003800000 */
.L_x_2461:
        /* <DEDUP_REMOVED lines=11> */
.L_x_2463:
        /* <DEDUP_REMOVED lines=15> */
.L_x_2602:
[----:B------:R-:W-:Y:S05]  /*16590*/  BSYNC B2 ;  /* 0x0000000000027941 */ /* 0x000fea0003800000 */
.L_x_2464:
        /* <DEDUP_REMOVED lines=11> */
.L_x_2467:
[----:B------:R-:W-:Y:S05]  /*16650*/  BSYNC B2 ;  /* 0x0000000000027941 */ /* 0x000fea0003800000 */
.L_x_2466:
        /* <DEDUP_REMOVED lines=10> */
.L_x_2468:
        /* <DEDUP_REMOVED lines=12> */
.L_x_2457:
[----:B------:R-:W-:Y:S05]  /*167c0*/  BSYNC B1 ;  /* 0x0000000000017941 */ /* 0x000fea0003800000 */
.L_x_2456:
[----:B------:R-:W2:Y:S01]  /*167d0*/  LDL R2, [R1] ;  /* 0x0000000001027983 */ /* 0x000ea20000100800 */
[----:B------:R-:W-:Y:S01]  /*167e0*/  VIADD R23, R6, 0x1 ;  /* 0x0000000106177836 */ /* 0x000fe20000000000 */
[----:B------:R-:W-:Y:S04]  /*167f0*/  BSSY B1, `(.L_x_2469) ;  /* 0x000006f000017945 */ /* 0x000fe80003800000 */
[----:B------:R-:W-:-:S04]  /*16800*/  ISETP.NE.AND P0, PT, R23, 0x2, PT ;  /* 0x000000021700780c */ /* 0x000fc80003f05270 */
[----:B------:R-:W-:Y:S02]  /*16810*/  SEL R23, R23, RZ, P0 ;  /* 0x000000ff17177207 */ /* 0x000fe40000000000 */
[----:B--2---:R-:W-:Y:S02]  /*16820*/  LOP3.LUT P1, RZ, R2, 0x1, RZ, 0xc0, !PT ;  /* 0x0000000102ff7812 */ /* 0x004fe4000782c0ff */
[----:B------:R-:W-:-:S04]  /*16830*/  SEL R2, RZ, 0x1, P0 ;  /* 0x00000001ff027807 */ /* 0x000fc80000000000 */
[----:B------:R-:W-:-:S07]  /*16840*/  LOP3.LUT R27, R7, R2, RZ, 0x3c, !PT ;  /* 0x00000002071b7212 */ /* 0x000fce00078e3cff */
        /* <DEDUP_REMOVED lines=24> */
.L_x_2471:
[----:B------:R-:W-:Y:S01]  /*169d0*/  IMAD R2, R23, 0x8, R22 ;  /* 0x0000000817027824 */ /* 0x000fe200078e0216 */
[----:B0-----:R-:W-:Y:S01]  /*169e0*/  SHF.L.U32 R3, R27, 0x1f, RZ ;  /* 0x0000001f1b037819 */ /* 0x001fe200000006ff */
[----:B------:R-:W-:Y:S03]  /*169f0*/  BSSY B2, `(.L_x_2472) ;  /* 0x0000003000027945 */ /* 0x000fe60003800000 */
[----:B------:R-:W0:Y:S02]  /*16a00*/  SYNCS.PHASECHK.TRANS64.TRYWAIT P0, [R2+URZ+0x16840], R3 ;  /* 0x01684003020075a7 */ /* 0x000e24000800017f */
[----:B0-----:R-:W-:Y:S05]  /*16a10*/  @!P0 BRA `(.L_x_2473) ;  /* 0x0000004000288947 */ /* 0x001fea0003800000 */
.L_x_2603:
[----:B------:R-:W-:Y:S05]  /*16a20*/  BSYNC B2 ;  /* 0x0000000000027941 */ /* 0x000fea0003800000 */
.L_x_2472:
        /* <DEDUP_REMOVED lines=12> */
.L_x_2475:
[----:B------:R-:W-:Y:S05]  /*16af0*/  BSYNC B2 ;  /* 0x0000000000027941 */ /* 0x000fea0003800000 */
.L_x_2474:
        /* <DEDUP_REMOVED lines=12> */
.L_x_2476:
        /* <DEDUP_REMOVED lines=15> */
.L_x_2604:
[----:B------:R-:W-:Y:S05]  /*16cb0*/  BSYNC B2 ;  /* 0x0000000000027941 */ /* 0x000fea0003800000 */
.L_x_2477:
        /* <DEDUP_REMOVED lines=11> */
.L_x_2480:
[----:B------:R-:W-:Y:S05]  /*16d70*/  BSYNC B2 ;  /* 0x0000000000027941 */ /* 0x000fea0003800000 */
.L_x_2479:
        /* <DEDUP_REMOVED lines=10> */
.L_x_2481:
        /* <DEDUP_REMOVED lines=12> */
.L_x_2470:
[----:B------:R-:W-:Y:S05]  /*16ee0*/  BSYNC B1 ;  /* 0x0000000000017941 */ /* 0x000fea0003800000 */
.L_x_2469:
[C---:B------:R-:W-:Y:S01]  /*16ef0*/  ISETP.GT.AND P0, PT, R0.reuse, 0x1, PT ;  /* 0x000000010000780c */ /* 0x040fe20003f04270 */
[----:B------:R-:W-:-:S12]  /*16f00*/  VIADD R0, R0, 0xfffffffe ;  /* 0xfffffffe00007836 */ /* 0x000fd80000000000 */
[----:B------:R-:W-:Y:S05]  /*16f10*/  @P0 BRA `(.L_x_2482) ;  /* 0xfffffff000640947 */ /* 0x000fea000383ffff */
.L_x_2440:
[----:B------:R-:W-:Y:S05]  /*16f20*/  BSYNC B0 ;  /* 0x0000000000007941 */ /* 0x000fea0003800000 */
.L_x_2439:
        /* <DEDUP_REMOVED lines=17> */
.L_x_2484:
[----:B------:R-:W-:Y:S05]  /*17040*/  BSYNC B0 ;  /* 0x0000000000007941 */ /* 0x000fea0003800000 */
.L_x_2483:
        /* <DEDUP_REMOVED lines=10> */
.L_x_2605:
[----:B------:R-:W-:Y:S05]  /*170f0*/  BSYNC B1 ;  /* 0x0000000000017941 */ /* 0x000fea0003800000 */
.L_x_2487:
        /* <DEDUP_REMOVED lines=9> */
.L_x_2490:
[----:B------:R-:W-:Y:S05]  /*17190*/  BSYNC B1 ;  /* 0x0000000000017941 */ /* 0x000fea0003800000 */
.L_x_2489:
        /* <DEDUP_REMOVED lines=10> */
.L_x_2491:
        /* <DEDUP_REMOVED lines=10> */
.L_x_2486:
[----:B------:R-:W-:Y:S05]  /*172e0*/  BSYNC B0 ;  /* 0x0000000000007941 */ /* 0x000fea0003800000 */
.L_x_2485:
[----:B------:R-:W-:-:S05]  /*172f0*/  VIADD R23, R23, 0x1 ;  /* 0x0000000117177836 */ /* 0x000fca0000000000 */
[----:B------:R-:W-:-:S04]  /*17300*/  ISETP.NE.AND P0, PT, R23, 0x2, PT ;  /* 0x000000021700780c */ /* 0x000fc80003f05270 */
[----:B------:R-:W-:Y:S02]  /*17310*/  SEL R0, RZ, 0x1, P0 ;  /* 0x00000001ff007807 */ /* 0x000fe40000000000 */
[----:B------:R-:W-:Y:S02]  /*17320*/  SEL R23, R23, RZ, P0 ;  /* 0x000000ff17177207 */ /* 0x000fe40000000000 */
[----:B------:R-:W-:-:S07]  /*17330*/  LOP3.LUT R27, R27, R0, RZ, 0x3c, !PT ;  /* 0x000000001b1b7212 */ /* 0x000fce00078e3cff */
.L_x_2421:
[----:B------:R-:W-:Y:S05]  /*17340*/  BSYNC B7 ;  /* 0x0000000000077941 */ /* 0x000fea0003800000 */
.L_x_2419:
[----:B------:R-:W3:Y:S02]  /*17350*/  LDL R0, [R1] ;  /* 0x0000000001007983 */ /* 0x000ee40000100800 */
[----:B---3--:R-:W-:-:S13]  /*17360*/  LOP3.LUT P0, RZ, R0, 0x2, RZ, 0xc0, !PT ;  /* 0x0000000200ff7812 */ /* 0x008fda000780c0ff */
[----:B------:R-:W-:Y:S05]  /*17370*/  @!P0 BRA `(.L_x_2492) ;  /* 0x0000000000248947 */ /* 0x000fea0003800000 */
[----:B------:R-:W-:Y:S05]  /*17380*/  WARPSYNC.ALL ;  /* 0x0000000000007948 */ /* 0x000fea0003800000 */
[----:B------:R-:W3:Y:S08]  /*17390*/  S2UR UR5, SR_CgaCtaId ;  /* 0x00000000000579c3 */ /* 0x000ef00000008800 */
[----:B------:R-:W-:Y:S06]  /*173a0*/  BAR.SYNC.DEFER_BLOCKING 0x5, 0x200 ;  /* 0x0148000000007b1d */ /* 0x000fec0000010000 */
[----:B------:R-:W-:-:S02]  /*173b0*/  UMOV UR4, 0x400 ;  /* 0x0000040000047882 */ /* 0x000fc40000000000 */
[----:B---3--:R-:W-:-:S06]  /*173c0*/  ULEA UR4, UR5, UR4, 0x18 ;  /* 0x0000000405047291 */ /* 0x008fcc000f8ec03f */
[----:B0-----:R-:W-:-:S05]  /*173d0*/  IMAD.U32 R22, RZ, RZ, UR4 ;  /* 0x00000004ff167e24 */ /* 0x001fca000f8e00ff */
[----:B------:R0:W3:Y:S01]  /*173e0*/  LDS.128 R16, [R22+0x168d0] ;  /* 0x0168d00016107984 */ /* 0x0000e20000000c00 */
[----:B------:R-:W-:Y:S06]  /*173f0*/  BAR.ARV 0x4, 0x200 ;  /* 0x0108000000007b1d */ /* 0x000fec0000002000 */
[----:B------:R-:W-:Y:S05]  /*17400*/  BRA `(.L_x_2493) ;  /* 0x0000000800cc7947 */ /* 0x000fea0003800000 */
.L_x_2492:
        /* <DEDUP_REMOVED lines=8> */
[----:B0-----:R-:W0:Y:S02]  /*17490*/  @!P1 LDC.64 R2, c[0x0][0xc80] ;  /* 0x00032000ff029b82 */ /* 0x001e240000000a00 */
[----:B0-----:R-:W-:-:S06]  /*174a0*/  @!P1 IMAD.WIDE R2, R5, 0x4, R2 ;  /* 0x0000000405029825 */ /* 0x001fcc00078e0202 */
[----:B------:R-:W3:Y:S01]  /*174b0*/  @!P1 LDG.E R2, desc[UR40][R2.64] ;  /* 0x0000002802029981 */ /* 0x000ee2000c1e1900 */
[----:B------:R-:W-:Y:S01]  /*174c0*/  IMAD.MOV.U32 R17, RZ, RZ, RZ ;  /* 0x000000ffff117224 */ /* 0x000fe200078e00ff */
[C---:B------:R-:W-:Y:S02]  /*174d0*/  ISETP.GE.U32.AND P2, PT, R8.reuse, 0x2, PT ;  /* 0x000000020800780c */ /* 0x040fe40003f46070 */
[C---:B------:R-:W-:Y:S01]  /*174e0*/  ISETP.GE.U32.AND P3, PT, R8.reuse, 0x4, PT ;  /* 0x000000040800780c */ /* 0x040fe20003f66070 */
[----:B------:R-:W-:Y:S01]  /*174f0*/  SHFL.IDX PT, R0, R16, RZ, 0x1f ;  /* 0x00001fff10007589 */ /* 0x000fe200000e0000 */
[C---:B------:R-:W-:Y:S02]  /*17500*/  ISETP.GE.U32.AND P4, PT, R8.reuse, 0x8, PT ;  /* 0x000000080800780c */ /* 0x040fe40003f86070 */
[C---:B------:R-:W-:Y:S01]  /*17510*/  ISETP.GE.U32.AND P5, PT, R8.reuse, 0x10, PT ;  /* 0x000000100800780c */ /* 0x040fe20003fa6070 */
[----:B---3--:R-:W-:Y:S01]  /*17520*/  @!P1 IMAD.MOV.U32 R17, RZ, RZ, R2 ;  /* 0x000000ffff119224 */ /* 0x008fe200078e0002 */
[----:B------:R-:W-:-:S04]  /*17530*/  ISETP.NE.AND P1, PT, R8, RZ, PT ;  /* 0x000000ff0800720c */ /* 0x000fc80003f25270 */
[----:B------:R-:W0:Y:S02]  /*17540*/  SHFL.UP PT, R14, R17, 0x1, RZ ;  /* 0x04200000110e7989 */ /* 0x000e2400000e00ff */
[----:B0-----:R-:W-:-:S05]  /*17550*/  SEL R4, R14, RZ, P1 ;  /* 0x000000ff0e047207 */ /* 0x001fca0000800000 */
[----:B------:R-:W-:-:S05]  /*17560*/  IMAD.IADD R4, R17, 0x1, R4 ;  /* 0x0000000111047824 */ /* 0x000fca00078e0204 */
[----:B------:R-:W0:Y:S02]  /*17570*/  SHFL.UP PT, R14, R4, 0x2, RZ ;  /* 0x04400000040e7989 */ /* 0x000e2400000e00ff */
[----:B0-----:R-:W-:-:S05]  /*17580*/  SEL R5, R14, RZ, P2 ;  /* 0x000000ff0e057207 */ /* 0x001fca0001000000 */
[----:B--2---:R-:W-:Y:S02]  /*17590*/  IMAD.IADD R6, R4, 0x1, R5 ;  /* 0x0000000104067824 */ /* 0x004fe400078e0205 */
        /* <DEDUP_REMOVED lines=11> */
.L_x_2615:
[----:B------:R-:W-:Y:S02]  /*17650*/  ULDC UR4, c[0x0][0xc38] ;  /* 0x00030e0000047ab9 */ /* 0x000fe40000000800 */
[----:B------:R-:W-:-:S04]  /*17660*/  IMAD.U32 R4, RZ, RZ, UR4 ;  /* 0x00000004ff047e24 */ /* 0x000fc8000f8e00ff */
[----:B-1----:R-:W-:-:S04]  /*17670*/  IMAD R14, R14, R4, RZ ;  /* 0x000000040e0e7224 */ /* 0x002fc800078e02ff */
[----:B------:R-:W-:-:S05]  /*17680*/  IMAD.IADD R5, R5, 0x1, R14 ;  /* 0x0000000105057824 */ /* 0x000fca00078e020e */
[----:B------:R-:W-:-:S13]  /*17690*/  ISETP.GT.AND P6, PT, R5, R0, PT ;  /* 0x000000000500720c */ /* 0x000fda0003fc4270 */
[----:B------:R-:W-:Y:S05]  /*176a0*/  @P6 BRA `(.L_x_2495) ;  /* 0x00000000009c6947 */ /* 0x000fea0003800000 */
.L_x_2500:
[----:B------:R-:W1:Y:S01]  /*176b0*/  LDC R2, c[0x0][0xc3c] ;  /* 0x00030f00ff027b82 */ /* 0x000e620000000800 */
[----:B------:R-:W-:-:S05]  /*176c0*/  VIADD R19, R19, 0x1f ;  /* 0x0000001f13137836 */ /* 0x000fca0000000000 */
[----:B-1----:R-:W-:-:S13]  /*176d0*/  ISETP.GE.AND P6, PT, R19, R2, PT ;  /* 0x000000021300720c */ /* 0x002fda0003fc6270 */
[----:B------:R-:W-:Y:S05]  /*176e0*/  @P6 BRA `(.L_x_2496) ;  /* 0x0000000400d06947 */ /* 0x000fea0003800000 */
[----:B0-----:R-:W0:Y:S01]  /*176f0*/  S2R R3, SR_TID.X ;  /* 0x0000000000037919 */ /* 0x001e220000002100 */
        /* <DEDUP_REMOVED lines=9> */
.L_x_2498:
[----:B------:R-:W-:Y:S05]  /*17790*/  BSYNC B0 ;  /* 0x0000000000007941 */ /* 0x000fea0003800000 */
.L_x_2497:
        /* <DEDUP_REMOVED lines=18> */
.L_x_2623:
[----:B------:R-:W-:Y:S02]  /*178c0*/  ULDC UR4, c[0x0][0xc38] ;  /* 0x00030e0000047ab9 */ /* 0x000fe40000000800 */
[----:B------:R-:W-:-:S04]  /*178d0*/  IMAD.U32 R4, RZ, RZ, UR4 ;  /* 0x00000004ff047e24 */ /* 0x000fc8000f8e00ff */
[----:B-1----:R-:W-:-:S04]  /*178e0*/  IMAD R14, R14, R4, RZ ;  /* 0x000000040e0e7224 */ /* 0x002fc800078e02ff */
[----:B------:R-:W-:-:S05]  /*178f0*/  IMAD.IADD R5, R14, 0x1, R5 ;  /* 0x000000010e057824 */ /* 0x000fca00078e0205 */
[----:B------:R-:W-:-:S13]  /*17900*/  ISETP.GT.AND P6, PT, R5, R0, PT ;  /* 0x000000000500720c */ /* 0x000fda0003fc4270 */
[----:B------:R-:W-:Y:S05]  /*17910*/  @!P6 BRA `(.L_x_2500) ;  /* 0xfffffffc0064e947 */ /* 0x000fea000383ffff */
.L_x_2495:
        /* <DEDUP_REMOVED lines=8> */
.L_x_2627:
[----:B------:R-:W-:Y:S01]  /*179a0*/  ISETP.NE.AND P0, PT, R2, RZ, PT ;  /* 0x000000ff0200720c */ /* 0x000fe20003f05270 */
[----:B------:R-:W-:-:S12]  /*179b0*/  IMAD.MOV.U32 R14, RZ, RZ, RZ ;  /* 0x000000ffff0e7224 */ /* 0x000fd800078e00ff */
[----:B------:R-:W-:Y:S05]  /*179c0*/  @!P0 BRA `(.L_x_2502) ;  /* 0x0000000000108947 */ /* 0x000fea0003800000 */
[----:B------:R-:W-:Y:S01]  /*179d0*/  UMOV UR4, 0xffffffff ;  /* 0xffffffff00047882 */ /* 0x000fe20000000000 */
[----:B------:R-:W-:Y:S02]  /*179e0*/  VIADD R12, R6, 0xffffffff ;  /* 0xffffffff060c7836 */ /* 0x000fe40000000000 */
[----:B------:R-:W-:Y:S05]  /*179f0*/  BRA.DIV UR4, `(.L_x_2503) ;  /* 0x0000003a04947947 */ /* 0x000fea000b800000 */
[----:B------:R3:W4:Y:S02]  /*17a00*/  SHFL.IDX PT, R14, R3, R12, 0x1f ;  /* 0x00001f0c030e7589 */ /* 0x00072400000e0000 */
.L_x_2502:
[----:B0--3--:R-:W0:Y:S01]  /*17a10*/  LDC.64 R2, c[0x0][0xc90] ;  /* 0x00032400ff027b82 */ /* 0x009e220000000a00 */
[----:B------:R-:W-:-:S04]  /*17a20*/  IMAD.IADD R19, R6, 0x1, R19 ;  /* 0x0000000106137824 */ /* 0x000fc800078e0213 */
[----:B0-----:R-:W-:-:S05]  /*17a30*/  IMAD.WIDE R2, R19, 0x4, R2 ;  /* 0x0000000413027825 */ /* 0x001fca00078e0202 */
[----:B-1----:R0:W2:Y:S01]  /*17a40*/  LDG.E R6, desc[UR40][R2.64] ;  /* 0x0000002802067981 */ /* 0x0020a2000c1e1900 */
[----:B----4-:R-:W-:-:S04]  /*17a50*/  IMAD R16, R14, R4, R16 ;  /* 0x000000040e107224 */ /* 0x010fc800078e0210 */
[----:B------:R-:W-:Y:S02]  /*17a60*/  IMAD.IADD R0, R0, 0x1, -R16 ;  /* 0x0000000100007824 */ /* 0x000fe400078e0a10 */
[----:B0-----:R-:W-:Y:S02]  /*17a70*/  IMAD.MOV.U32 R2, RZ, RZ, RZ ;  /* 0x000000ffff027224 */ /* 0x001fe400078e00ff */
[----:B--2---:R-:W-:-:S05]  /*17a80*/  IMAD R5, R17, R6, RZ ;  /* 0x0000000611057224 */ /* 0x004fca00078e02ff */
        /* <DEDUP_REMOVED lines=58> */
.L_x_2496:
[----:B------:R-:W-:Y:S01]  /*17e30*/  UMOV UR4, URZ ;  /* 0x0000003f00047c82 */ /* 0x000fe20008000000 */
[----:B------:R-:W-:Y:S01]  /*17e40*/  UMOV UR5, URZ ;  /* 0x0000003f00057c82 */ /* 0x000fe20008000000 */
[----:B------:R-:W-:Y:S01]  /*17e50*/  ULDC UR6, c[0x0][0xc3c] ;  /* 0x00030f0000067ab9 */ /* 0x000fe20000000800 */
[----:B------:R-:W-:Y:S02]  /*17e60*/  IMAD.MOV.U32 R16, RZ, RZ, R0 ;  /* 0x000000ffff107224 */ /* 0x000fe400078e0000 */
[----:B------:R-:W-:Y:S02]  /*17e70*/  IMAD.U32 R17, RZ, RZ, UR4 ;  /* 0x00000004ff117e24 */ /* 0x000fe4000f8e00ff */
[----:B------:R-:W-:Y:S02]  /*17e80*/  IMAD.U32 R18, RZ, RZ, UR5 ;  /* 0x00000005ff127e24 */ /* 0x000fe4000f8e00ff */
[----:B------:R-:W-:-:S07]  /*17e90*/  IMAD.U32 R19, RZ, RZ, UR6 ;  /* 0x00000006ff137e24 */ /* 0x000fce000f8e00ff */
.L_x_2504:
        /* <DEDUP_REMOVED lines=10> */
.L_x_2493:
[----:B------:R-:W-:Y:S02]  /*17f40*/  ULDC UR4, c[0x0][0xc3c] ;  /* 0x00030f0000047ab9 */ /* 0x000fe40000000800 */
[----:B---3--:R-:W-:-:S13]  /*17f50*/  ISETP.GE.AND P0, PT, R19, UR4, PT ;  /* 0x0000000413007c0c */ /* 0x008fda000bf06270 */
[----:B------:R-:W-:Y:S05]  /*17f60*/  @!P0 BRA `(.L_x_2505) ;  /* 0xffffffa800588947 */ /* 0x000fea000383ffff */
[----:B------:R-:W-:Y:S05]  /*17f70*/  BSYNC B8 ;  /* 0x0000000000087941 */ /* 0x000fea0003800000 */
.L_x_2383:
        /* <DEDUP_REMOVED lines=12> */
.L_x_2630:
[----:B------:R-:W-:Y:S05]  /*18040*/  BSYNC B0 ;  /* 0x0000000000007941 */ /* 0x000fea0003800000 */
.L_x_2506:
[----:B------:R-:W-:-:S03]  /*18050*/  UMOV UR4, 0xffffffff ;  /* 0xffffffff00047882 */ /* 0x000fc60000000000 */
[----:B------:R-:W-:Y:S05]  /*18060*/  BRA.DIV UR4, `(.L_x_2508) ;  /* 0x0000003604307947 */ /* 0x000fea000b800000 */
[----:B0-----:R-:W0:Y:S02]  /*18070*/  S2R R0, SR_TID.X ;  /* 0x0000000000007919 */ /* 0x001e240000002100 */
[----:B0-----:R-:W-:-:S04]  /*18080*/  SHF.R.U32.HI R0, RZ, 0x5, R0 ;  /* 0x00000005ff007819 */ /* 0x001fc80000011600 */
[----:B------:R-:W-:-:S05]  /*18090*/  LOP3.LUT R0, R0, 0x3, RZ, 0xc0, !PT ;  /* 0x0000000300007812 */ /* 0x000fca00078ec0ff */
[----:B------:R0:W3:Y:S02]  /*180a0*/  SHFL.IDX PT, R14, R0, RZ, 0x1f ;  /* 0x00001fff000e7589 */ /* 0x0000e400000e0000 */
.L_x_2633:
[----:B---3--:R-:W-:-:S13]  /*180b0*/  ISETP.NE.AND P0, PT, R14, RZ, PT ;  /* 0x000000ff0e00720c */ /* 0x008fda0003f05270 */
[----:B------:R-:W-:Y:S05]  /*180c0*/  @P0 BRA `(.L_x_2240) ;  /* 0x0000000000880947 */ /* 0x000fea0003800000 */
[----:B------:R-:W-:-:S03]  /*180d0*/  UMOV UR4, 0xffffffff ;  /* 0xffffffff00047882 */ /* 0x000fc60000000000 */
[----:B------:R-:W-:Y:S05]  /*180e0*/  BRA.DIV UR4, `(.L_x_2509) ;  /* 0x0000003604447947 */ /* 0x000fea000b800000 */
[----:B------:R-:W-:-:S13]  /*180f0*/  ELECT P6, URZ, PT ;  /* 0x00000000003f782f */ /* 0x000fda00038c0000 */
.L_x_2636:
[----:B------:R-:W-:Y:S05]  /*18100*/  @!P6 BRA `(.L_x_2240) ;  /* 0x000000000078e947 */ /* 0x000fea0003800000 */
[----:B0-----:R-:W3:Y:S02]  /*18110*/  LDL.LU R0, [R1+0x44] ;  /* 0x0000440001007983 */ /* 0x001ee40000300800 */
[----:B---3--:R-:W-:-:S04]  /*18120*/  LOP3.LUT R0, R0, 0x2, RZ, 0xfc, !PT ;  /* 0x0000000200007812 */ /* 0x008fc800078efcff */
[----:B------:R-:W-:-:S13]  /*18130*/  ISETP.NE.AND P2, PT, R0, 0x3, PT ;  /* 0x000000030000780c */ /* 0x000fda0003f45270 */
[----:B------:R-:W-:Y:S05]  /*18140*/  @!P2 BRA `(.L_x_2510) ;  /* 0x000000000004a947 */ /* 0x000fea0003800000 */
[----:B------:R-:W-:Y:S01]  /*18150*/  BPT.TRAP 0x1 ;  /* 0x000000040000795c */ /* 0x000fe20000300000 */
.L_x_2510:
[----:B------:R-:W-:Y:S01]  /*18160*/  VIADD R0, R9, 0x16840 ;  /* 0x0001684009007836 */ /* 0x000fe20000000000 */
[----:B------:R-:W-:Y:S01]  /*18170*/  SHF.L.U32 R3, R27, 0x1f, RZ ;  /* 0x0000001f1b037819 */ /* 0x000fe200000006ff */
[C---:B------:R-:W-:Y:S02]  /*18180*/  VIADD R2, R23.reuse, 0x1 ;  /* 0x0000000117027836 */ /* 0x040fe40000000000 */
[----:B--2---:R-:W-:-:S03]  /*18190*/  IMAD R6, R23, 0x8, R0 ;  /* 0x0000000817067824 */ /* 0x004fc600078e0200 */
        /* <DEDUP_REMOVED lines=8> */
.L_x_2637:
[----:B------:R-:W2:Y:S02]  /*18220*/  SYNCS.PHASECHK.TRANS64.TRYWAIT P0, [R7+URZ], R2 ;  /* 0x00000002070075a7 */ /* 0x000ea4000800017f */
[----:B--2---:R-:W-:Y:S05]  /*18230*/  @!P0 BRA `(.L_x_2512) ;  /* 0x0000003400248947 */ /* 0x004fea0003800000 */
.L_x_2638:
[----:B------:R-:W-:Y:S05]  /*18240*/  @!P2 BRA `(.L_x_2513) ;  /* 0x000000000004a947 */ /* 0x000fea0003800000 */
[----:B------:R-:W-:Y:S01]  /*18250*/  BPT.TRAP 0x1 ;  /* 0x000000040000795c */ /* 0x000fe20000300000 */
.L_x_2513:
[----:B------:R-:W-:-:S04]  /*18260*/  VIADD R0, R9, 0x16860 ;  /* 0x0001686009007836 */ /* 0x000fc80000000000 */
[----:B------:R-:W-:-:S04]  /*18270*/  IMAD R4, R23, 0x8, R0 ;  /* 0x0000000817047824 */ /* 0x000fc800078e0200 */
[----:B------:R-:W3:Y:S02]  /*18280*/  SYNCS.PHASECHK.TRANS64.TRYWAIT P0, [R4+URZ], R3 ;  /* 0x00000003040075a7 */ /* 0x000ee4000800017f */
[----:B---3--:R-:W-:Y:S05]  /*18290*/  @!P0 BRA `(.L_x_2514) ;  /* 0x0000003400208947 */ /* 0x008fea0003800000 */
.L_x_2639:
[----:B------:R-:W-:-:S07]  /*182a0*/  IMAD R5, R5, 0x8, R0 ;  /* 0x0000000805057824 */ /* 0x000fce00078e0200 */
.L_x_2515:
[----:B------:R0:W0:Y:S02]  /*182b0*/  SYNCS.PHASECHK.TRANS64.TRYWAIT P0, [R5+URZ], R2 ;  /* 0x00000002050075a7 */ /* 0x000024000800017f */
[----:B0-----:R-:W-:Y:S05]  /*182c0*/  @!P0 NANOSLEEP.SYNCS 0x989680 ;  /* 0x009896800000895d */ /* 0x001fea0003900000 */
[----:B------:R-:W0:Y:S02]  /*182d0*/  @!P0 SYNCS.PHASECHK.TRANS64 P0, [R5+URZ], R2 ;  /* 0x00000002050085a7 */ /* 0x000e24000800007f */
[----:B0-----:R-:W-:Y:S05]  /*182e0*/  @!P0 BRA `(.L_x_2515) ;  /* 0xfffffffc00f08947 */ /* 0x001fea000383ffff */
.L_x_2240:
[----:B------:R-:W-:Y:S05]  /*182f0*/  BSYNC B9 ;  /* 0x0000000000097941 */ /* 0x000fea0003800000 */
.L_x_2237:
[----:B------:R-:W-:Y:S05]  /*18300*/  EXIT ;  /* 0x000000000000794d */ /* 0x000fea0003800000 */
.L_x_2258:
[----:B0-----:R0:W1:Y:S02]  /*18310*/  SYNCS.PHASECHK.TRANS64.TRYWAIT P6, [R78+URZ+0x16890], R90 ;  /* 0x0168905a4e0075a7 */ /* 0x00106400080c017f */
[----:B-1----:R-:W-:Y:S05]  /*18320*/  @!P6 NANOSLEEP.SYNCS 0x989680 ;  /* 0x009896800000e95d */ /* 0x002fea0003900000 */
[----:B------:R-:W1:Y:S02]  /*18330*/  @!P6 SYNCS.PHASECHK.TRANS64 P6, [R78+URZ+0x16890], R90 ;  /* 0x0168905a4e00e5a7 */ /* 0x000e6400080c007f */
[----:B-1----:R-:W-:Y:S05]  /*18340*/  @!P6 BRA `(.L_x_2258) ;  /* 0xfffffffc00f0e947 */ /* 0x002fea000383ffff */
[----:B------:R-:W-:Y:S05]  /*18350*/  BRA `(.L_x_2516) ;  /* 0xfffffea800347947 */ /* 0x000fea000383ffff */
.L_x_2278:
[----:B0-----:R0:W1:Y:S02]  /*18360*/  SYNCS.PHASECHK.TRANS64.TRYWAIT P5, [R78+URZ+0x16890], R90 ;  /* 0x0168905a4e0075a7 */ /* 0x00106400080a017f */
[----:B-1----:R-:W-:Y:S05]  /*18370*/  @!P5 NANOSLEEP.SYNCS 0x989680 ;  /* 0x009896800000d95d */ /* 0x002fea0003900000 */
[----:B------:R-:W1:Y:S02]  /*18380*/  @!P5 SYNCS.PHASECHK.TRANS64 P5, [R78+URZ+0x16890], R90 ;  /* 0x0168905a4e00d5a7 */ /* 0x000e6400080a007f */
[----:B-1----:R-:W-:Y:S05]  /*18390*/  @!P5 BRA `(.L_x_2278) ;  /* 0xfffffffc00f0d947 */ /* 0x002fea000383ffff */
[----:B------:R-:W-:Y:S05]  /*183a0*/  BRA `(.L_x_2517) ;  /* 0xfffffebc00007947 */ /* 0x000fea000383ffff */
.L_x_2287:
[----:B-1----:R1:W2:Y:S02]  /*183b0*/  SYNCS.PHASECHK.TRANS64.TRYWAIT P4, [R78+URZ+0x16890], R90 ;  /* 0x0168905a4e0075a7 */ /* 0x0022a4000808017f */
[----:B--2---:R-:W-:Y:S05]  /*183c0*/  @!P4 NANOSLEEP.SYNCS 0x989680 ;  /* 0x009896800000c95d */ /* 0x004fea0003900000 */
[----:B------:R-:W2:Y:S02]  /*183d0*/  @!P4 SYNCS.PHASECHK.TRANS64 P4, [R78+URZ+0x16890], R90 ;  /* 0x0168905a4e00c5a7 */ /* 0x000ea4000808007f */
[----:B--2---:R-:W-:Y:S05]  /*183e0*/  @!P4 BRA `(.L_x_2287) ;  /* 0xfffffffc00f0c947 */ /* 0x004fea000383ffff */
[----:B------:R-:W-:Y:S05]  /*183f0*/  BRA `(.L_x_2518) ;  /* 0xfffffecc00647947 */ /* 0x000fea000383ffff */
.L_x_2293:
[----:B--2---:R2:W3:Y:S02]  /*18400*/  SYNCS.PHASECHK.TRANS64.TRYWAIT P3, [R78+URZ+0x168b0], R90 ;  /* 0x0168b05a4e0075a7 */ /* 0x0044e4000806017f */
[----:B---3--:R-:W-:Y:S05]  /*18410*/  @!P3 NANOSLEEP.SYNCS 0x989680 ;  /* 0x009896800000b95d */ /* 0x008fea0003900000 */
[----:B------:R-:W3:Y:S02]  /*18420*/  @!P3 SYNCS.PHASECHK.TRANS64 P3, [R78+URZ+0x168b0], R90 ;  /* 0x0168b05a4e00b5a7 */ /* 0x000ee4000806007f */
[----:B---3--:R-:W-:Y:S05]  /*18430*/  @!P3 BRA `(.L_x_2293) ;  /* 0xfffffffc00f0b947 */ /* 0x008fea000383ffff */
[----:B------:R-:W-:Y:S05]  /*18440*/  BRA `(.L_x_2519) ;  /* 0xfffffecc00f87947 */ /* 0x000fea000383ffff */
.L_x_2301:
        /* <DEDUP_REMOVED lines=13> */
.L_x_2521:
[----:B------:R-:W-:Y:S05]  /*18520*/  BSYNC B0 ;  /* 0x0000000000007941 */ /* 0x000fea0003800000 */
.L_x_2520:
[----:B------:R-:W-:Y:S01]  /*18530*/  IMAD.MOV.U32 R157, RZ, RZ, R14 ;  /* 0x000000ffff9d7224 */ /* 0x000fe200078e000e */
[----:B------:R-:W-:Y:S06]  /*18540*/  BRA `(.L_x_2522) ;  /* 0xfffffed400787947 */ /* 0x000fec000383ffff */
.L_x_2313:
        /* <DEDUP_REMOVED lines=8> */
.L_x_2524:
[----:B------:R-:W-:Y:S05]  /*185d0*/  BSYNC B1 ;  /* 0x0000000000017941 */ /* 0x000fea0003800000 */
.L_x_2523:
        /* <DEDUP_REMOVED lines=8> */
.L_x_2525:
[----:B------:R-:W-:Y:S02]  /*18660*/  IMAD.MOV.U32 R13, RZ, RZ, R8 ;  /* 0x000000ffff0d7224 */ /* 0x000fe400078e0008 */
[----:B------:R-:W-:-:S07]  /*18670*/  IMAD.MOV.U32 R0, RZ, RZ, R14 ;  /* 0x000000ffff007224 */ /* 0x000fce00078e000e */
[----:B------:R-:W-:Y:S05]  /*18680*/  WARPSYNC.COLLECTIVE R15, `(.L_x_2526) ;  /* 0x000000000f087348 */ /* 0x000fea0003c00000 */
[----:B------:R0:W1:Y:S02]  /*18690*/  SHFL.IDX P6, R14, R13, R12, R11 ;  /* 0x0000000c0d0e7389 */ /* 0x00006400000c000b */
[----:B01----:R-:W-:Y:S01]  /*186a0*/  ENDCOLLECTIVE ;  /* 0x000000000000791b */ /* 0x003fe20003800000 */
.L_x_2526:
[----:B------:R-:W-:Y:S02]  /*186b0*/  IMAD.MOV.U32 R13, RZ, RZ, R7 ;  /* 0x000000ffff0d7224 */ /* 0x000fe400078e0007 */
[----:B------:R-:W-:-:S07]  /*186c0*/  IMAD.MOV.U32 R5, RZ, RZ, R14 ;  /* 0x000000ffff057224 */ /* 0x000fce00078e000e */
[----:B------:R-:W-:Y:S05]  /*186d0*/  WARPSYNC.COLLECTIVE R15, `(.L_x_2527) ;  /* 0x000000000f087348 */ /* 0x000fea0003c00000 */
[----:B------:R0:W1:Y:S02]  /*186e0*/  SHFL.IDX P6, R14, R13, R12, R11 ;  /* 0x0000000c0d0e7389 */ /* 0x00006400000c000b */
[----:B01----:R-:W-:Y:S01]  /*186f0*/  ENDCOLLECTIVE ;  /* 0x000000000000791b */ /* 0x003fe20003800000 */
.L_x_2527:
[----:B------:R-:W-:Y:S05]  /*18700*/  BRA `(.L_x_2528) ;  /* 0xfffffed800fc7947 */ /* 0x000fea000383ffff */
.L_x_2316:
[----:B------:R-:W-:Y:S01]  /*18710*/  BSSY B1, `(.L_x_2529) ;  /* 0x0000008000017945 */ /* 0x000fe20003800000 */
[----:B------:R-:W-:Y:S02]  /*18720*/  IMAD.MOV.U32 R13, RZ, RZ, R6 ;  /* 0x000000ffff0d7224 */ /* 0x000fe400078e0006 */
[----:B------:R-:W-:Y:S02]  /*18730*/  IMAD.MOV.U32 R12, RZ, RZ, 0x1 ;  /* 0x00000001ff0c7424 */ /* 0x000fe400078e00ff */
[----:B------:R-:W-:Y:S02]  /*18740*/  IMAD.MOV.U32 R11, RZ, RZ, 0x1c1f ;  /* 0x00001c1fff0b7424 */ /* 0x000fe400078e00ff */
[----:B------:R-:W-:-:S07]  /*18750*/  IMAD.MOV.U32 R15, RZ, RZ, -0x1 ;  /* 0xffffffffff0f7424 */ /* 0x000fce00078e00ff */
[----:B0---4-:R-:W-:Y:S05]  /*18760*/  WARPSYNC.COLLECTIVE R15, `(.L_x_2530) ;  /* 0x000000000f087348 */ /* 0x011fea0003c00000 */
[----:B----4-:R1:W2:Y:S02]  /*18770*/  SHFL.IDX P6, R14, R13, R12, R11 ;  /* 0x0000000c0d0e7389 */ /* 0x0102a400000c000b */
[----:B012---:R-:W-:Y:S01]  /*18780*/  ENDCOLLECTIVE ;  /* 0x000000000000791b */ /* 0x007fe20003800000 */
.L_x_2530:
[----:B------:R-:W-:Y:S05]  /*18790*/  BSYNC B1 ;  /* 0x0000000000017941 */ /* 0x000fea0003800000 */
.L_x_2529:
        /* <DEDUP_REMOVED lines=8> */
.L_x_2531:
[----:B------:R-:W-:Y:S02]  /*18820*/  IMAD.MOV.U32 R13, RZ, RZ, R8 ;  /* 0x000000ffff0d7224 */ /* 0x000fe400078e0008 */
[----:B------:R-:W-:-:S07]  /*18830*/  IMAD.MOV.U32 R0, RZ, RZ, R14 ;  /* 0x000000ffff007224 */ /* 0x000fce00078e000e */
[----:B------:R-:W-:Y:S05]  /*18840*/  WARPSYNC.COLLECTIVE R15, `(.L_x_2532) ;  /* 0x000000000f087348 */ /* 0x000fea0003c00000 */
[----:B------:R0:W1:Y:S02]  /*18850*/  SHFL.IDX P6, R14, R13, R12, R11 ;  /* 0x0000000c0d0e7389 */ /* 0x00006400000c000b */
[----:B01----:R-:W-:Y:S01]  /*18860*/  ENDCOLLECTIVE ;  /* 0x000000000000791b */ /* 0x003fe20003800000 */
.L_x_2532:
[----:B------:R-:W-:Y:S02]  /*18870*/  IMAD.MOV.U32 R13, RZ, RZ, R7 ;  /* 0x000000ffff0d7224 */ /* 0x000fe400078e0007 */
[----:B------:R-:W-:-:S07]  /*18880*/  IMAD.MOV.U32 R5, RZ, RZ, R14 ;  /* 0x000000ffff057224 */ /* 0x000fce00078e000e */
[----:B------:R-:W-:Y:S05]  /*18890*/  WARPSYNC.COLLECTIVE R15, `(.L_x_2533) ;  /* 0x000000000f087348 */ /* 0x000fea0003c00000 */
[----:B------:R0:W1:Y:S02]  /*188a0*/  SHFL.IDX P6, R14, R13, R12, R11 ;  /* 0x0000000c0d0e7389 */ /* 0x00006400000c000b */
[----:B01----:R-:W-:Y:S01]  /*188b0*/  ENDCOLLECTIVE ;  /* 0x000000000000791b */ /* 0x003fe20003800000 */
.L_x_2533:
[----:B------:R-:W-:Y:S05]  /*188c0*/  BRA `(.L_x_2534) ;  /* 0xfffffedc00607947 */ /* 0x000fea000383ffff */
.L_x_2320:
[----:B0-----:R0:W1:Y:S02]  /*188d0*/  SYNCS.PHASECHK.TRANS64.TRYWAIT P0, [R2+URZ+0x16800], R43 ;  /* 0x0168002b020075a7 */ /* 0x001064000800017f */
[----:B-1----:R-:W-:Y:S05]  /*188e0*/  @!P0 NANOSLEEP.SYNCS 0x989680 ;  /* 0x009896800000895d */ /* 0x002fea0003900000 */
[----:B------:R-:W1:Y:S02]  /*188f0*/  @!P0 SYNCS.PHASECHK.TRANS64 P0, [R2+URZ+0x16800], R43 ;  /* 0x0168002b020085a7 */ /* 0x000e64000800007f */
[----:B-1----:R-:W-:Y:S05]  /*18900*/  @!P0 BRA `(.L_x_2320) ;  /* 0xfffffffc00f08947 */ /* 0x002fea000383ffff */
[----:B------:R-:W-:Y:S05]  /*18910*/  BRA `(.L_x_2535) ;  /* 0xfffffee0006c7947 */ /* 0x000fea000383ffff */
.L_x_2328:
[----:B------:R-:W0:Y:S01]  /*18920*/  LDC R35, c[0x0][0x3f4] ;  /* 0x0000fd00ff237b82 */ /* 0x000e220000000800 */
        /* <DEDUP_REMOVED lines=8> */
.L_x_2537:
[----:B------:R-:W-:Y:S05]  /*189b0*/  BSYNC B1 ;  /* 0x0000000000017941 */ /* 0x000fea0003800000 */
.L_x_2536:
        /* <DEDUP_REMOVED lines=10> */
.L_x_2538:
[----:B------:R-:W-:Y:S02]  /*18a60*/  IMAD.MOV.U32 R13, RZ, RZ, R24 ;  /* 0x000000ffff0d7224 */ /* 0x000fe400078e0018 */
[----:B------:R-:W-:-:S07]  /*18a70*/  IMAD.MOV.U32 R3, RZ, RZ, R14 ;  /* 0x000000ffff037224 */ /* 0x000fce00078e000e */
[----:B------:R-:W-:Y:S05]  /*18a80*/  WARPSYNC.COLLECTIVE R15, `(.L_x_2539) ;  /* 0x000000000f087348 */ /* 0x000fea0003c00000 */
[----:B------:R0:W1:Y:S02]  /*18a90*/  SHFL.IDX P6, R14, R13, R12, R11 ;  /* 0x0000000c0d0e7389 */ /* 0x00006400000c000b */
[----:B01----:R-:W-:Y:S01]  /*18aa0*/  ENDCOLLECTIVE ;  /* 0x000000000000791b */ /* 0x003fe20003800000 */
.L_x_2539:
[----:B------:R-:W-:Y:S02]  /*18ab0*/  IMAD.MOV.U32 R13, RZ, RZ, R27 ;  /* 0x000000ffff0d7224 */ /* 0x000fe400078e001b */
[----:B------:R-:W-:-:S07]  /*18ac0*/  IMAD.MOV.U32 R4, RZ, RZ, R14 ;  /* 0x000000ffff047224 */ /* 0x000fce00078e000e */
[----:B------:R-:W-:Y:S05]  /*18ad0*/  WARPSYNC.COLLECTIVE R15, `(.L_x_2540) ;  /* 0x000000000f087348 */ /* 0x000fea0003c00000 */
[----:B------:R0:W1:Y:S02]  /*18ae0*/  SHFL.IDX P6, R14, R13, R12, R11 ;  /* 0x0000000c0d0e7389 */ /* 0x00006400000c000b */
[----:B01----:R-:W-:Y:S01]  /*18af0*/  ENDCOLLECTIVE ;  /* 0x000000000000791b */ /* 0x003fe20003800000 */
.L_x_2540:
        /* <DEDUP_REMOVED lines=25> */
.L_x_2541:
        /* <DEDUP_REMOVED lines=21> */
.L_x_2542:
        /* <DEDUP_REMOVED lines=11> */
.L_x_2543:
[----:B------:R-:W-:Y:S02]  /*18e90*/  IMAD.MOV.U32 R13, RZ, RZ, R27 ;  /* 0x000000ffff0d7224 */ /* 0x000fe400078e001b */
[----:B------:R-:W-:-:S07]  /*18ea0*/  IMAD.MOV.U32 R24, RZ, RZ, R14 ;  /* 0x000000ffff187224 */ /* 0x000fce00078e000e */
[----:B------:R-:W-:Y:S05]  /*18eb0*/  WARPSYNC.COLLECTIVE R15, `(.L_x_2544) ;  /* 0x000000000f087348 */ /* 0x000fea0003c00000 */
[----:B------:R0:W1:Y:S02]  /*18ec0*/  SHFL.IDX P6, R14, R13, R12, R11 ;  /* 0x0000000c0d0e7389 */ /* 0x00006400000c000b */
[----:B01----:R-:W-:Y:S01]  /*18ed0*/  ENDCOLLECTIVE ;  /* 0x000000000000791b */ /* 0x003fe20003800000 */
.L_x_2544:
[----:B------:R-:W-:Y:S05]  /*18ee0*/  BRA `(.L_x_2545) ;  /* 0xfffffeec00947947 */ /* 0x000fea000383ffff */
.L_x_2332:
[----:B0-----:R0:W1:Y:S02]  /*18ef0*/  SYNCS.PHASECHK.TRANS64.TRYWAIT P1, [R2+URZ+0x16800], R13 ;  /* 0x0168000d020075a7 */ /* 0x001064000802017f */
[----:B-1----:R-:W-:Y:S05]  /*18f00*/  @!P1 NANOSLEEP.SYNCS 0x989680 ;  /* 0x009896800000995d */ /* 0x002fea0003900000 */
[----:B------:R-:W1:Y:S02]  /*18f10*/  @!P1 SYNCS.PHASECHK.TRANS64 P1, [R2+URZ+0x16800], R13 ;  /* 0x0168000d020095a7 */ /* 0x000e64000802007f */
[----:B-1----:R-:W-:Y:S05]  /*18f20*/  @!P1 BRA `(.L_x_2332) ;  /* 0xfffffffc00f09947 */ /* 0x002fea000383ffff */
[----:B------:R-:W-:Y:S05]  /*18f30*/  BRA `(.L_x_2546) ;  /* 0xfffffef0003c7947 */ /* 0x000fea000383ffff */
.L_x_2338:
[----:B-1----:R1:W2:Y:S02]  /*18f40*/  SYNCS.PHASECHK.TRANS64.TRYWAIT P2, [R4+URZ+0x16830], R3 ;  /* 0x01683003040075a7 */ /* 0x0022a4000804017f */
[----:B--2---:R-:W-:Y:S05]  /*18f50*/  @!P2 NANOSLEEP.SYNCS 0x989680 ;  /* 0x009896800000a95d */ /* 0x004fea0003900000 */
[----:B------:R-:W2:Y:S02]  /*18f60*/  @!P2 SYNCS.PHASECHK.TRANS64 P2, [R4+URZ+0x16830], R3 ;  /* 0x016830030400a5a7 */ /* 0x000ea4000804007f */
[----:B--2---:R-:W-:Y:S05]  /*18f70*/  @!P2 BRA `(.L_x_2338) ;  /* 0xfffffffc00f0a947 */ /* 0x004fea000383ffff */
[----:B------:R-:W-:Y:S05]  /*18f80*/  BRA `(.L_x_2337) ;  /* 0xffffff0000007947 */ /* 0x000fea000383ffff */
.L_x_2344:
[----:B-1----:R1:W2:Y:S02]  /*18f90*/  SYNCS.PHASECHK.TRANS64.TRYWAIT P4, [R0+URZ+0x16830], R3 ;  /* 0x01683003000075a7 */ /* 0x0022a4000808017f */
[----:B--2---:R-:W-:Y:S05]  /*18fa0*/  @!P4 NANOSLEEP.SYNCS 0x989680 ;  /* 0x009896800000c95d */ /* 0x004fea0003900000 */
[----:B------:R-:W2:Y:S02]  /*18fb0*/  @!P4 SYNCS.PHASECHK.TRANS64 P4, [R0+URZ+0x16830], R3 ;  /* 0x016830030000c5a7 */ /* 0x000ea4000808007f */
[----:B--2---:R-:W-:Y:S05]  /*18fc0*/  @!P4 BRA `(.L_x_2344) ;  /* 0xfffffffc00f0c947 */ /* 0x004fea000383ffff */
[----:B------:R-:W-:Y:S05]  /*18fd0*/  BRA `(.L_x_2343) ;  /* 0xffffff2000b87947 */ /* 0x000fea000383ffff */
.L_x_2348:
[----:B-1----:R1:W2:Y:S02]  /*18fe0*/  SYNCS.PHASECHK.TRANS64.TRYWAIT P3, [R3+URZ+0x16850], R0 ;  /* 0x01685000030075a7 */ /* 0x0022a4000806017f */
[----:B--2---:R-:W-:Y:S05]  /*18ff0*/  @!P3 NANOSLEEP.SYNCS 0x989680 ;  /* 0x009896800000b95d */ /* 0x004fea0003900000 */
[----:B------:R-:W2:Y:S02]  /*19000*/  @!P3 SYNCS.PHASECHK.TRANS64 P3, [R3+URZ+0x16850], R0 ;  /* 0x016850000300b5a7 */ /* 0x000ea4000806007f */
[----:B--2---:R-:W-:Y:S05]  /*19010*/  @!P3 BRA `(.L_x_2348) ;  /* 0xfffffffc00f0b947 */ /* 0x004fea000383ffff */
[----:B------:R-:W-:Y:S05]  /*19020*/  BRA `(.L_x_2345) ;  /* 0xffffff24008c7947 */ /* 0x000fea000383ffff */
.L_x_2355:
[----:B-1----:R1:W2:Y:S02]  /*19030*/  SYNCS.PHASECHK.TRANS64.TRYWAIT P3, [R0+URZ+0x16830], R3 ;  /* 0x01683003000075a7 */ /* 0x0022a4000806017f */
[----:B--2---:R-:W-:Y:S05]  /*19040*/  @!P3 NANOSLEEP.SYNCS 0x989680 ;  /* 0x009896800000b95d */ /* 0x004fea0003900000 */
[----:B------:R-:W2:Y:S02]  /*19050*/  @!P3 SYNCS.PHASECHK.TRANS64 P3, [R0+URZ+0x16830], R3 ;  /* 0x016830030000b5a7 */ /* 0x000ea4000806007f */
[----:B--2---:R-:W-:Y:S05]  /*19060*/  @!P3 BRA `(.L_x_2355) ;  /* 0xfffffffc00f0b947 */ /* 0x004fea000383ffff */
[----:B------:R-:W-:Y:S05]  /*19070*/  BRA `(.L_x_2354) ;  /* 0xffffff4800cc7947 */ /* 0x000fea000383ffff */
.L_x_2359:
[----:B-1----:R1:W2:Y:S02]  /*19080*/  SYNCS.PHASECHK.TRANS64.TRYWAIT P2, [R3+URZ+0x16850], R0 ;  /* 0x01685000030075a7 */ /* 0x0022a4000804017f */
[----:B--2---:R-:W-:Y:S05]  /*19090*/  @!P2 NANOSLEEP.SYNCS 0x989680 ;  /* 0x009896800000a95d */ /* 0x004fea0003900000 */
[----:B------:R-:W2:Y:S02]  /*190a0*/  @!P2 SYNCS.PHASECHK.TRANS64 P2, [R3+URZ+0x16850], R0 ;  /* 0x016850000300a5a7 */ /* 0x000ea4000804007f */
[----:B--2---:R-:W-:Y:S05]  /*190b0*/  @!P2 BRA `(.L_x_2359) ;  /* 0xfffffffc00f0a947 */ /* 0x004fea000383ffff */
[----:B------:R-:W-:Y:S05]  /*190c0*/  BRA `(.L_x_2356) ;  /* 0xffffff4c00a07947 */ /* 0x000fea000383ffff */
.L_x_2364:
[----:B-1----:R1:W2:Y:S02]  /*190d0*/  SYNCS.PHASECHK.TRANS64.TRYWAIT P0, [R13+URZ+0x16850], R6 ;  /* 0x016850060d0075a7 */ /* 0x0022a4000800017f */
[----:B--2---:R-:W-:Y:S05]  /*190e0*/  @!P0 NANOSLEEP.SYNCS 0x989680 ;  /* 0x009896800000895d */ /* 0x004fea0003900000 */
[----:B------:R-:W2:Y:S02]  /*190f0*/  @!P0 SYNCS.PHASECHK.TRANS64 P0, [R13+URZ+0x16850], R6 ;  /* 0x016850060d0085a7 */ /* 0x000ea4000800007f */
[----:B--2---:R-:W-:Y:S05]  /*19100*/  @!P0 BRA `(.L_x_2364) ;  /* 0xfffffffc00f08947 */ /* 0x004fea000383ffff */
[----:B------:R-:W-:Y:S05]  /*19110*/  BRA `(.L_x_2363) ;  /* 0xffffff6800507947 */ /* 0x000fea000383ffff */
.L_x_2372:
[----:B------:R-:W-:Y:S02]  /*19120*/  IMAD.MOV.U32 R13, RZ, RZ, R20 ;  /* 0x000000ffff0d7224 */ /* 0x000fe400078e0014 */
[----:B------:R-:W-:Y:S02]  /*19130*/  IMAD.MOV.U32 R12, RZ, RZ, RZ ;  /* 0x000000ffff0c7224 */ /* 0x000fe400078e00ff */
[----:B------:R-:W-:Y:S02]  /*19140*/  IMAD.MOV.U32 R11, RZ, RZ, 0x181f ;  /* 0x0000181fff0b7424 */ /* 0x000fe400078e00ff */
[----:B------:R-:W-:Y:S02]  /*19150*/  IMAD.MOV.U32 R15, RZ, RZ, -0x1 ;  /* 0xffffffffff0f7424 */ /* 0x000fe400078e00ff */
[----:B------:R-:W-:Y:S02]  /*19160*/  IMAD R21, R8, R25, RZ ;  /* 0x0000001908157224 */ /* 0x000fe400078e02ff */
[----:B------:R-:W-:-:S07]  /*19170*/  IMAD.IADD R24, R34, 0x1, R26 ;  /* 0x0000000122187824 */ /* 0x000fce00078e021a */
[----:B------:R-:W-:Y:S05]  /*19180*/  WARPSYNC.COLLECTIVE R15, `(.L_x_2547) ;  /* 0x000000000f087348 */ /* 0x000fea0003c00000 */
[----:B------:R0:W1:Y:S02]  /*19190*/  SHFL.IDX P6, R14, R13, R12, R11 ;  /* 0x0000000c0d0e7389 */ /* 0x00006400000c000b */
[----:B01----:R-:W-:Y:S01]  /*191a0*/  ENDCOLLECTIVE ;  /* 0x000000000000791b */ /* 0x003fe20003800000 */
.L_x_2547:
        /* <DEDUP_REMOVED lines=10> */
.L_x_2548:
[----:B------:R-:W-:Y:S02]  /*19250*/  IMAD.MOV.U32 R13, RZ, RZ, R20 ;  /* 0x000000ffff0d7224 */ /* 0x000fe400078e0014 */
[----:B------:R-:W-:Y:S02]  /*19260*/  IMAD.MOV.U32 R12, RZ, RZ, 0x1 ;  /* 0x00000001ff0c7424 */ /* 0x000fe400078e00ff */
[----:B------:R-:W-:-:S07]  /*19270*/  IMAD.MOV.U32 R3, RZ, RZ, R14 ;  /* 0x000000ffff037224 */ /* 0x000fce00078e000e */
[----:B------:R-:W-:Y:S05]  /*19280*/  WARPSYNC.COLLECTIVE R15, `(.L_x_2549) ;  /* 0x000000000f087348 */ /* 0x000fea0003c00000 */
[----:B------:R0:W1:Y:S02]  /*19290*/  SHFL.IDX P6, R14, R13, R12, R11 ;  /* 0x0000000c0d0e7389 */ /* 0x00006400000c000b */
[----:B01----:R-:W-:Y:S01]  /*192a0*/  ENDCOLLECTIVE ;  /* 0x000000000000791b */ /* 0x003fe20003800000 */
.L_x_2549:
[----:B------:R-:W-:-:S04]  /*192b0*/  @!P3 LEA R10, P5, R33, R3, 0x1 ;  /* 0x00000003210ab211 */ /* 0x000fc800078a08ff */
[----:B------:R-:W-:Y:S01]  /*192c0*/  @!P3 LEA.HI.X R3, R33, R0, R32, 0x1, P5 ;  /* 0x000000002103b211 */ /* 0x000fe200028f0c20 */
[----:B------:R-:W-:Y:S02]  /*192d0*/  IMAD.MOV.U32 R13, RZ, RZ, R7 ;  /* 0x000000ffff0d7224 */ /* 0x000fe400078e0007 */
[----:B------:R-:W-:-:S07]  /*192e0*/  IMAD.MOV.U32 R4, RZ, RZ, R14 ;  /* 0x000000ffff047224 */ /* 0x000fce00078e000e */
[----:B------:R-:W-:Y:S05]  /*192f0*/  WARPSYNC.COLLECTIVE R15, `(.L_x_2550) ;  /* 0x000000000f087348 */ /* 0x000fea0003c00000 */
[----:B------:R0:W1:Y:S02]  /*19300*/  SHFL.IDX P6, R14, R13, R12, R11 ;  /* 0x0000000c0d0e7389 */ /* 0x00006400000c000b */
[----:B01----:R-:W-:Y:S01]  /*19310*/  ENDCOLLECTIVE ;  /* 0x000000000000791b */ /* 0x003fe20003800000 */
.L_x_2550:
[----:B------:R-:W-:Y:S02]  /*19320*/  IMAD.MOV.U32 R13, RZ, RZ, R20 ;  /* 0x000000ffff0d7224 */ /* 0x000fe400078e0014 */
[----:B------:R-:W-:Y:S02]  /*19330*/  IMAD.MOV.U32 R12, RZ, RZ, 0x2 ;  /* 0x00000002ff0c7424 */ /* 0x000fe400078e00ff */
[----:B------:R-:W-:-:S07]  /*19340*/  IMAD.MOV.U32 R5, RZ, RZ, R14 ;  /* 0x000000ffff057224 */ /* 0x000fce00078e000e */
[----:B------:R-:W-:Y:S05]  /*19350*/  WARPSYNC.COLLECTIVE R15, `(.L_x_2551) ;  /* 0x000000000f087348 */ /* 0x000fea0003c00000 */
[----:B------:R0:W1:Y:S02]  /*19360*/  SHFL.IDX P6, R14, R13, R12, R11 ;  /* 0x0000000c0d0e7389 */ /* 0x00006400000c000b */
[----:B01----:R-:W-:Y:S01]  /*19370*/  ENDCOLLECTIVE ;  /* 0x000000000000791b */ /* 0x003fe20003800000 */
.L_x_2551:
[----:B------:R-:W-:-:S04]  /*19380*/  @!P4 LEA R8, P1, R33, R5, 0x1 ;  /* 0x000000052108c211 */ /* 0x000fc800078208ff */
[----:B------:R-:W-:Y:S01]  /*19390*/  @!P4 LEA.HI.X R9, R33, R4, R32, 0x1, P1 ;  /* 0x000000042109c211 */ /* 0x000fe200008f0c20 */
[----:B------:R-:W-:Y:S02]  /*193a0*/  IMAD.MOV.U32 R13, RZ, RZ, R7 ;  /* 0x000000ffff0d7224 */ /* 0x000fe400078e0007 */
[----:B------:R-:W-:-:S07]  /*193b0*/  IMAD.MOV.U32 R6, RZ, RZ, R14 ;  /* 0x000000ffff067224 */ /* 0x000fce00078e000e */
[----:B------:R-:W-:Y:S05]  /*193c0*/  WARPSYNC.COLLECTIVE R15, `(.L_x_2552) ;  /* 0x000000000f087348 */ /* 0x000fea0003c00000 */
[----:B------:R0:W1:Y:S02]  /*193d0*/  SHFL.IDX P6, R14, R13, R12, R11 ;  /* 0x0000000c0d0e7389 */ /* 0x00006400000c000b */
[----:B01----:R-:W-:Y:S01]  /*193e0*/  ENDCOLLECTIVE ;  /* 0x000000000000791b */ /* 0x003fe20003800000 */
.L_x_2552:
        /* <DEDUP_REMOVED lines=12> */
.L_x_2553:
[----:B------:R0:W-:Y:S01]  /*194b0*/  @!P2 ST.E.128 desc[UR40][R4.64], RZ ;  /* 0x000000ff0400a985 */ /* 0x0001e2000c101d28 */
[----:B------:R-:W-:Y:S02]  /*194c0*/  IMAD.MOV.U32 R13, RZ, RZ, R7 ;  /* 0x000000ffff0d7224 */ /* 0x000fe400078e0007 */
[----:B------:R-:W-:-:S07]  /*194d0*/  IMAD.MOV.U32 R0, RZ, RZ, R14 ;  /* 0x000000ffff007224 */ /* 0x000fce00078e000e */
[----:B0-----:R-:W-:Y:S05]  /*194e0*/  WARPSYNC.COLLECTIVE R15, `(.L_x_2554) ;  /* 0x000000000f087348 */ /* 0x001fea0003c00000 */
[----:B------:R1:W2:Y:S02]  /*194f0*/  SHFL.IDX P6, R14, R13, R12, R11 ;  /* 0x0000000c0d0e7389 */ /* 0x0002a400000c000b */
[----:B012---:R-:W-:Y:S01]  /*19500*/  ENDCOLLECTIVE ;  /* 0x000000000000791b */ /* 0x007fe20003800000 */
.L_x_2554:
[----:B------:R-:W-:Y:S05]  /*19510*/  BRA `(.L_x_2555) ;  /* 0xffffff8400787947 */ /* 0x000fea000383ffff */
.L_x_2389:
        /* <DEDUP_REMOVED lines=11> */
.L_x_2557:
[----:B------:R-:W-:Y:S05]  /*195d0*/  BSYNC B1 ;  /* 0x0000000000017941 */ /* 0x000fea0003800000 */
.L_x_2556:
[----:B------:R-:W-:Y:S05]  /*195e0*/  BRA `(.L_x_2558) ;  /* 0xffffff9800a07947 */ /* 0x000fea000383ffff */
.L_x_2391:
[----:B------:R-:W-:Y:S01]  /*195f0*/  BSSY B1, `(.L_x_2559) ;  /* 0x0000006000017945 */ /* 0x000fe20003800000 */
[----:B------:R-:W-:-:S07]  /*19600*/  IMAD.MOV.U32 R15, RZ, RZ, -0x1 ;  /* 0xffffffffff0f7424 */ /* 0x000fce00078e00ff */
[----:B01----:R-:W-:Y:S05]  /*19610*/  WARPSYNC.COLLECTIVE R15, `(.L_x_2560) ;  /* 0x000000000f0c7348 */ /* 0x003fea0003c00000 */
[----:B------:R-:W-:Y:S02]  /*19620*/  ELECT P6, UR62, PT ;  /* 0x00000000003e782f */ /* 0x000fe400038c0000 */
[----:B------:R-:W-:Y:S01]  /*19630*/  MOV R14, UR62 ;  /* 0x0000003e000e7c02 */ /* 0x000fe20008000f00 */
[----:B01----:R-:W-:Y:S10]  /*19640*/  ENDCOLLECTIVE ;  /* 0x000000000000791b */ /* 0x003ff40003800000 */
.L_x_2560:
[----:B------:R-:W-:Y:S05]  /*19650*/  BSYNC B1 ;  /* 0x0000000000017941 */ /* 0x000fea0003800000 */
.L_x_2559:
[----:B------:R-:W-:Y:S05]  /*19660*/  BRA `(.L_x_2390) ;  /* 0xffffff9800987947 */ /* 0x000fea000383ffff */
.L_x_2393:
[----:B-1----:R1:W2:Y:S02]  /*19670*/  SYNCS.PHASECHK.TRANS64.TRYWAIT P0, [R22+URZ+0x16820], R5 ;  /* 0x01682005160075a7 */ /* 0x0022a4000800017f */
[----:B--2---:R-:W-:Y:S05]  /*19680*/  @!P0 NANOSLEEP.SYNCS 0x989680 ;  /* 0x009896800000895d */ /* 0x004fea0003900000 */
[----:B------:R-:W2:Y:S02]  /*19690*/  @!P0 SYNCS.PHASECHK.TRANS64 P0, [R22+URZ+0x16820], R5 ;  /* 0x01682005160085a7 */ /* 0x000ea4000800007f */
[----:B--2---:R-:W-:Y:S05]  /*196a0*/  @!P0 BRA `(.L_x_2393) ;  /* 0xfffffffc00f08947 */ /* 0x004fea000383ffff */
[----:B------:R-:W-:Y:S05]  /*196b0*/  BRA `(.L_x_2561) ;  /* 0xffffff9800a87947 */ /* 0x000fea000383ffff */
.L_x_2397:
[----:B-1----:R1:W2:Y:S02]  /*196c0*/  SYNCS.PHASECHK.TRANS64.TRYWAIT P0, [R5+URZ+0x168a0], R6 ;  /* 0x0168a006050075a7 */ /* 0x0022a4000800017f */
[----:B--2---:R-:W-:Y:S05]  /*196d0*/  @!P0 NANOSLEEP.SYNCS 0x989680 ;  /* 0x009896800000895d */ /* 0x004fea0003900000 */
[----:B------:R-:W2:Y:S02]  /*196e0*/  @!P0 SYNCS.PHASECHK.TRANS64 P0, [R5+URZ+0x168a0], R6 ;  /* 0x0168a006050085a7 */ /* 0x000ea4000800007f */
[----:B--2---:R-:W-:Y:S05]  /*196f0*/  @!P0 BRA `(.L_x_2397) ;  /* 0xfffffffc00f08947 */ /* 0x004fea000383ffff */
[----:B------:R-:W-:Y:S05]  /*19700*/  BRA `(.L_x_2562) ;  /* 0xffffff9800c47947 */ /* 0x000fea000383ffff */
.L_x_2402:
[----:B--2---:R2:W3:Y:S02]  /*19710*/  SYNCS.PHASECHK.TRANS64.TRYWAIT P0, [R5+URZ+0x168c0], R6 ;  /* 0x0168c006050075a7 */ /* 0x0044e4000800017f */
[----:B---3--:R-:W-:Y:S05]  /*19720*/  @!P0 NANOSLEEP.SYNCS 0x989680 ;  /* 0x009896800000895d */ /* 0x008fea0003900000 */
[----:B------:R-:W3:Y:S02]  /*19730*/  @!P0 SYNCS.PHASECHK.TRANS64 P0, [R5+URZ+0x168c0], R6 ;  /* 0x0168c006050085a7 */ /* 0x000ee4000800007f */
[----:B---3--:R-:W-:Y:S05]  /*19740*/  @!P0 BRA `(.L_x_2402) ;  /* 0xfffffffc00f08947 */ /* 0x008fea000383ffff */
[----:B------:R-:W-:Y:S05]  /*19750*/  BRA `(.L_x_2563) ;  /* 0xffffff9c00447947 */ /* 0x000fea000383ffff */
.L_x_2409:
[----:B--2---:R2:W3:Y:S02]  /*19760*/  SYNCS.PHASECHK.TRANS64.TRYWAIT P1, [R5+URZ+0x168a0], R6 ;  /* 0x0168a006050075a7 */ /* 0x0044e4000802017f */
[----:B---3--:R-:W-:Y:S05]  /*19770*/  @!P1 NANOSLEEP.SYNCS 0x989680 ;  /* 0x009896800000995d */ /* 0x008fea0003900000 */
[----:B------:R-:W3:Y:S02]  /*19780*/  @!P1 SYNCS.PHASECHK.TRANS64 P1, [R5+URZ+0x168a0], R6 ;  /* 0x0168a006050095a7 */ /* 0x000ee4000802007f */
[----:B---3--:R-:W-:Y:S05]  /*19790*/  @!P1 BRA `(.L_x_2409) ;  /* 0xfffffffc00f09947 */ /* 0x008fea000383ffff */
[----:B------:R-:W-:Y:S05]  /*197a0*/  BRA `(.L_x_2564) ;  /* 0xffffffa000107947 */ /* 0x000fea000383ffff */
.L_x_2414:
[----:B-1----:R1:W3:Y:S02]  /*197b0*/  SYNCS.PHASECHK.TRANS64.TRYWAIT P1, [R5+URZ+0x168c0], R6 ;  /* 0x0168c006050075a7 */ /* 0x0022e4000802017f */
[----:B---3--:R-:W-:Y:S05]  /*197c0*/  @!P1 NANOSLEEP.SYNCS 0x989680 ;  /* 0x009896800000995d */ /* 0x008fea0003900000 */
[----:B------:R-:W3:Y:S02]  /*197d0*/  @!P1 SYNCS.PHASECHK.TRANS64 P1, [R5+URZ+0x168c0], R6 ;  /* 0x0168c006050095a7 */ /* 0x000ee4000802007f */
[----:B---3--:R-:W-:Y:S05]  /*197e0*/  @!P1 BRA `(.L_x_2414) ;  /* 0xfffffffc00f09947 */ /* 0x008fea000383ffff */
[----:B------:R-:W-:Y:S05]  /*197f0*/  BRA `(.L_x_2565) ;  /* 0xffffffa000887947 */ /* 0x000fea000383ffff */
.L_x_2427:
[----:B------:R-:W4:Y:S01]  /*19800*/  S2R R20, SR_TID.X ;  /* 0x0000000000147919 */ /* 0x000f220000002100 */
[----:B------:R-:W-:Y:S01]  /*19810*/  BSSY B0, `(.L_x_2566) ;  /* 0x000000a000007945 */ /* 0x000fe20003800000 */
[----:B0-----:R-:W-:Y:S02]  /*19820*/  IMAD.MOV.U32 R12, RZ, RZ, RZ ;  /* 0x000000ffff0c7224 */ /* 0x001fe400078e00ff */
[----:B------:R-:W-:Y:S02]  /*19830*/  IMAD.MOV.U32 R11, RZ, RZ, 0x1f ;  /* 0x0000001fff0b7424 */ /* 0x000fe400078e00ff */
[----:B------:R-:W-:Y:S01]  /*19840*/  IMAD.MOV.U32 R15, RZ, RZ, -0x1 ;  /* 0xffffffffff0f7424 */ /* 0x000fe200078e00ff */
[----:B----4-:R-:W-:-:S04]  /*19850*/  SHF.R.U32.HI R20, RZ, 0x5, R20 ;  /* 0x00000005ff147819 */ /* 0x010fc80000011614 */
[----:B------:R-:W-:-:S05]  /*19860*/  LOP3.LUT R20, R20, 0x3, RZ, 0xc0, !PT ;  /* 0x0000000314147812 */ /* 0x000fca00078ec0ff */
[----:B------:R-:W-:-:S07]  /*19870*/  IMAD.MOV.U32 R13, RZ, RZ, R20 ;  /* 0x000000ffff0d7224 */ /* 0x000fce00078e0014 */
[----:B-123--:R-:W-:Y:S05]  /*19880*/  WARPSYNC.COLLECTIVE R15, `(.L_x_2567) ;  /* 0x000000000f087348 */ /* 0x00efea0003c00000 */
[----:B------:R0:W4:Y:S02]  /*19890*/  SHFL.IDX P6, R14, R13, R12, R11 ;  /* 0x0000000c0d0e7389 */ /* 0x00012400000c000b */
[----:B01234-:R-:W-:Y:S01]  /*198a0*/  ENDCOLLECTIVE ;  /* 0x000000000000791b */ /* 0x01ffe20003800000 */
.L_x_2567:
[----:B------:R-:W-:Y:S05]  /*198b0*/  BSYNC B0 ;  /* 0x0000000000007941 */ /* 0x000fea0003800000 */
.L_x_2566:
[----:B------:R-:W-:Y:S05]  /*198c0*/  BRA `(.L_x_2568) ;  /* 0xffffffa800cc7947 */ /* 0x000fea000383ffff */
.L_x_2429:
[----:B------:R-:W-:Y:S01]  /*198d0*/  BSSY B0, `(.L_x_2569) ;  /* 0x0000006000007945 */ /* 0x000fe20003800000 */
[----:B------:R-:W-:-:S07]  /*198e0*/  IMAD.MOV.U32 R15, RZ, RZ, -0x1 ;  /* 0xffffffffff0f7424 */ /* 0x000fce00078e00ff */
[----:B0123--:R-:W-:Y:S05]  /*198f0*/  WARPSYNC.COLLECTIVE R15, `(.L_x_2570) ;  /* 0x000000000f0c7348 */ /* 0x00ffea0003c00000 */
[----:B------:R-:W-:Y:S02]  /*19900*/  ELECT P6, UR62, PT ;  /* 0x00000000003e782f */ /* 0x000fe400038c0000 */
[----:B------:R-:W-:Y:S01]  /*19910*/  MOV R14, UR62 ;  /* 0x0000003e000e7c02 */ /* 0x000fe20008000f00 */
[----:B0123--:R-:W-:Y:S10]  /*19920*/  ENDCOLLECTIVE ;  /* 0x000000000000791b */ /* 0x00fff40003800000 */
.L_x_2570:
[----:B------:R-:W-:Y:S05]  /*19930*/  BSYNC B0 ;  /* 0x0000000000007941 */ /* 0x000fea0003800000 */
.L_x_2569:
[----:B------:R-:W-:Y:S05]  /*19940*/  BRA `(.L_x_2571) ;  /* 0xffffffa800d47947 */ /* 0x000fea000383ffff */
.L_x_2431:
[----:B0-----:R0:W4:Y:S02]  /*19950*/  SYNCS.PHASECHK.TRANS64.TRYWAIT P0, [R0+URZ+0x16840], R2 ;  /* 0x01684002000075a7 */ /* 0x001124000800017f */
[----:B----4-:R-:W-:Y:S05]  /*19960*/  @!P0 NANOSLEEP.SYNCS 0x989680 ;  /* 0x009896800000895d */ /* 0x010fea0003900000 */
[----:B------:R-:W4:Y:S02]  /*19970*/  @!P0 SYNCS.PHASECHK.TRANS64 P0, [R0+URZ+0x16840], R2 ;  /* 0x01684002000085a7 */ /* 0x000f24000800007f */
[----:B----4-:R-:W-:Y:S05]  /*19980*/  @!P0 BRA `(.L_x_2431) ;  /* 0xfffffffc00f08947 */ /* 0x010fea000383ffff */
[----:B------:R-:W-:Y:S05]  /*19990*/  BRA `(.L_x_2572) ;  /* 0xffffffac00247947 */ /* 0x000fea000383ffff */
.L_x_2435:
        /* <DEDUP_REMOVED lines=12> */
.L_x_2573:
[----:B------:R-:W-:Y:S02]  /*19a60*/  IMAD.MOV.U32 R13, RZ, RZ, R0 ;  /* 0x000000ffff0d7224 */ /* 0x000fe400078e0000 */
[----:B------:R-:W-:-:S07]  /*19a70*/  IMAD.MOV.U32 R6, RZ, RZ, R14 ;  /* 0x000000ffff067224 */ /* 0x000fce00078e000e */
[----:B------:R-:W-:Y:S05]  /*19a80*/  WARPSYNC.COLLECTIVE R15, `(.L_x_2574) ;  /* 0x000000000f087348 */ /* 0x000fea0003c00000 */
[----:B------:R0:W1:Y:S02]  /*19a90*/  SHFL.IDX P6, R14, R13, R12, R11 ;  /* 0x0000000c0d0e7389 */ /* 0x00006400000c000b */
[----:B01----:R-:W-:Y:S01]  /*19aa0*/  ENDCOLLECTIVE ;  /* 0x000000000000791b */ /* 0x003fe20003800000 */
.L_x_2574:
[----:B------:R-:W-:Y:S02]  /*19ab0*/  IMAD.MOV.U32 R13, RZ, RZ, R4 ;  /* 0x000000ffff0d7224 */ /* 0x000fe400078e0004 */
[----:B------:R-:W-:Y:S02]  /*19ac0*/  IMAD.MOV.U32 R12, RZ, RZ, 0x1 ;  /* 0x00000001ff0c7424 */ /* 0x000fe400078e00ff */
[----:B------:R-:W-:-:S07]  /*19ad0*/  IMAD.MOV.U32 R7, RZ, RZ, R14 ;  /* 0x000000ffff077224 */ /* 0x000fce00078e000e */
[----:B------:R-:W-:Y:S05]  /*19ae0*/  WARPSYNC.COLLECTIVE R15, `(.L_x_2575) ;  /* 0x000000000f087348 */ /* 0x000fea0003c00000 */
[----:B------:R0:W1:Y:S02]  /*19af0*/  SHFL.IDX P6, R14, R13, R12, R11 ;  /* 0x0000000c0d0e7389 */ /* 0x00006400000c000b */
[----:B01----:R-:W-:Y:S01]  /*19b00*/  ENDCOLLECTIVE ;  /* 0x000000000000791b */ /* 0x003fe20003800000 */
.L_x_2575:
        /* <DEDUP_REMOVED lines=15> */
.L_x_2576:
[----:B------:R-:W-:Y:S02]  /*19c00*/  IMAD.MOV.U32 R13, RZ, RZ, R4 ;  /* 0x000000ffff0d7224 */ /* 0x000fe400078e0004 */
[----:B------:R-:W-:Y:S02]  /*19c10*/  IMAD.MOV.U32 R12, RZ, RZ, 0x2 ;  /* 0x00000002ff0c7424 */ /* 0x000fe400078e00ff */
[----:B------:R-:W-:-:S07]  /*19c20*/  IMAD.MOV.U32 R7, RZ, RZ, R14 ;  /* 0x000000ffff077224 */ /* 0x000fce00078e000e */
[----:B------:R-:W-:Y:S05]  /*19c30*/  WARPSYNC.COLLECTIVE R15, `(.L_x_2577) ;  /* 0x000000000f087348 */ /* 0x000fea0003c00000 */
[----:B------:R0:W1:Y:S02]  /*19c40*/  SHFL.IDX P6, R14, R13, R12, R11 ;  /* 0x0000000c0d0e7389 */ /* 0x00006400000c000b */
[----:B01----:R-:W-:Y:S01]  /*19c50*/  ENDCOLLECTIVE ;  /* 0x000000000000791b */ /* 0x003fe20003800000 */
.L_x_2577:
        /* <DEDUP_REMOVED lines=16> */
.L_x_2578:
[----:B------:R-:W-:Y:S02]  /*19d60*/  IMAD.MOV.U32 R13, RZ, RZ, R4 ;  /* 0x000000ffff0d7224 */ /* 0x000fe400078e0004 */
[----:B------:R-:W-:Y:S02]  /*19d70*/  IMAD.MOV.U32 R12, RZ, RZ, 0x3 ;  /* 0x00000003ff0c7424 */ /* 0x000fe400078e00ff */
[----:B------:R-:W-:-:S07]  /*19d80*/  IMAD.MOV.U32 R7, RZ, RZ, R14 ;  /* 0x000000ffff077224 */ /* 0x000fce00078e000e */
[----:B------:R-:W-:Y:S05]  /*19d90*/  WARPSYNC.COLLECTIVE R15, `(.L_x_2579) ;  /* 0x000000000f087348 */ /* 0x000fea0003c00000 */
[----:B------:R0:W1:Y:S02]  /*19da0*/  SHFL.IDX P6, R14, R13, R12, R11 ;  /* 0x0000000c0d0e7389 */ /* 0x00006400000c000b */
[----:B01----:R-:W-:Y:S01]  /*19db0*/  ENDCOLLECTIVE ;  /* 0x000000000000791b */ /* 0x003fe20003800000 */
.L_x_2579:
        /* <DEDUP_REMOVED lines=16> */
.L_x_2580:
[----:B------:R-:W-:Y:S02]  /*19ec0*/  IMAD.MOV.U32 R13, RZ, RZ, R4 ;  /* 0x000000ffff0d7224 */ /* 0x000fe400078e0004 */
[----:B------:R-:W-:Y:S02]  /*19ed0*/  IMAD.MOV.U32 R12, RZ, RZ, 0x4 ;  /* 0x00000004ff0c7424 */ /* 0x000fe400078e00ff */
[----:B------:R-:W-:-:S07]  /*19ee0*/  IMAD.MOV.U32 R7, RZ, RZ, R14 ;  /* 0x000000ffff077224 */ /* 0x000fce00078e000e */
[----:B------:R-:W-:Y:S05]  /*19ef0*/  WARPSYNC.COLLECTIVE R15, `(.L_x_2581) ;  /* 0x000000000f087348 */ /* 0x000fea0003c00000 */
[----:B------:R0:W1:Y:S02]  /*19f00*/  SHFL.IDX P6, R14, R13, R12, R11 ;  /* 0x0000000c0d0e7389 */ /* 0x00006400000c000b */
[----:B01----:R-:W-:Y:S01]  /*19f10*/  ENDCOLLECTIVE ;  /* 0x000000000000791b */ /* 0x003fe20003800000 */
.L_x_2581:
        /* <DEDUP_REMOVED lines=16> */
.L_x_2582:
[----:B------:R-:W-:Y:S02]  /*1a020*/  IMAD.MOV.U32 R13, RZ, RZ, R4 ;  /* 0x000000ffff0d7224 */ /* 0x000fe400078e0004 */
[----:B------:R-:W-:Y:S02]  /*1a030*/  IMAD.MOV.U32 R12, RZ, RZ, 0x5 ;  /* 0x00000005ff0c7424 */ /* 0x000fe400078e00ff */
[----:B------:R-:W-:-:S07]  /*1a040*/  IMAD.MOV.U32 R7, RZ, RZ, R14 ;  /* 0x000000ffff077224 */ /* 0x000fce00078e000e */
[----:B------:R-:W-:Y:S05]  /*1a050*/  WARPSYNC.COLLECTIVE R15, `(.L_x_2583) ;  /* 0x000000000f087348 */ /* 0x000fea0003c00000 */
[----:B------:R0:W1:Y:S02]  /*1a060*/  SHFL.IDX P6, R14, R13, R12, R11 ;  /* 0x0000000c0d0e7389 */ /* 0x00006400000c000b */
[----:B01----:R-:W-:Y:S01]  /*1a070*/  ENDCOLLECTIVE ;  /* 0x000000000000791b */ /* 0x003fe20003800000 */
.L_x_2583:
        /* <DEDUP_REMOVED lines=16> */
.L_x_2584:
[----:B------:R-:W-:Y:S02]  /*1a180*/  IMAD.MOV.U32 R13, RZ, RZ, R4 ;  /* 0x000000ffff0d7224 */ /* 0x000fe400078e0004 */
[----:B------:R-:W-:Y:S02]  /*1a190*/  IMAD.MOV.U32 R12, RZ, RZ, 0x6 ;  /* 0x00000006ff0c7424 */ /* 0x000fe400078e00ff */
[----:B------:R-:W-:-:S07]  /*1a1a0*/  IMAD.MOV.U32 R7, RZ, RZ, R14 ;  /* 0x000000ffff077224 */ /* 0x000fce00078e000e */
[----:B------:R-:W-:Y:S05]  /*1a1b0*/  WARPSYNC.COLLECTIVE R15, `(.L_x_2585) ;  /* 0x000000000f087348 */ /* 0x000fea0003c00000 */
[----:B------:R0:W1:Y:S02]  /*1a1c0*/  SHFL.IDX P6, R14, R13, R12, R11 ;  /* 0x0000000c0d0e7389 */ /* 0x00006400000c000b */
[----:B01----:R-:W-:Y:S01]  /*1a1d0*/  ENDCOLLECTIVE ;  /* 0x000000000000791b */ /* 0x003fe20003800000 */
.L_x_2585:
        /* <DEDUP_REMOVED lines=16> */
.L_x_2586:
[----:B------:R-:W-:Y:S02]  /*1a2e0*/  IMAD.MOV.U32 R13, RZ, RZ, R4 ;  /* 0x000000ffff0d7224 */ /* 0x000fe400078e0004 */
[----:B------:R-:W-:Y:S02]  /*1a2f0*/  IMAD.MOV.U32 R12, RZ, RZ, 0x7 ;  /* 0x00000007ff0c7424 */ /* 0x000fe400078e00ff */
[----:B------:R-:W-:-:S07]  /*1a300*/  IMAD.MOV.U32 R7, RZ, RZ, R14 ;  /* 0x000000ffff077224 */ /* 0x000fce00078e000e */
[----:B------:R-:W-:Y:S05]  /*1a310*/  WARPSYNC.COLLECTIVE R15, `(.L_x_2587) ;  /* 0x000000000f087348 */ /* 0x000fea0003c00000 */
[----:B------:R0:W1:Y:S02]  /*1a320*/  SHFL.IDX P6, R14, R13, R12, R11 ;  /* 0x0000000c0d0e7389 */ /* 0x00006400000c000b */
[----:B01----:R-:W-:Y:S01]  /*1a330*/  ENDCOLLECTIVE ;  /* 0x000000000000791b */ /* 0x003fe20003800000 */
.L_x_2587:
        /* <DEDUP_REMOVED lines=11> */
.L_x_2588:
        /* <DEDUP_REMOVED lines=13> */
.L_x_2589:
        /* <DEDUP_REMOVED lines=13> */
.L_x_2590:
[----:B------:R-:W-:Y:S02]  /*1a590*/  IMAD.MOV.U32 R13, RZ, RZ, R2 ;  /* 0x000000ffff0d7224 */ /* 0x000fe400078e0002 */
[----:B------:R-:W-:Y:S02]  /*1a5a0*/  IMAD.MOV.U32 R12, RZ, RZ, 0x1 ;  /* 0x00000001ff0c7424 */ /* 0x000fe400078e00ff */
[----:B------:R-:W-:-:S07]  /*1a5b0*/  IMAD.MOV.U32 R8, RZ, RZ, R14 ;  /* 0x000000ffff087224 */ /* 0x000fce00078e000e */
[----:B------:R-:W-:Y:S05]  /*1a5c0*/  WARPSYNC.COLLECTIVE R15, `(.L_x_2591) ;  /* 0x000000000f087348 */ /* 0x000fea0003c00000 */
[----:B------:R0:W1:Y:S02]  /*1a5d0*/  SHFL.IDX P6, R14, R13, R12, R11 ;  /* 0x0000000c0d0e7389 */ /* 0x00006400000c000b */
[----:B01----:R-:W-:Y:S01]  /*1a5e0*/  ENDCOLLECTIVE ;  /* 0x000000000000791b */ /* 0x003fe20003800000 */
.L_x_2591:
        /* <DEDUP_REMOVED lines=14> */
.L_x_2592:
[----:B------:R-:W-:Y:S02]  /*1a6d0*/  IMAD.MOV.U32 R13, RZ, RZ, R2 ;  /* 0x000000ffff0d7224 */ /* 0x000fe400078e0002 */
[----:B------:R-:W-:Y:S02]  /*1a6e0*/  IMAD.MOV.U32 R12, RZ, RZ, 0x2 ;  /* 0x00000002ff0c7424 */ /* 0x000fe400078e00ff */
[----:B------:R-:W-:-:S07]  /*1a6f0*/  IMAD.MOV.U32 R6, RZ, RZ, R14 ;  /* 0x000000ffff067224 */ /* 0x000fce00078e000e */
[----:B------:R-:W-:Y:S05]  /*1a700*/  WARPSYNC.COLLECTIVE R15, `(.L_x_2593) ;  /* 0x000000000f087348 */ /* 0x000fea0003c00000 */
[----:B------:R0:W1:Y:S02]  /*1a710*/  SHFL.IDX P6, R14, R13, R12, R11 ;  /* 0x0000000c0d0e7389 */ /* 0x00006400000c000b */
[----:B01----:R-:W-:Y:S01]  /*1a720*/  ENDCOLLECTIVE ;  /* 0x000000000000791b */ /* 0x003fe20003800000 */
.L_x_2593:
        /* <DEDUP_REMOVED lines=13> */
.L_x_2594:
[----:B------:R-:W-:Y:S02]  /*1a800*/  IMAD.MOV.U32 R13, RZ, RZ, R2 ;  /* 0x000000ffff0d7224 */ /* 0x000fe400078e0002 */
[----:B------:R-:W-:Y:S02]  /*1a810*/  IMAD.MOV.U32 R12, RZ, RZ, 0x3 ;  /* 0x00000003ff0c7424 */ /* 0x000fe400078e00ff */
[----:B------:R-:W-:-:S07]  /*1a820*/  IMAD.MOV.U32 R6, RZ, RZ, R14 ;  /* 0x000000ffff067224 */ /* 0x000fce00078e000e */
[----:B------:R-:W-:Y:S05]  /*1a830*/  WARPSYNC.COLLECTIVE R15, `(.L_x_2595) ;  /* 0x000000000f087348 */ /* 0x000fea0003c00000 */
[----:B------:R0:W1:Y:S02]  /*1a840*/  SHFL.IDX P6, R14, R13, R12, R11 ;  /* 0x0000000c0d0e7389 */ /* 0x00006400000c000b */
[----:B01----:R-:W-:Y:S01]  /*1a850*/  ENDCOLLECTIVE ;  /* 0x000000000000791b */ /* 0x003fe20003800000 */
.L_x_2595:
        /* <DEDUP_REMOVED lines=12> */
.L_x_2596:
[----:B------:R-:W-:Y:S05]  /*1a920*/  BRA `(.L_x_2597) ;  /* 0xffffffac004c7947 */ /* 0x000fea000383ffff */
.L_x_2438:
[----:B0-----:R0:W1:Y:S02]  /*1a930*/  SYNCS.PHASECHK.TRANS64.TRYWAIT P0, [R22+URZ+0x16820], R3 ;  /* 0x01682003160075a7 */ /* 0x001064000800017f */
[----:B-1----:R-:W-:Y:S05]  /*1a940*/  @!P0 NANOSLEEP.SYNCS 0x989680 ;  /* 0x009896800000895d */ /* 0x002fea0003900000 */
[----:B------:R-:W1:Y:S02]  /*1a950*/  @!P0 SYNCS.PHASECHK.TRANS64 P0, [R22+URZ+0x16820], R3 ;  /* 0x01682003160085a7 */ /* 0x000e64000800007f */
[----:B-1----:R-:W-:Y:S05]  /*1a960*/  @!P0 BRA `(.L_x_2438) ;  /* 0xfffffffc00f08947 */ /* 0x002fea000383ffff */
[----:B------:R-:W-:Y:S05]  /*1a970*/  BRA `(.L_x_2598) ;  /* 0xffffffac00b47947 */ /* 0x000fea000383ffff */
.L_x_2447:
[----:B0-----:R0:W2:Y:S02]  /*1a980*/  SYNCS.PHASECHK.TRANS64.TRYWAIT P0, [R2+URZ+0x16840], R3 ;  /* 0x01684003020075a7 */ /* 0x0010a4000800017f */
[----:B--2---:R-:W-:Y:S05]  /*1a990*/  @!P0 NANOSLEEP.SYNCS 0x989680 ;  /* 0x009896800000895d */ /* 0x004fea0003900000 */
[----:B------:R-:W2:Y:S02]  /*1a9a0*/  @!P0 SYNCS.PHASECHK.TRANS64 P0, [R2+URZ+0x16840], R3 ;  /* 0x01684003020085a7 */ /* 0x000ea4000800007f */
[----:B--2---:R-:W-:Y:S05]  /*1a9b0*/  @!P0 BRA `(.L_x_2447) ;  /* 0xfffffffc00f08947 */ /* 0x004fea000383ffff */
[----:B------:R-:W-:Y:S05]  /*1a9c0*/  BRA `(.L_x_2599) ;  /* 0xffffffb000607947 */ /* 0x000fea000383ffff */
.L_x_2452:
[----:B0-----:R0:W1:Y:S02]  /*1a9d0*/  SYNCS.PHASECHK.TRANS64.TRYWAIT P0, [R3+URZ+0x60], R2 ;  /* 0x00006002030075a7 */ /* 0x001064000800017f */
[----:B-1----:R-:W-:Y:S05]  /*1a9e0*/  @!P0 NANOSLEEP.SYNCS 0x989680 ;  /* 0x009896800000895d */ /* 0x002fea0003900000 */
[----:B------:R-:W1:Y:S02]  /*1a9f0*/  @!P0 SYNCS.PHASECHK.TRANS64 P0, [R3+URZ+0x60], R2 ;  /* 0x00006002030085a7 */ /* 0x000e64000800007f */
[----:B-1----:R-:W-:Y:S05]  /*1aa00*/  @!P0 BRA `(.L_x_2452) ;  /* 0xfffffffc00f08947 */ /* 0x002fea000383ffff */
[----:B------:R-:W-:Y:S05]  /*1aa10*/  BRA `(.L_x_2600) ;  /* 0xffffffb000ec7947 */ /* 0x000fea000383ffff */
.L_x_2460:
[----:B0-----:R0:W2:Y:S02]  /*1aa20*/  SYNCS.PHASECHK.TRANS64.TRYWAIT P0, [R2+URZ+0x16840], R3 ;  /* 0x01684003020075a7 */ /* 0x0010a4000800017f */
[----:B--2---:R-:W-:Y:S05]  /*1aa30*/  @!P0 NANOSLEEP.SYNCS 0x989680 ;  /* 0x009896800000895d */ /* 0x004fea0003900000 */
[----:B------:R-:W2:Y:S02]  /*1aa40*/  @!P0 SYNCS.PHASECHK.TRANS64 P0, [R2+URZ+0x16840], R3 ;  /* 0x01684003020085a7 */ /* 0x000ea4000800007f */
[----:B--2---:R-:W-:Y:S05]  /*1aa50*/  @!P0 BRA `(.L_x_2460) ;  /* 0xfffffffc00f08947 */ /* 0x004fea000383ffff */
[----:B------:R-:W-:Y:S05]  /*1aa60*/  BRA `(.L_x_2601) ;  /* 0xffffffb800287947 */ /* 0x000fea000383ffff */
.L_x_2465:
[----:B0-----:R0:W1:Y:S02]  /*1aa70*/  SYNCS.PHASECHK.TRANS64.TRYWAIT P0, [R10+URZ+0x60], R27 ;  /* 0x0000601b0a0075a7 */ /* 0x001064000800017f */
[----:B-1----:R-:W-:Y:S05]  /*1aa80*/  @!P0 NANOSLEEP.SYNCS 0x989680 ;  /* 0x009896800000895d */ /* 0x002fea0003900000 */
[----:B------:R-:W1:Y:S02]  /*1aa90*/  @!P0 SYNCS.PHASECHK.TRANS64 P0, [R10+URZ+0x60], R27 ;  /* 0x0000601b0a0085a7 */ /* 0x000e64000800007f */
[----:B-1----:R-:W-:Y:S05]  /*1aaa0*/  @!P0 BRA `(.L_x_2465) ;  /* 0xfffffffc00f08947 */ /* 0x002fea000383ffff */
[----:B------:R-:W-:Y:S05]  /*1aab0*/  BRA `(.L_x_2602) ;  /* 0xffffffb800b47947 */ /* 0x000fea000383ffff */
.L_x_2473:
[----:B0-----:R0:W2:Y:S02]  /*1aac0*/  SYNCS.PHASECHK.TRANS64.TRYWAIT P0, [R2+URZ+0x16840], R3 ;  /* 0x01684003020075a7 */ /* 0x0010a4000800017f */
[----:B--2---:R-:W-:Y:S05]  /*1aad0*/  @!P0 NANOSLEEP.SYNCS 0x989680 ;  /* 0x009896800000895d */ /* 0x004fea0003900000 */
[----:B------:R-:W2:Y:S02]  /*1aae0*/  @!P0 SYNCS.PHASECHK.TRANS64 P0, [R2+URZ+0x16840], R3 ;  /* 0x01684003020085a7 */ /* 0x000ea4000800007f */
[----:B--2---:R-:W-:Y:S05]  /*1aaf0*/  @!P0 BRA `(.L_x_2473) ;  /* 0xfffffffc00f08947 */ /* 0x004fea000383ffff */
[----:B------:R-:W-:Y:S05]  /*1ab00*/  BRA `(.L_x_2603) ;  /* 0xffffffbc00c47947 */ /* 0x000fea000383ffff */
.L_x_2478:
[----:B0-----:R0:W1:Y:S02]  /*1ab10*/  SYNCS.PHASECHK.TRANS64.TRYWAIT P0, [R7+URZ+0x60], R2 ;  /* 0x00006002070075a7 */ /* 0x001064000800017f */
[----:B-1----:R-:W-:Y:S05]  /*1ab20*/  @!P0 NANOSLEEP.SYNCS 0x989680 ;  /* 0x009896800000895d */ /* 0x002fea0003900000 */
[----:B------:R-:W1:Y:S02]  /*1ab30*/  @!P0 SYNCS.PHASECHK.TRANS64 P0, [R7+URZ+0x60], R2 ;  /* 0x00006002070085a7 */ /* 0x000e64000800007f */
[----:B-1----:R-:W-:Y:S05]  /*1ab40*/  @!P0 BRA `(.L_x_2478) ;  /* 0xfffffffc00f08947 */ /* 0x002fea000383ffff */
[----:B------:R-:W-:Y:S05]  /*1ab50*/  BRA `(.L_x_2604) ;  /* 0xffffffc000547947 */ /* 0x000fea000383ffff */
.L_x_2488:
[----:B0-----:R0:W1:Y:S02]  /*1ab60*/  SYNCS.PHASECHK.TRANS64.TRYWAIT P0, [R3+URZ+0x16860], R0 ;  /* 0x01686000030075a7 */ /* 0x001064000800017f */
[----:B-1----:R-:W-:Y:S05]  /*1ab70*/  @!P0 NANOSLEEP.SYNCS 0x989680 ;  /* 0x009896800000895d */ /* 0x002fea0003900000 */
[----:B------:R-:W1:Y:S02]  /*1ab80*/  @!P0 SYNCS.PHASECHK.TRANS64 P0, [R3+URZ+0x16860], R0 ;  /* 0x01686000030085a7 */ /* 0x000e64000800007f */
[----:B-1----:R-:W-:Y:S05]  /*1ab90*/  @!P0 BRA `(.L_x_2488) ;  /* 0xfffffffc00f08947 */ /* 0x002fea000383ffff */
[----:B------:R-:W-:Y:S05]  /*1aba0*/  BRA `(.L_x_2605) ;  /* 0xffffffc400507947 */ /* 0x000fea000383ffff */
.L_x_2494:
[----:B------:R-:W-:Y:S01]  /*1abb0*/  BSSY B0, `(.L_x_2606) ;  /* 0x0000008000007945 */ /* 0x000fe20003800000 */
[----:B------:R-:W-:Y:S02]  /*1abc0*/  IMAD.MOV.U32 R13, RZ, RZ, R16 ;  /* 0x000000ffff0d7224 */ /* 0x000fe400078e0010 */
[----:B0-----:R-:W-:Y:S02]  /*1abd0*/  IMAD.MOV.U32 R12, RZ, RZ, RZ ;  /* 0x000000ffff0c7224 */ /* 0x001fe400078e00ff */
[----:B------:R-:W-:Y:S02]  /*1abe0*/  IMAD.MOV.U32 R11, RZ, RZ, 0x1f ;  /* 0x0000001fff0b7424 */ /* 0x000fe400078e00ff */
[----:B------:R-:W-:-:S07]  /*1abf0*/  IMAD.MOV.U32 R15, RZ, RZ, -0x1 ;  /* 0xffffffffff0f7424 */ /* 0x000fce00078e00ff */
[----:B--2---:R-:W-:Y:S05]  /*1ac00*/  WARPSYNC.COLLECTIVE R15, `(.L_x_2607) ;  /* 0x000000000f087348 */ /* 0x004fea0003c00000 */
[----:B------:R0:W1:Y:S02]  /*1ac10*/  SHFL.IDX P6, R14, R13, R12, R11 ;  /* 0x0000000c0d0e7389 */ /* 0x00006400000c000b */
[----:B012---:R-:W-:Y:S01]  /*1ac20*/  ENDCOLLECTIVE ;  /* 0x000000000000791b */ /* 0x007fe20003800000 */
.L_x_2607:
[----:B------:R-:W-:Y:S05]  /*1ac30*/  BSYNC B0 ;  /* 0x0000000000007941 */ /* 0x000fea0003800000 */
.L_x_2606:
        /* <DEDUP_REMOVED lines=9> */
.L_x_2608:
        /* <DEDUP_REMOVED lines=18> */
.L_x_2609:
[----:B------:R-:W-:Y:S01]  /*1adf0*/  IMAD.MOV.U32 R12, RZ, RZ, 0x2 ;  /* 0x00000002ff0c7424 */ /* 0x000fe200078e00ff */
[----:B------:R-:W-:-:S05]  /*1ae00*/  SEL R4, R14, RZ, P1 ;  /* 0x000000ff0e047207 */ /* 0x000fca0000800000 */
[----:B------:R-:W-:-:S04]  /*1ae10*/  IMAD.IADD R4, R17, 0x1, R4 ;  /* 0x0000000111047824 */ /* 0x000fc800078e0204 */
[----:B------:R-:W-:-:S07]  /*1ae20*/  IMAD.MOV.U32 R13, RZ, RZ, R4 ;  /* 0x000000ffff0d7224 */ /* 0x000fce00078e0004 */
[----:B------:R-:W-:Y:S05]  /*1ae30*/  WARPSYNC.COLLECTIVE R15, `(.L_x_2610) ;  /* 0x000000000f087348 */ /* 0x000fea0003c00000 */
[----:B------:R0:W1:Y:S02]  /*1ae40*/  SHFL.UP P6, R14, R13, R12, R11 ;  /* 0x0400000c0d0e7389 */ /* 0x00006400000c000b */
[----:B01----:R-:W-:Y:S01]  /*1ae50*/  ENDCOLLECTIVE ;  /* 0x000000000000791b */ /* 0x003fe20003800000 */
.L_x_2610:
[----:B------:R-:W-:Y:S01]  /*1ae60*/  IMAD.MOV.U32 R12, RZ, RZ, 0x4 ;  /* 0x00000004ff0c7424 */ /* 0x000fe200078e00ff */
[----:B------:R-:W-:-:S05]  /*1ae70*/  SEL R3, R14, RZ, P2 ;  /* 0x000000ff0e037207 */ /* 0x000fca0001000000 */
[----:B------:R-:W-:-:S04]  /*1ae80*/  IMAD.IADD R6, R4, 0x1, R3 ;  /* 0x0000000104067824 */ /* 0x000fc800078e0203 */
[----:B------:R-:W-:-:S07]  /*1ae90*/  IMAD.MOV.U32 R13, RZ, RZ, R6 ;  /* 0x000000ffff0d7224 */ /* 0x000fce00078e0006 */
[----:B------:R-:W-:Y:S05]  /*1aea0*/  WARPSYNC.COLLECTIVE R15, `(.L_x_2611) ;  /* 0x000000000f087348 */ /* 0x000fea0003c00000 */
[----:B------:R0:W1:Y:S02]  /*1aeb0*/  SHFL.UP P6, R14, R13, R12, R11 ;  /* 0x0400000c0d0e7389 */ /* 0x00006400000c000b */
[----:B01----:R-:W-:Y:S01]  /*1aec0*/  ENDCOLLECTIVE ;  /* 0x000000000000791b */ /* 0x003fe20003800000 */
.L_x_2611:
[----:B------:R-:W-:Y:S01]  /*1aed0*/  IMAD.MOV.U32 R12, RZ, RZ, 0x8 ;  /* 0x00000008ff0c7424 */ /* 0x000fe200078e00ff */
[----:B------:R-:W-:-:S05]  /*1aee0*/  SEL R3, R14, RZ, P3 ;  /* 0x000000ff0e037207 */ /* 0x000fca0001800000 */
[----:B------:R-:W-:-:S04]  /*1aef0*/  IMAD.IADD R2, R6, 0x1, R3 ;  /* 0x0000000106027824 */ /* 0x000fc800078e0203 */
[----:B------:R-:W-:-:S07]  /*1af00*/  IMAD.MOV.U32 R13, RZ, RZ, R2 ;  /* 0x000000ffff0d7224 */ /* 0x000fce00078e0002 */
[----:B------:R-:W-:Y:S05]  /*1af10*/  WARPSYNC.COLLECTIVE R15, `(.L_x_2612) ;  /* 0x000000000f087348 */ /* 0x000fea0003c00000 */
[----:B------:R0:W1:Y:S02]  /*1af20*/  SHFL.UP P6, R14, R13, R12, R11 ;  /* 0x0400000c0d0e7389 */ /* 0x00006400000c000b */
[----:B01----:R-:W-:Y:S01]  /*1af30*/  ENDCOLLECTIVE ;  /* 0x000000000000791b */ /* 0x003fe20003800000 */
.L_x_2612:
[----:B------:R-:W-:Y:S01]  /*1af40*/  IMAD.MOV.U32 R12, RZ, RZ, 0x10 ;  /* 0x00000010ff0c7424 */ /* 0x000fe200078e00ff */
[----:B------:R-:W-:-:S05]  /*1af50*/  SEL R3, R14, RZ, P4 ;  /* 0x000000ff0e037207 */ /* 0x000fca0002000000 */
[----:B------:R-:W-:-:S04]  /*1af60*/  IMAD.IADD R3, R2, 0x1, R3 ;  /* 0x0000000102037824 */ /* 0x000fc800078e0203 */
[----:B------:R-:W-:-:S07]  /*1af70*/  IMAD.MOV.U32 R13, RZ, RZ, R3 ;  /* 0x000000ffff0d7224 */ /* 0x000fce00078e0003 */
[----:B------:R-:W-:Y:S05]  /*1af80*/  WARPSYNC.COLLECTIVE R15, `(.L_x_2613) ;  /* 0x000000000f087348 */ /* 0x000fea0003c00000 */
[----:B------:R0:W1:Y:S02]  /*1af90*/  SHFL.UP P6, R14, R13, R12, R11 ;  /* 0x0400000c0d0e7389 */ /* 0x00006400000c000b */
[----:B01----:R-:W-:Y:S01]  /*1afa0*/  ENDCOLLECTIVE ;  /* 0x000000000000791b */ /* 0x003fe20003800000 */
.L_x_2613:
        /* <DEDUP_REMOVED lines=8> */
.L_x_2614:
[----:B------:R-:W-:Y:S05]  /*1b030*/  BRA `(.L_x_2615) ;  /* 0xffffffc400847947 */ /* 0x000fea000383ffff */
.L_x_2499:
        /* <DEDUP_REMOVED lines=8> */
.L_x_2617:
[----:B------:R-:W-:Y:S05]  /*1b0c0*/  BSYNC B0 ;  /* 0x0000000000007941 */ /* 0x000fea0003800000 */
.L_x_2616:
        /* <DEDUP_REMOVED lines=8> */
.L_x_2618:
[----:B------:R-:W-:Y:S01]  /*1b150*/  IMAD.MOV.U32 R12, RZ, RZ, 0x4 ;  /* 0x00000004ff0c7424 */ /* 0x000fe200078e00ff */
[----:B------:R-:W-:-:S05]  /*1b160*/  SEL R2, R14, RZ, P2 ;  /* 0x000000ff0e027207 */ /* 0x000fca0001000000 */
[----:B------:R-:W-:-:S04]  /*1b170*/  IMAD.IADD R2, R13, 0x1, R2 ;  /* 0x000000010d027824 */ /* 0x000fc800078e0202 */
[----:B------:R-:W-:-:S07]  /*1b180*/  IMAD.MOV.U32 R13, RZ, RZ, R2 ;  /* 0x000000ffff0d7224 */ /* 0x000fce00078e0002 */
[----:B------:R-:W-:Y:S05]  /*1b190*/  WARPSYNC.COLLECTIVE R15, `(.L_x_2619) ;  /* 0x000000000f087348 */ /* 0x000fea0003c00000 */
[----:B------:R0:W1:Y:S02]  /*1b1a0*/  SHFL.UP P6, R14, R13, R12, R11 ;  /* 0x0400000c0d0e7389 */ /* 0x00006400000c000b */
[----:B01----:R-:W-:Y:S01]  /*1b1b0*/  ENDCOLLECTIVE ;  /* 0x000000000000791b */ /* 0x003fe20003800000 */
.L_x_2619:
[----:B------:R-:W-:Y:S01]  /*1b1c0*/  IMAD.MOV.U32 R12, RZ, RZ, 0x8 ;  /* 0x00000008ff0c7424 */ /* 0x000fe200078e00ff */
[----:B------:R-:W-:-:S05]  /*1b1d0*/  SEL R3, R14, RZ, P3 ;  /* 0x000000ff0e037207 */ /* 0x000fca0001800000 */
[----:B------:R-:W-:-:S04]  /*1b1e0*/  IMAD.IADD R3, R2, 0x1, R3 ;  /* 0x0000000102037824 */ /* 0x000fc800078e0203 */
[----:B------:R-:W-:-:S07]  /*1b1f0*/  IMAD.MOV.U32 R13, RZ, RZ, R3 ;  /* 0x000000ffff0d7224 */ /* 0x000fce00078e0003 */
[----:B------:R-:W-:Y:S05]  /*1b200*/  WARPSYNC.COLLECTIVE R15, `(.L_x_2620) ;  /* 0x000000000f087348 */ /* 0x000fea0003c00000 */
[----:B------:R0:W1:Y:S02]  /*1b210*/  SHFL.UP P6, R14, R13, R12, R11 ;  /* 0x0400000c0d0e7389 */ /* 0x00006400000c000b */
[----:B01----:R-:W-:Y:S01]  /*1b220*/  ENDCOLLECTIVE ;  /* 0x000000000000791b */ /* 0x003fe20003800000 */
.L_x_2620:
[----:B------:R-:W-:Y:S01]  /*1b230*/  IMAD.MOV.U32 R12, RZ, RZ, 0x10 ;  /* 0x00000010ff0c7424 */ /* 0x000fe200078e00ff */
[----:B------:R-:W-:-:S05]  /*1b240*/  SEL R4, R14, RZ, P4 ;  /* 0x000000ff0e047207 */ /* 0x000fca0002000000 */
[----:B------:R-:W-:-:S04]  /*1b250*/  IMAD.IADD R4, R3, 0x1, R4 ;  /* 0x0000000103047824 */ /* 0x000fc800078e0204 */
[----:B------:R-:W-:-:S07]  /*1b260*/  IMAD.MOV.U32 R13, RZ, RZ, R4 ;  /* 0x000000ffff0d7224 */ /* 0x000fce00078e0004 */
[----:B------:R-:W-:Y:S05]  /*1b270*/  WARPSYNC.COLLECTIVE R15, `(.L_x_2621) ;  /* 0x000000000f087348 */ /* 0x000fea0003c00000 */
[----:B------:R0:W1:Y:S02]  /*1b280*/  SHFL.UP P6, R14, R13, R12, R11 ;  /* 0x0400000c0d0e7389 */ /* 0x00006400000c000b */
[----:B01----:R-:W-:Y:S01]  /*1b290*/  ENDCOLLECTIVE ;  /* 0x000000000000791b */ /* 0x003fe20003800000 */
.L_x_2621:
        /* <DEDUP_REMOVED lines=8> */
.L_x_2622:
[----:B------:R-:W-:Y:S05]  /*1b320*/  BRA `(.L_x_2623) ;  /* 0xffffffc400647947 */ /* 0x000fea000383ffff */
.L_x_2501:
[----:B------:R-:W-:Y:S01]  /*1b330*/  BSSY B0, `(.L_x_2624) ;  /* 0x0000006000007945 */ /* 0x000fe20003800000 */
[----:B------:R-:W-:Y:S01]  /*1b340*/  PLOP3.LUT P6, PT, P6, PT, PT, 0x8, 0x0 ;  /* 0x000000000000781c */ /* 0x000fe200037ce170 */
[----:B------:R-:W-:-:S12]  /*1b350*/  IMAD.MOV.U32 R15, RZ, RZ, -0x1 ;  /* 0xffffffffff0f7424 */ /* 0x000fd800078e00ff */
[----:B0-----:R-:W-:Y:S05]  /*1b360*/  WARPSYNC.COLLECTIVE R15, `(.L_x_2625) ;  /* 0x000000000f087348 */ /* 0x001fea0003c00000 */
[----:B------:R-:W-:Y:S01]  /*1b370*/  VOTE.ANY R14, PT, P6 ;  /* 0x00000000000e7806 */ /* 0x000fe200030e0100 */
[----:B0-----:R-:W-:Y:S06]  /*1b380*/  ENDCOLLECTIVE ;  /* 0x000000000000791b */ /* 0x001fec0003800000 */
.L_x_2625:
[----:B------:R-:W-:Y:S05]  /*1b390*/  BSYNC B0 ;  /* 0x0000000000007941 */ /* 0x000fea0003800000 */
.L_x_2624:
        /* <DEDUP_REMOVED lines=9> */
.L_x_2626:
[----:B------:R-:W-:Y:S01]  /*1b430*/  IMAD.MOV.U32 R17, RZ, RZ, R14 ;  /* 0x000000ffff117224 */ /* 0x000fe200078e000e */
[----:B------:R-:W-:Y:S06]  /*1b440*/  BRA `(.L_x_2627) ;  /* 0xffffffc400547947 */ /* 0x000fec000383ffff */
.L_x_2503:
[----:B------:R-:W-:Y:S01]  /*1b450*/  BSSY B0, `(.L_x_2628) ;  /* 0x0000007000007945 */ /* 0x000fe20003800000 */
[----:B------:R-:W-:Y:S02]  /*1b460*/  IMAD.MOV.U32 R13, RZ, RZ, R3 ;  /* 0x000000ffff0d7224 */ /* 0x000fe400078e0003 */
[----:B------:R-:W-:Y:S02]  /*1b470*/  IMAD.MOV.U32 R11, RZ, RZ, 0x1f ;  /* 0x0000001fff0b7424 */ /* 0x000fe400078e00ff */
[----:B------:R-:W-:-:S07]  /*1b480*/  IMAD.MOV.U32 R15, RZ, RZ, -0x1 ;  /* 0xffffffffff0f7424 */ /* 0x000fce00078e00ff */
[----:B012---:R-:W-:Y:S05]  /*1b490*/  WARPSYNC.COLLECTIVE R15, `(.L_x_2629) ;  /* 0x000000000f087348 */ /* 0x007fea0003c00000 */
[----:B------:R3:W4:Y:S02]  /*1b4a0*/  SHFL.IDX P6, R14, R13, R12, R11 ;  /* 0x0000000c0d0e7389 */ /* 0x00072400000c000b */
[----:B01234-:R-:W-:Y:S01]  /*1b4b0*/  ENDCOLLECTIVE ;  /* 0x000000000000791b */ /* 0x01ffe20003800000 */
.L_x_2629:
[----:B------:R-:W-:Y:S05]  /*1b4c0*/  BSYNC B0 ;  /* 0x0000000000007941 */ /* 0x000fea0003800000 */
.L_x_2628:
[----:B------:R-:W-:Y:S05]  /*1b4d0*/  BRA `(.L_x_2502) ;  /* 0xffffffc4004c7947 */ /* 0x000fea000383ffff */
.L_x_2507:
[----:B0-----:R0:W3:Y:S02]  /*1b4e0*/  SYNCS.PHASECHK.TRANS64.TRYWAIT P0, [R9+URZ+0x16820], R0 ;  /* 0x01682000090075a7 */ /* 0x0010e4000800017f */
[----:B---3--:R-:W-:Y:S05]  /*1b4f0*/  @!P0 NANOSLEEP.SYNCS 0x989680 ;  /* 0x009896800000895d */ /* 0x008fea0003900000 */
[----:B------:R-:W3:Y:S02]  /*1b500*/  @!P0 SYNCS.PHASECHK.TRANS64 P0, [R9+URZ+0x16820], R0 ;  /* 0x01682000090085a7 */ /* 0x000ee4000800007f */
[----:B---3--:R-:W-:Y:S05]  /*1b510*/  @!P0 BRA `(.L_x_2507) ;  /* 0xfffffffc00f08947 */ /* 0x008fea000383ffff */
[----:B------:R-:W-:Y:S05]  /*1b520*/  BRA `(.L_x_2630) ;  /* 0xffffffc800c47947 */ /* 0x000fea000383ffff */
.L_x_2508:
        /* <DEDUP_REMOVED lines=8> */
[----:B012-4-:R-:W-:Y:S05]  /*1b5b0*/  WARPSYNC.COLLECTIVE R15, `(.L_x_2632) ;  /* 0x000000000f087348 */ /* 0x017fea0003c00000 */
[----:B------:R3:W0:Y:S02]  /*1b5c0*/  SHFL.IDX P6, R14, R13, R12, R11 ;  /* 0x0000000c0d0e7389 */ /* 0x00062400000c000b */
[----:B01234-:R-:W-:Y:S01]  /*1b5d0*/  ENDCOLLECTIVE ;  /* 0x000000000000791b */ /* 0x01ffe20003800000 */
.L_x_2632:
[----:B------:R-:W-:Y:S05]  /*1b5e0*/  BSYNC B0 ;  /* 0x0000000000007941 */ /* 0x000fea0003800000 */
.L_x_2631:
[----:B------:R-:W-:Y:S05]  /*1b5f0*/  BRA `(.L_x_2633) ;  /* 0xffffffc800ac7947 */ /* 0x000fea000383ffff */
.L_x_2509:
[----:B------:R-:W-:Y:S01]  /*1b600*/  BSSY B0, `(.L_x_2634) ;  /* 0x0000006000007945 */ /* 0x000fe20003800000 */
[----:B------:R-:W-:-:S07]  /*1b610*/  IMAD.MOV.U32 R15, RZ, RZ, -0x1 ;  /* 0xffffffffff0f7424 */ /* 0x000fce00078e00ff */
[----:B012-4-:R-:W-:Y:S05]  /*1b620*/  WARPSYNC.COLLECTIVE R15, `(.L_x_2635) ;  /* 0x000000000f0c7348 */ /* 0x017fea0003c00000 */
[----:B------:R-:W-:Y:S02]  /*1b630*/  ELECT P6, UR62, PT ;  /* 0x00000000003e782f */ /* 0x000fe400038c0000 */
[----:B------:R-:W-:Y:S01]  /*1b640*/  MOV R14, UR62 ;  /* 0x0000003e000e7c02 */ /* 0x000fe20008000f00 */
[----:B012-4-:R-:W-:Y:S10]  /*1b650*/  ENDCOLLECTIVE ;  /* 0x000000000000791b */ /* 0x017ff40003800000 */
.L_x_2635:
[----:B------:R-:W-:Y:S05]  /*1b660*/  BSYNC B0 ;  /* 0x0000000000007941 */ /* 0x000fea0003800000 */
.L_x_2634:
[----:B------:R-:W-:Y:S05]  /*1b670*/  BRA `(.L_x_2636) ;  /* 0xffffffc800a07947 */ /* 0x000fea000383ffff */
.L_x_2511:
[----:B0-----:R0:W2:Y:S02]  /*1b680*/  SYNCS.PHASECHK.TRANS64.TRYWAIT P0, [R6+URZ], R3 ;  /* 0x00000003060075a7 */ /* 0x0010a4000800017f */
[----:B--2---:R-:W-:Y:S05]  /*1b690*/  @!P0 NANOSLEEP.SYNCS 0x989680 ;  /* 0x009896800000895d */ /* 0x004fea0003900000 */
[----:B------:R-:W2:Y:S02]  /*1b6a0*/  @!P0 SYNCS.PHASECHK.TRANS64 P0, [R6+URZ], R3 ;  /* 0x00000003060085a7 */ /* 0x000ea4000800007f */
[----:B--2---:R-:W-:Y:S05]  /*1b6b0*/  @!P0 BRA `(.L_x_2511) ;  /* 0xfffffffc00f08947 */ /* 0x004fea000383ffff */
[----:B------:R-:W-:Y:S05]  /*1b6c0*/  BRA `(.L_x_2637) ;  /* 0xffffffc800d47947 */ /* 0x000fea000383ffff */
.L_x_2512:
[----:B--2---:R2:W3:Y:S02]  /*1b6d0*/  SYNCS.PHASECHK.TRANS64.TRYWAIT P0, [R7+URZ], R2 ;  /* 0x00000002070075a7 */ /* 0x0044e4000800017f */
[----:B---3--:R-:W-:Y:S05]  /*1b6e0*/  @!P0 NANOSLEEP.SYNCS 0x989680 ;  /* 0x009896800000895d */ /* 0x008fea0003900000 */
[----:B------:R-:W3:Y:S02]  /*1b6f0*/  @!P0 SYNCS.PHASECHK.TRANS64 P0, [R7+URZ], R2 ;  /* 0x00000002070085a7 */ /* 0x000ee4000800007f */
[----:B---3--:R-:W-:Y:S05]  /*1b700*/  @!P0 BRA `(.L_x_2512) ;  /* 0xfffffffc00f08947 */ /* 0x008fea000383ffff */
[----:B------:R-:W-:Y:S05]  /*1b710*/  BRA `(.L_x_2638) ;  /* 0xffffffc800c87947 */ /* 0x000fea000383ffff */
.L_x_2514:
[----:B---3--:R3:W0:Y:S02]  /*1b720*/  SYNCS.PHASECHK.TRANS64.TRYWAIT P0, [R4+URZ], R3 ;  /* 0x00000003040075a7 */ /* 0x008624000800017f */
[----:B0-----:R-:W-:Y:S05]  /*1b730*/  @!P0 NANOSLEEP.SYNCS 0x989680 ;  /* 0x009896800000895d */ /* 0x001fea0003900000 */
[----:B------:R-:W0:Y:S02]  /*1b740*/  @!P0 SYNCS.PHASECHK.TRANS64 P0, [R4+URZ], R3 ;  /* 0x00000003040085a7 */ /* 0x000e24000800007f */
[----:B0-----:R-:W-:Y:S05]  /*1b750*/  @!P0 BRA `(.L_x_2514) ;  /* 0xfffffffc00f08947 */ /* 0x001fea000383ffff */
[----:B------:R-:W-:Y:S05]  /*1b760*/  BRA `(.L_x_2639) ;  /* 0xffffffc800cc7947 */ /* 0x000fea000383ffff */
.L_x_2640:
        /* <DEDUP_REMOVED lines=9> */
.L_x_2649:


//--------------------- .nv.global.init           --------------------------
	.section	.nv.global.init,"aw",@progbits
.nv.global.init:
	.type		$str$20,@object
	.size		$str$20,($str$21 - $str$20)
$str$20:
        /*0000*/ 	.byte	0x28, 0x61, 0x64, 0x64, 0x72, 0x65, 0x73, 0x73, 0x20, 0x26, 0x20, 0x6d, 0x61, 0x73, 0x6b, 0x29
        /*0010*/ 	.byte	0x20, 0x3d, 0x3d, 0x20, 0x30, 0x00
	.type		$str$21,@object
	.size		$str$21,(__unnamed_4 - $str$21)
$str$21:
        /*0016*/ 	.byte	0x2f, 0x74, 0x6d, 0x70, 0x2f, 0x6f, 0x73, 0x73, 0x5f, 0x6b, 0x65, 0x72, 0x6e, 0x65, 0x6c, 0x73
        /*0026*/ 	.byte	0x5f, 0x73, 0x72, 0x63, 0x2f, 0x66, 0x6c, 0x61, 0x73, 0x68, 0x5f, 0x61, 0x74, 0x74, 0x65, 0x6e
        /*0036*/ 	.byte	0x74, 0x69, 0x6f, 0x6e, 0x2f, 0x63, 0x73, 0x72, 0x63, 0x2f, 0x63, 0x75, 0x74, 0x6c, 0x61, 0x73
        /*0046*/ 	.byte	0x73, 0x2f, 0x69, 0x6e, 0x63, 0x6c, 0x75, 0x64, 0x65, 0x2f, 0x63, 0x75, 0x74, 0x65, 0x2f, 0x70
        /*0056*/ 	.byte	0x6f, 0x69, 0x6e, 0x74, 0x65, 0x72, 0x5f, 0x66, 0x6c, 0x61, 0x67, 0x67, 0x65, 0x64, 0x2e, 0x68
        /*0066*/ 	.byte	0x70, 0x70, 0x00
	.type		__unnamed_4,@object
	.size		__unnamed_4,(__unnamed_9 - __unnamed_4)
__unnamed_4:
        /* <DEDUP_REMOVED lines=24> */
        /*01e9*/ 	.byte	0x00
	.type		__unnamed_9,@object
	.size		__unnamed_9,(__unnamed_5 - __unnamed_9)
__unnamed_9:
        /* <DEDUP_REMOVED lines=24> */
        /*036a*/ 	.byte	0x3e, 0x20, 0x26, 0x5d, 0x00
	.type		__unnamed_5,@object
	.size		__unnamed_5,(__unnamed_3 - __unnamed_5)
__unnamed_5:
        /* <DEDUP_REMOVED lines=25> */
	.type		__unnamed_3,@object
	.size		__unnamed_3,(__unnamed_2 - __unnamed_3)
__unnamed_3:
        /* <DEDUP_REMOVED lines=29> */
	.type		__unnamed_2,@object
	.size		__unnamed_2,(__unnamed_7 - __unnamed_2)
__unnamed_2:
        /* <DEDUP_REMOVED lines=29> */
	.type		__unnamed_7,@object
	.size		__unnamed_7,(__unnamed_8 - __unnamed_7)
__unnamed_7:
        /* <DEDUP_REMOVED lines=28> */
        /*0a4c*/ 	.byte	0x3c, 0x31, 0x32, 0x32, 0x38, 0x38, 0x3e, 0x3e, 0x3e, 0x3e, 0x3e, 0x5d, 0x00
	.type		__unnamed_8,@object
	.size		__unnamed_8,(__unnamed_1 - __unnamed_8)
__unnamed_8:
        /* <DEDUP_REMOVED lines=29> */
	.type		__unnamed_1,@object
	.size		__unnamed_1,(__unnamed_6 - __unnamed_1)
__unnamed_1:
        /* <DEDUP_REMOVED lines=28> */
        /*0de6*/ 	.byte	0x3c, 0x38, 0x31, 0x39, 0x32, 0x3e, 0x3e, 0x3e, 0x3e, 0x3e, 0x20, 0x26, 0x5d, 0x00
	.type		__unnamed_6,@object
	.size		__unnamed_6,(.L_5 - __unnamed_6)
__unnamed_6:
        /* <DEDUP_REMOVED lines=28> */
        /*0fb4*/ 	.byte	0x3c, 0x31, 0x32, 0x32, 0x38, 0x38, 0x3e, 0x3e, 0x3e, 0x3e, 0x3e, 0x20, 0x26, 0x5d, 0x00
.L_5:


//--------------------- .nv.shared._ZN7cutlass13device_kernelIN5flash11enable_sm90INS1_16FlashAttnFwdSm90INS1_25CollectiveMainloopFwdSm90ILi2EN4cute5tupleIJNS5_1CILi1EEES8_S8_EEENS6_IJNS7_ILi192EEESA_NS7_ILi64EEEEEELi64ENS_10bfloat16_tEfNS_4arch4Sm90ELb0ELb0ELb0ELb0ELb0ELb0ELb0ELb0ELb1ELb1ELb0ELb0EEENS1_21CollectiveEpilogueFwdINS6_IJSA_SB_SA_EEES9_SD_SF_Li384ELb0ELb1ELb0ELb0EEENS1_29StaticPersistentTileSchedulerILb0EEEEEEEEEvNT_6ParamsE --------------------------
	.section	.nv.shared._ZN7cutlass13device_kernelIN5flash11enable_sm90INS1_16FlashAttnFwdSm90INS1_25CollectiveMainloopFwdSm90ILi2EN4cute5tupleIJNS5_1CILi1EEES8_S8_EEENS6_IJNS7_ILi192EEESA_NS7_ILi64EEEEEELi64ENS_10bfloat16_tEfNS_4arch4Sm90ELb0ELb0ELb0ELb0ELb0ELb0ELb0ELb0ELb1ELb1ELb0ELb0EEENS1_21CollectiveEpilogueFwdINS6_IJSA_SB_SA_EEES9_SD_SF_Li384ELb0ELb1ELb0ELb0EEENS1_29StaticPersistentTileSchedulerILb0EEEEEEEEEvNT_6ParamsE,"aw",@nobits
	.sectionflags	@""
	.align	16
	.zero		1024


//--------------------- .nv.shared.reserved.0     --------------------------
	.section	.nv.shared.reserved.0,"aw",@nobits
	.weak		__nv_reservedSMEM_offset_0_alias
	.size		__nv_reservedSMEM_offset_0_alias, 0, 0
	.other		__nv_reservedSMEM_offset_0_alias,@"STO_CUDA_RESERVED_SHARED STV_DEFAULT"
__nv_reservedSMEM_offset_0_alias:
	.zero		0


//--------------------- .nv.global                --------------------------
	.section	.nv.global,"aw",@nobits
.nv.global:
	.type		_ZN73_INTERNAL_b78b44cd_37_flash_fwd_hdim64_bf16_packgqa_sm90_cu_93b96ec2_38454cute1_E,@object
	.size		_ZN73_INTERNAL_b78b44cd_37_flash_fwd_hdim64_bf16_packgqa_sm90_cu_93b96ec2_38454cute1_E,(_ZN73_INTERNAL_b78b44cd_37_flash_fwd_hdim64_bf16_packgqa_sm90_cu_93b96ec2_38454cuda3std3__45__cpo6cbeginE - _ZN73_INTERNAL_b78b44cd_37_flash_fwd_hdim64_bf16_packgqa_sm90_cu_93b96ec2_38454cute1_E)
_ZN73_INTERNAL_b78b44cd_37_flash_fwd_hdim64_bf16_packgqa_sm90_cu_93b96ec2_38454cute1_E:
	.zero		1
	.type		_ZN73_INTERNAL_b78b44cd_37_flash_fwd_hdim64_bf16_packgqa_sm90_cu_93b96ec2_38454cuda3std3__45__cpo6cbeginE,@object
	.size		_ZN73_INTERNAL_b78b44cd_37_flash_fwd_hdim64_bf16_packgqa_sm90_cu_93b96ec2_38454cuda3std3__45__cpo6cbeginE,(_ZN73_INTERNAL_b78b44cd_37_flash_fwd_hdim64_bf16_packgqa_sm90_cu_93b96ec2_38454cuda3std3__48in_placeE - _ZN73_INTERNAL_b78b44cd_37_flash_fwd_hdim64_bf16_packgqa_sm90_cu_93b96ec2_38454cuda3std3__45__cpo6cbeginE)
_ZN73_INTERNAL_b78b44cd_37_flash_fwd_hdim64_bf16_packgqa_sm90_cu_93b96ec2_38454cuda3std3__45__cpo6cbeginE:
	.zero		1
	.type		_ZN73_INTERNAL_b78b44cd_37_flash_fwd_hdim64_bf16_packgqa_sm90_cu_93b96ec2_38454cuda3std3__48in_placeE,@object
	.size		_ZN73_INTERNAL_b78b44cd_37_flash_fwd_hdim64_bf16_packgqa_sm90_cu_93b96ec2_38454cuda3std3__48in_placeE,(_ZN73_INTERNAL_b78b44cd_37_flash_fwd_hdim64_bf16_packgqa_sm90_cu_93b96ec2_38454cuda3std6ranges3__45__cpo9iter_moveE - _ZN73_INTERNAL_b78b44cd_37_flash_fwd_hdim64_bf16_packgqa_sm90_cu_93b96ec2_38454cuda3std3__48in_placeE)
_ZN73_INTERNAL_b78b44cd_37_flash_fwd_hdim64_bf16_packgqa_sm90_cu_93b96ec2_38454cuda3std3__48in_placeE:
	.zero		1
	.type		_ZN73_INTERNAL_b78b44cd_37_flash_fwd_hdim64_bf16_packgqa_sm90_cu_93b96ec2_38454cuda3std6ranges3__45__cpo9iter_moveE,@object
	.size		_ZN73_INTERNAL_b78b44cd_37_flash_fwd_hdim64_bf16_packgqa_sm90_cu_93b96ec2_38454cuda3std6ranges3__45__cpo9iter_moveE,(_ZN73_INTERNAL_b78b44cd_37_flash_fwd_hdim64_bf16_packgqa_sm90_cu_93b96ec2_38454cuda3std3__45__cpo5beginE - _ZN73_INTERNAL_b78b44cd_37_flash_fwd_hdim64_bf16_packgqa_sm90_cu_93b96ec2_38454cuda3std6ranges3__45__cpo9iter_moveE)
_ZN73_INTERNAL_b78b44cd_37_flash_fwd_hdim64_bf16_packgqa_sm90_cu_93b96ec2_38454cuda3std6ranges3__45__cpo9iter_moveE:
	.zero		1
	.type		_ZN73_INTERNAL_b78b44cd_37_flash_fwd_hdim64_bf16_packgqa_sm90_cu_93b96ec2_38454cuda3std3__45__cpo5beginE,@object
	.size		_ZN73_INTERNAL_b78b44cd_37_flash_fwd_hdim64_bf16_packgqa_sm90_cu_93b96ec2_38454cuda3std3__45__cpo5beginE,(_ZN73_INTERNAL_b78b44cd_37_flash_fwd_hdim64_bf16_packgqa_sm90_cu_93b96ec2_38454cuda3std3__475_GLOBAL__N__b78b44cd_37_flash_fwd_hdim64_bf16_packgqa_sm90_cu_93b96ec2_38456ignoreE - _ZN73_INTERNAL_b78b44cd_37_flash_fwd_hdim64_bf16_packgqa_sm90_cu_93b96ec2_38454cuda3std3__45__cpo5beginE)
_ZN73_INTERNAL_b78b44cd_37_flash_fwd_hdim64_bf16_packgqa_sm90_cu_93b96ec2_38454cuda3std3__45__cpo5beginE:
	.zero		1
	.type		_ZN73_INTERNAL_b78b44cd_37_flash_fwd_hdim64_bf16_packgqa_sm90_cu_93b96ec2_38454cuda3std3__475_GLOBAL__N__b78b44cd_37_flash_fwd_hdim64_bf16_packgqa_sm90_cu_93b96ec2_38456ignoreE,@object
	.size		_ZN73_INTERNAL_b78b44cd_37_flash_fwd_hdim64_bf16_packgqa_sm90_cu_93b96ec2_38454cuda3std3__475_GLOBAL__N__b78b44cd_37_flash_fwd_hdim64_bf16_packgqa_sm90_cu_93b96ec2_38456ignoreE,(_ZN73_INTERNAL_b78b44cd_37_flash_fwd_hdim64_bf16_packgqa_sm90_cu_93b96ec2_38454cute7productE - _ZN73_INTERNAL_b78b44cd_37_flash_fwd_hdim64_bf16_packgqa_sm90_cu_93b96ec2_38454cuda3std3__475_GLOBAL__N__b78b44cd_37_flash_fwd_hdim64_bf16_packgqa_sm90_cu_93b96ec2_38456ignoreE)
_ZN73_INTERNAL_b78b44cd_37_flash_fwd_hdim64_bf16_packgqa_sm90_cu_93b96ec2_38454cuda3std3__475_GLOBAL__N__b78b44cd_37_flash_fwd_hdim64_bf16_packgqa_sm90_cu_93b96ec2_38456ignoreE:
	.zero		1
	.type		_ZN73_INTERNAL_b78b44cd_37_flash_fwd_hdim64_bf16_packgqa_sm90_cu_93b96ec2_38454cute7productE,@object
	.size		_ZN73_INTERNAL_b78b44cd_37_flash_fwd_hdim64_bf16_packgqa_sm90_cu_93b96ec2_38454cute7productE,(_ZN73_INTERNAL_b78b44cd_37_flash_fwd_hdim64_bf16_packgqa_sm90_cu_93b96ec2_38454cuda3std3__45__cpo3endE - _ZN73_INTERNAL_b78b44cd_37_flash_fwd_hdim64_bf16_packgqa_sm90_cu_93b96ec2_38454cute7productE)
_ZN73_INTERNAL_b78b44cd_37_flash_fwd_hdim64_bf16_packgqa_sm90_cu_93b96ec2_38454cute7productE:
	.zero		1
	.type		_ZN73_INTERNAL_b78b44cd_37_flash_fwd_hdim64_bf16_packgqa_sm90_cu_93b96ec2_38454cuda3std3__45__cpo3endE,@object
	.size		_ZN73_INTERNAL_b78b44cd_37_flash_fwd_hdim64_bf16_packgqa_sm90_cu_93b96ec2_38454cuda3std3__45__cpo3endE,(_ZN73_INTERNAL_b78b44cd_37_flash_fwd_hdim64_bf16_packgqa_sm90_cu_93b96ec2_38454cuda3std3__419piecewise_constructE - _ZN73_INTERNAL_b78b44cd_37_flash_fwd_hdim64_bf16_packgqa_sm90_cu_93b96ec2_38454cuda3std3__45__cpo3endE)
_ZN73_INTERNAL_b78b44cd_37_flash_fwd_hdim64_bf16_packgqa_sm90_cu_93b96ec2_38454cuda3std3__45__cpo3endE:
	.zero		1
	.type		_ZN73_INTERNAL_b78b44cd_37_flash_fwd_hdim64_bf16_packgqa_sm90_cu_93b96ec2_38454cuda3std3__419piecewise_constructE,@object
	.size		_ZN73_INTERNAL_b78b44cd_37_flash_fwd_hdim64_bf16_packgqa_sm90_cu_93b96ec2_38454cuda3std3__419piecewise_constructE,(_ZN73_INTERNAL_b78b44cd_37_flash_fwd_hdim64_bf16_packgqa_sm90_cu_93b96ec2_38454cuda3std3__45__cpo4cendE - _ZN73_INTERNAL_b78b44cd_37_flash_fwd_hdim64_bf16_packgqa_sm90_cu_93b96ec2_38454cuda3std3__419piecewise_constructE)
_ZN73_INTERNAL_b78b44cd_37_flash_fwd_hdim64_bf16_packgqa_sm90_cu_93b96ec2_38454cuda3std3__419piecewise_constructE:
	.zero		1
	.type		_ZN73_INTERNAL_b78b44cd_37_flash_fwd_hdim64_bf16_packgqa_sm90_cu_93b96ec2_38454cuda3std3__45__cpo4cendE,@object
	.size		_ZN73_INTERNAL_b78b44cd_37_flash_fwd_hdim64_bf16_packgqa_sm90_cu_93b96ec2_38454cuda3std3__45__cpo4cendE,(_ZN73_INTERNAL_b78b44cd_37_flash_fwd_hdim64_bf16_packgqa_sm90_cu_93b96ec2_38454cuda3std6ranges3__45__cpo4swapE - _ZN73_INTERNAL_b78b44cd_37_flash_fwd_hdim64_bf16_packgqa_sm90_cu_93b96ec2_38454cuda3std3__45__cpo4cendE)
_ZN73_INTERNAL_b78b44cd_37_flash_fwd_hdim64_bf16_packgqa_sm90_cu_93b96ec2_38454cuda3std3__45__cpo4cendE:
	.zero		1
	.type		_ZN73_INTERNAL_b78b44cd_37_flash_fwd_hdim64_bf16_packgqa_sm90_cu_93b96ec2_38454cuda3std6ranges3__45__cpo4swapE,@object
	.size		_ZN73_INTERNAL_b78b44cd_37_flash_fwd_hdim64_bf16_packgqa_sm90_cu_93b96ec2_38454cuda3std6ranges3__45__cpo4swapE,(.L_16 - _ZN73_INTERNAL_b78b44cd_37_flash_fwd_hdim64_bf16_packgqa_sm90_cu_93b96ec2_38454cuda3std6ranges3__45__cpo4swapE)
_ZN73_INTERNAL_b78b44cd_37_flash_fwd_hdim64_bf16_packgqa_sm90_cu_93b96ec2_38454cuda3std6ranges3__45__cpo4swapE:
	.zero		1
.L_16:


//--------------------- .nv.shared._ZN7cutlass13device_kernelIN5flash11enable_sm90INS1_16FlashAttnFwdSm90INS1_25CollectiveMainloopFwdSm90ILi2EN4cute5tupleIJNS5_1CILi1EEES8_S8_EEENS6_IJNS7_ILi192EEESA_NS7_ILi64EEEEEELi64ENS_10bfloat16_tEfNS_4arch4Sm90ELb0ELb0ELb0ELb1ELb0ELb0ELb0ELb0ELb1ELb1ELb0ELb0EEENS1_21CollectiveEpilogueFwdINS6_IJSA_SB_SA_EEES9_SD_SF_Li384ELb1ELb1ELb0ELb0EEENS1_36VarlenDynamicPersistentTileSchedulerILi192ELi192ELi384ELi128ELb0ELb1ELb1ELb0ELb1ELb1EEEEEEEEEvNT_6ParamsE --------------------------
	.section	.nv.shared._ZN7cutlass13device_kernelIN5flash11enable_sm90INS1_16FlashAttnFwdSm90INS1_25CollectiveMainloopFwdSm90ILi2EN4cute5tupleIJNS5_1CILi1EEES8_S8_EEENS6_IJNS7_ILi192EEESA_NS7_ILi64EEEEEELi64ENS_10bfloat16_tEfNS_4arch4Sm90ELb0ELb0ELb0ELb1ELb0ELb0ELb0ELb0ELb1ELb1ELb0ELb0EEENS1_21CollectiveEpilogueFwdINS6_IJSA_SB_SA_EEES9_SD_SF_Li384ELb1ELb1ELb0ELb0EEENS1_36VarlenDynamicPersistentTileSchedulerILi192ELi192ELi384ELi128ELb0ELb1ELb1ELb0ELb1ELb1EEEEEEEEEvNT_6ParamsE,"aw",@nobits
	.sectionflags	@""
	.align	16
	.zero		1024


//--------------------- .nv.shared._ZN7cutlass13device_kernelIN5flash11enable_sm90INS1_16FlashAttnFwdSm90INS1_25CollectiveMainloopFwdSm90ILi2EN4cute5tupleIJNS5_1CILi1EEES8_S8_EEENS6_IJNS7_ILi192EEESA_NS7_ILi64EEEEEELi64ENS_10bfloat16_tEfNS_4arch4Sm90ELb0ELb0ELb0ELb1ELb0ELb1ELb0ELb0ELb1ELb1ELb0ELb0EEENS1_21CollectiveEpilogueFwdINS6_IJSA_SB_SA_EEES9_SD_SF_Li384ELb1ELb1ELb0ELb0EEENS1_36VarlenDynamicPersistentTileSchedulerILi192ELi192ELi384ELi128ELb0ELb1ELb1ELb0ELb1ELb1EEEEEEEEEvNT_6ParamsE --------------------------
	.section	.nv.shared._ZN7cutlass13device_kernelIN5flash11enable_sm90INS1_16FlashAttnFwdSm90INS1_25CollectiveMainloopFwdSm90ILi2EN4cute5tupleIJNS5_1CILi1EEES8_S8_EEENS6_IJNS7_ILi192EEESA_NS7_ILi64EEEEEELi64ENS_10bfloat16_tEfNS_4arch4Sm90ELb0ELb0ELb0ELb1ELb0ELb1ELb0ELb0ELb1ELb1ELb0ELb0EEENS1_21CollectiveEpilogueFwdINS6_IJSA_SB_SA_EEES9_SD_SF_Li384ELb1ELb1ELb0ELb0EEENS1_36VarlenDynamicPersistentTileSchedulerILi192ELi192ELi384ELi128ELb0ELb1ELb1ELb0ELb1ELb1EEEEEEEEEvNT_6ParamsE,"aw",@nobits
	.sectionflags	@""
	.align	16
	.zero		1024


//--------------------- .nv.shared._ZN7cutlass13device_kernelIN5flash11enable_sm90INS1_16FlashAttnFwdSm90INS1_25CollectiveMainloopFwdSm90ILi2EN4cute5tupleIJNS5_1CILi1EEES8_S8_EEENS6_IJNS7_ILi192EEENS7_ILi128EEENS7_ILi64EEEEEELi64ENS_10bfloat16_tEfNS_4arch4Sm90ELb0ELb1ELb0ELb0ELb0ELb0ELb0ELb1ELb1ELb1ELb0ELb0EEENS1_21CollectiveEpilogueFwdINS6_IJSA_SC_SB_EEES9_SE_SG_Li384ELb0ELb1ELb0ELb0EEENS1_30DynamicPersistentTileSchedulerILi384ELi128ELb0ELb1ELb1EEEEEEEEEvNT_6ParamsE --------------------------
	.section	.nv.shared._ZN7cutlass13device_kernelIN5flash11enable_sm90INS1_16FlashAttnFwdSm90INS1_25CollectiveMainloopFwdSm90ILi2EN4cute5tupleIJNS5_1CILi1EEES8_S8_EEENS6_IJNS7_ILi192EEENS7_ILi128EEENS7_ILi64EEEEEELi64ENS_10bfloat16_tEfNS_4arch4Sm90ELb0ELb1ELb0ELb0ELb0ELb0ELb0ELb1ELb1ELb1ELb0ELb0EEENS1_21CollectiveEpilogueFwdINS6_IJSA_SC_SB_EEES9_SE_SG_Li384ELb0ELb1ELb0ELb0EEENS1_30DynamicPersistentTileSchedulerILi384ELi128ELb0ELb1ELb1EEEEEEEEEvNT_6ParamsE,"aw",@nobits
	.sectionflags	@""
	.align	16
	.zero		1024


//--------------------- .nv.shared._ZN7cutlass13device_kernelIN5flash11enable_sm90INS1_16FlashAttnFwdSm90INS1_25CollectiveMainloopFwdSm90ILi2EN4cute5tupleIJNS5_1CILi1EEES8_S8_EEENS6_IJNS7_ILi192EEENS7_ILi128EEENS7_ILi64EEEEEELi64ENS_10bfloat16_tEfNS_4arch4Sm90ELb0ELb1ELb0ELb1ELb0ELb0ELb0ELb1ELb1ELb1ELb0ELb0EEENS1_21CollectiveEpilogueFwdINS6_IJSA_SC_SB_EEES9_SE_SG_Li384ELb1ELb1ELb0ELb0EEENS1_36VarlenDynamicPersistentTileSchedulerILi192ELi128ELi384ELi128ELb0ELb1ELb1ELb1ELb0ELb1EEEEEEEEEvNT_6ParamsE --------------------------
	.section	.nv.shared._ZN7cutlass13device_kernelIN5flash11enable_sm90INS1_16FlashAttnFwdSm90INS1_25CollectiveMainloopFwdSm90ILi2EN4cute5tupleIJNS5_1CILi1EEES8_S8_EEENS6_IJNS7_ILi192EEENS7_ILi128EEENS7_ILi64EEEEEELi64ENS_10bfloat16_tEfNS_4arch4Sm90ELb0ELb1ELb0ELb1ELb0ELb0ELb0ELb1ELb1ELb1ELb0ELb0EEENS1_21CollectiveEpilogueFwdINS6_IJSA_SC_SB_EEES9_SE_SG_Li384ELb1ELb1ELb0ELb0EEENS1_36VarlenDynamicPersistentTileSchedulerILi192ELi128ELi384ELi128ELb0ELb1ELb1ELb1ELb0ELb1EEEEEEEEEvNT_6ParamsE,"aw",@nobits
	.sectionflags	@""
	.align	16
	.zero		1024


//--------------------- .nv.shared._ZN7cutlass13device_kernelIN5flash11enable_sm90INS1_16FlashAttnFwdSm90INS1_25CollectiveMainloopFwdSm90ILi2EN4cute5tupleIJNS5_1CILi1EEES8_S8_EEENS6_IJNS7_ILi192EEENS7_ILi128EEENS7_ILi64EEEEEELi64ENS_10bfloat16_tEfNS_4arch4Sm90ELb0ELb1ELb0ELb1ELb0ELb1ELb0ELb1ELb1ELb1ELb0ELb0EEENS1_21CollectiveEpilogueFwdINS6_IJSA_SC_SB_EEES9_SE_SG_Li384ELb1ELb1ELb0ELb0EEENS1_36VarlenDynamicPersistentTileSchedulerILi192ELi128ELi384ELi128ELb0ELb1ELb1ELb1ELb0ELb1EEEEEEEEEvNT_6ParamsE --------------------------
	.section	.nv.shared._ZN7cutlass13device_kernelIN5flash11enable_sm90INS1_16FlashAttnFwdSm90INS1_25CollectiveMainloopFwdSm90ILi2EN4cute5tupleIJNS5_1CILi1EEES8_S8_EEENS6_IJNS7_ILi192EEENS7_ILi128EEENS7_ILi64EEEEEELi64ENS_10bfloat16_tEfNS_4arch4Sm90ELb0ELb1ELb0ELb1ELb0ELb1ELb0ELb1ELb1ELb1ELb0ELb0EEENS1_21CollectiveEpilogueFwdINS6_IJSA_SC_SB_EEES9_SE_SG_Li384ELb1ELb1ELb0ELb0EEENS1_36VarlenDynamicPersistentTileSchedulerILi192ELi128ELi384ELi128ELb0ELb1ELb1ELb1ELb0ELb1EEEEEEEEEvNT_6ParamsE,"aw",@nobits
	.sectionflags	@""
	.align	16
	.zero		1024


//--------------------- .nv.shared._ZN7cutlass13device_kernelIN5flash11enable_sm90INS1_16FlashAttnFwdSm90INS1_25CollectiveMainloopFwdSm90ILi2EN4cute5tupleIJNS5_1CILi1EEES8_S8_EEENS6_IJNS7_ILi192EEENS7_ILi128EEENS7_ILi64EEEEEELi64ENS_10bfloat16_tEfNS_4arch4Sm90ELb1ELb0ELb0ELb0ELb0ELb0ELb0ELb1ELb1ELb1ELb0ELb0EEENS1_21CollectiveEpilogueFwdINS6_IJSA_SC_SB_EEES9_SE_SG_Li384ELb0ELb1ELb0ELb0EEENS1_30DynamicPersistentTileSchedulerILi384ELi128ELb0ELb1ELb1EEEEEEEEEvNT_6ParamsE --------------------------
	.section	.nv.shared._ZN7cutlass13device_kernelIN5flash11enable_sm90INS1_16FlashAttnFwdSm90INS1_25CollectiveMainloopFwdSm90ILi2EN4cute5tupleIJNS5_1CILi1EEES8_S8_EEENS6_IJNS7_ILi192EEENS7_ILi128EEENS7_ILi64EEEEEELi64ENS_10bfloat16_tEfNS_4arch4Sm90ELb1ELb0ELb0ELb0ELb0ELb0ELb0ELb1ELb1ELb1ELb0ELb0EEENS1_21CollectiveEpilogueFwdINS6_IJSA_SC_SB_EEES9_SE_SG_Li384ELb0ELb1ELb0ELb0EEENS1_30DynamicPersistentTileSchedulerILi384ELi128ELb0ELb1ELb1EEEEEEEEEvNT_6ParamsE,"aw",@nobits
	.sectionflags	@""
	.align	16
	.zero		1024


//--------------------- .nv.shared._ZN7cutlass13device_kernelIN5flash11enable_sm90INS1_16FlashAttnFwdSm90INS1_25CollectiveMainloopFwdSm90ILi2EN4cute5tupleIJNS5_1CILi1EEES8_S8_EEENS6_IJNS7_ILi192EEENS7_ILi128EEENS7_ILi64EEEEEELi64ENS_10bfloat16_tEfNS_4arch4Sm90ELb1ELb0ELb0ELb1ELb0ELb0ELb0ELb1ELb1ELb1ELb0ELb0EEENS1_21CollectiveEpilogueFwdINS6_IJSA_SC_SB_EEES9_SE_SG_Li384ELb1ELb1ELb0ELb0EEENS1_36VarlenDynamicPersistentTileSchedulerILi192ELi128ELi384ELi128ELb0ELb1ELb1ELb1ELb1ELb1EEEEEEEEEvNT_6ParamsE --------------------------
	.section	.nv.shared._ZN7cutlass13device_kernelIN5flash11enable_sm90INS1_16FlashAttnFwdSm90INS1_25CollectiveMainloopFwdSm90ILi2EN4cute5tupleIJNS5_1CILi1EEES8_S8_EEENS6_IJNS7_ILi192EEENS7_ILi128EEENS7_ILi64EEEEEELi64ENS_10bfloat16_tEfNS_4arch4Sm90ELb1ELb0ELb0ELb1ELb0ELb0ELb0ELb1ELb1ELb1ELb0ELb0EEENS1_21CollectiveEpilogueFwdINS6_IJSA_SC_SB_EEES9_SE_SG_Li384ELb1ELb1ELb0ELb0EEENS1_36VarlenDynamicPersistentTileSchedulerILi192ELi128ELi384ELi128ELb0ELb1ELb1ELb1ELb1ELb1EEEEEEEEEvNT_6ParamsE,"aw",@nobits
	.sectionflags	@""
	.align	16
	.zero		1024


//--------------------- .nv.shared._ZN7cutlass13device_kernelIN5flash11enable_sm90INS1_16FlashAttnFwdSm90INS1_25CollectiveMainloopFwdSm90ILi2EN4cute5tupleIJNS5_1CILi1EEES8_S8_EEENS6_IJNS7_ILi192EEENS7_ILi128EEENS7_ILi64EEEEEELi64ENS_10bfloat16_tEfNS_4arch4Sm90ELb1ELb0ELb0ELb1ELb0ELb1ELb0ELb1ELb1ELb1ELb0ELb0EEENS1_21CollectiveEpilogueFwdINS6_IJSA_SC_SB_EEES9_SE_SG_Li384ELb1ELb1ELb0ELb0EEENS1_36VarlenDynamicPersistentTileSchedulerILi192ELi128ELi384ELi128ELb0ELb1ELb1ELb1ELb1ELb1EEEEEEEEEvNT_6ParamsE --------------------------
	.section	.nv.shared._ZN7cutlass13device_kernelIN5flash11enable_sm90INS1_16FlashAttnFwdSm90INS1_25CollectiveMainloopFwdSm90ILi2EN4cute5tupleIJNS5_1CILi1EEES8_S8_EEENS6_IJNS7_ILi192EEENS7_ILi128EEENS7_ILi64EEEEEELi64ENS_10bfloat16_tEfNS_4arch4Sm90ELb1ELb0ELb0ELb1ELb0ELb1ELb0ELb1ELb1ELb1ELb0ELb0EEENS1_21CollectiveEpilogueFwdINS6_IJSA_SC_SB_EEES9_SE_SG_Li384ELb1ELb1ELb0ELb0EEENS1_36VarlenDynamicPersistentTileSchedulerILi192ELi128ELi384ELi128ELb0ELb1ELb1ELb1ELb1ELb1EEEEEEEEEvNT_6ParamsE,"aw",@nobits
	.sectionflags	@""
	.align	16
	.zero		1024


//--------------------- .nv.constant0._ZN7cutlass13device_kernelIN5flash11enable_sm90INS1_16FlashAttnFwdSm90INS1_25CollectiveMainloopFwdSm90ILi2EN4cute5tupleIJNS5_1CILi1EEES8_S8_EEENS6_IJNS7_ILi192EEESA_NS7_ILi64EEEEEELi64ENS_10bfloat16_tEfNS_4arch4Sm90ELb0ELb0ELb0ELb0ELb0ELb0ELb0ELb0ELb1ELb1ELb0ELb0EEENS1_21CollectiveEpilogueFwdINS6_IJSA_SB_SA_EEES9_SD_SF_Li384ELb0ELb1ELb0ELb0EEENS1_29StaticPersistentTileSchedulerILb0EEEEEEEEEvNT_6ParamsE --------------------------
	.section	.nv.constant0._ZN7cutlass13device_kernelIN5flash11enable_sm90INS1_16FlashAttnFwdSm90INS1_25CollectiveMainloopFwdSm90ILi2EN4cute5tupleIJNS5_1CILi1EEES8_S8_EEENS6_IJNS7_ILi192EEESA_NS7_ILi64EEEEEELi64ENS_10bfloat16_tEfNS_4arch4Sm90ELb0ELb0ELb0ELb0ELb0ELb0ELb0ELb0ELb1ELb1ELb0ELb0EEENS1_21CollectiveEpilogueFwdINS6_IJSA_SB_SA_EEES9_SD_SF_Li384ELb0ELb1ELb0ELb0EEENS1_29StaticPersistentTileSchedulerILb0EEEEEEEEEvNT_6ParamsE,"a",@progbits
	.sectionflags	@""
	.align	4
.nv.constant0._ZN7cutlass13device_kernelIN5flash11enable_sm90INS1_16FlashAttnFwdSm90INS1_25CollectiveMainloopFwdSm90ILi2EN4cute5tupleIJNS5_1CILi1EEES8_S8_EEENS6_IJNS7_ILi192EEESA_NS7_ILi64EEEEEELi64ENS_10bfloat16_tEfNS_4arch4Sm90ELb0ELb0ELb0ELb0ELb0ELb0ELb0ELb0ELb1ELb1ELb0ELb0EEENS1_21CollectiveEpilogueFwdINS6_IJSA_SB_SA_EEES9_SD_SF_Li384ELb0ELb1ELb0ELb0EEENS1_29StaticPersistentTileSchedulerILb0EEEEEEEEEvNT_6ParamsE:
	.zero		3200


//--------------------- .nv.constant0._ZN7cutlass13device_kernelIN5flash11enable_sm90INS1_16FlashAttnFwdSm90INS1_25CollectiveMainloopFwdSm90ILi2EN4cute5tupleIJNS5_1CILi1EEES8_S8_EEENS6_IJNS7_ILi192EEESA_NS7_ILi64EEEEEELi64ENS_10bfloat16_tEfNS_4arch4Sm90ELb0ELb0ELb0ELb1ELb0ELb0ELb0ELb0ELb1ELb1ELb0ELb0EEENS1_21CollectiveEpilogueFwdINS6_IJSA_SB_SA_EEES9_SD_SF_Li384ELb1ELb1ELb0ELb0EEENS1_36VarlenDynamicPersistentTileSchedulerILi192ELi192ELi384ELi128ELb0ELb1ELb1ELb0ELb1ELb1EEEEEEEEEvNT_6ParamsE --------------------------
	.section	.nv.constant0._ZN7cutlass13device_kernelIN5flash11enable_sm90INS1_16FlashAttnFwdSm90INS1_25CollectiveMainloopFwdSm90ILi2EN4cute5tupleIJNS5_1CILi1EEES8_S8_EEENS6_IJNS7_ILi192EEESA_NS7_ILi64EEEEEELi64ENS_10bfloat16_tEfNS_4arch4Sm90ELb0ELb0ELb0ELb1ELb0ELb0ELb0ELb0ELb1ELb1ELb0ELb0EEENS1_21CollectiveEpilogueFwdINS6_IJSA_SB_SA_EEES9_SD_SF_Li384ELb1ELb1ELb0ELb0EEENS1_36VarlenDynamicPersistentTileSchedulerILi192ELi192ELi384ELi128ELb0ELb1ELb1ELb0ELb1ELb1EEEEEEEEEvNT_6ParamsE,"a",@progbits
	.sectionflags	@""
	.align	4
.nv.constant0._ZN7cutlass13device_kernelIN5flash11enable_sm90INS1_16FlashAttnFwdSm90INS1_25CollectiveMainloopFwdSm90ILi2EN4cute5tupleIJNS5_1CILi1EEES8_S8_EEENS6_IJNS7_ILi192EEESA_NS7_ILi64EEEEEELi64ENS_10bfloat16_tEfNS_4arch4Sm90ELb0ELb0ELb0ELb1ELb0ELb0ELb0ELb0ELb1ELb1ELb0ELb0EEENS1_21CollectiveEpilogueFwdINS6_IJSA_SB_SA_EEES9_SD_SF_Li384ELb1ELb1ELb0ELb0EEENS1_36VarlenDynamicPersistentTileSchedulerILi192ELi192ELi384ELi128ELb0ELb1ELb1ELb0ELb1ELb1EEEEEEEEEvNT_6ParamsE:
	.zero		3328


//--------------------- .nv.constant0._ZN7cutlass13device_kernelIN5flash11enable_sm90INS1_16FlashAttnFwdSm90INS1_25CollectiveMainloopFwdSm90ILi2EN4cute5tupleIJNS5_1CILi1EEES8_S8_EEENS6_IJNS7_ILi192EEESA_NS7_ILi64EEEEEELi64ENS_10bfloat16_tEfNS_4arch4Sm90ELb0ELb0ELb0ELb1ELb0ELb1ELb0ELb0ELb1ELb1ELb0ELb0EEENS1_21CollectiveEpilogueFwdINS6_IJSA_SB_SA_EEES9_SD_SF_Li384ELb1ELb1ELb0ELb0EEENS1_36VarlenDynamicPersistentTileSchedulerILi192ELi192ELi384ELi128ELb0ELb1ELb1ELb0ELb1ELb1EEEEEEEEEvNT_6ParamsE --------------------------
	.section	.nv.constant0._ZN7cutlass13device_kernelIN5flash11enable_sm90INS1_16FlashAttnFwdSm90INS1_25CollectiveMainloopFwdSm90ILi2EN4cute5tupleIJNS5_1CILi1EEES8_S8_EEENS6_IJNS7_ILi192EEESA_NS7_ILi64EEEEEELi64ENS_10bfloat16_tEfNS_4arch4Sm90ELb0ELb0ELb0ELb1ELb0ELb1ELb0ELb0ELb1ELb1ELb0ELb0EEENS1_21CollectiveEpilogueFwdINS6_IJSA_SB_SA_EEES9_SD_SF_Li384ELb1ELb1ELb0ELb0EEENS1_36VarlenDynamicPersistentTileSchedulerILi192ELi192ELi384ELi128ELb0ELb1ELb1ELb0ELb1ELb1EEEEEEEEEvNT_6ParamsE,"a",@progbits
	.sectionflags	@""
	.align	4
.nv.constant0._ZN7cutlass13device_kernelIN5flash11enable_sm90INS1_16FlashAttnFwdSm90INS1_25CollectiveMainloopFwdSm90ILi2EN4cute5tupleIJNS5_1CILi1EEES8_S8_EEENS6_IJNS7_ILi192EEESA_NS7_ILi64EEEEEELi64ENS_10bfloat16_tEfNS_4arch4Sm90ELb0ELb0ELb0ELb1ELb0ELb1ELb0ELb0ELb1ELb1ELb0ELb0EEENS1_21CollectiveEpilogueFwdINS6_IJSA_SB_SA_EEES9_SD_SF_Li384ELb1ELb1ELb0ELb0EEENS1_36VarlenDynamicPersistentTileSchedulerILi192ELi192ELi384ELi128ELb0ELb1ELb1ELb0ELb1ELb1EEEEEEEEEvNT_6ParamsE:
	.zero		3328


//--------------------- .nv.constant0._ZN7cutlass13device_kernelIN5flash11enable_sm90INS1_16FlashAttnFwdSm90INS1_25CollectiveMainloopFwdSm90ILi2EN4cute5tupleIJNS5_1CILi1EEES8_S8_EEENS6_IJNS7_ILi192EEENS7_ILi128EEENS7_ILi64EEEEEELi64ENS_10bfloat16_tEfNS_4arch4Sm90ELb0ELb1ELb0ELb0ELb0ELb0ELb0ELb1ELb1ELb1ELb0ELb0EEENS1_21CollectiveEpilogueFwdINS6_IJSA_SC_SB_EEES9_SE_SG_Li384ELb0ELb1ELb0ELb0EEENS1_30DynamicPersistentTileSchedulerILi384ELi128ELb0ELb1ELb1EEEEEEEEEvNT_6ParamsE --------------------------
	.section	.nv.constant0._ZN7cutlass13device_kernelIN5flash11enable_sm90INS1_16FlashAttnFwdSm90INS1_25CollectiveMainloopFwdSm90ILi2EN4cute5tupleIJNS5_1CILi1EEES8_S8_EEENS6_IJNS7_ILi192EEENS7_ILi128EEENS7_ILi64EEEEEELi64ENS_10bfloat16_tEfNS_4arch4Sm90ELb0ELb1ELb0ELb0ELb0ELb0ELb0ELb1ELb1ELb1ELb0ELb0EEENS1_21CollectiveEpilogueFwdINS6_IJSA_SC_SB_EEES9_SE_SG_Li384ELb0ELb1ELb0ELb0EEENS1_30DynamicPersistentTileSchedulerILi384ELi128ELb0ELb1ELb1EEEEEEEEEvNT_6ParamsE,"a",@progbits
	.sectionflags	@""
	.align	4
.nv.constant0._ZN7cutlass13device_kernelIN5flash11enable_sm90INS1_16FlashAttnFwdSm90INS1_25CollectiveMainloopFwdSm90ILi2EN4cute5tupleIJNS5_1CILi1EEES8_S8_EEENS6_IJNS7_ILi192EEENS7_ILi128EEENS7_ILi64EEEEEELi64ENS_10bfloat16_tEfNS_4arch4Sm90ELb0ELb1ELb0ELb0ELb0ELb0ELb0ELb1ELb1ELb1ELb0ELb0EEENS1_21CollectiveEpilogueFwdINS6_IJSA_SC_SB_EEES9_SE_SG_Li384ELb0ELb1ELb0ELb0EEENS1_30DynamicPersistentTileSchedulerILi384ELi128ELb0ELb1ELb1EEEEEEEEEvNT_6ParamsE:
	.zero		3328


//--------------------- .nv.constant0._ZN7cutlass13device_kernelIN5flash11enable_sm90INS1_16FlashAttnFwdSm90INS1_25CollectiveMainloopFwdSm90ILi2EN4cute5tupleIJNS5_1CILi1EEES8_S8_EEENS6_IJNS7_ILi192EEENS7_ILi128EEENS7_ILi64EEEEEELi64ENS_10bfloat16_tEfNS_4arch4Sm90ELb0ELb1ELb0ELb1ELb0ELb0ELb0ELb1ELb1ELb1ELb0ELb0EEENS1_21CollectiveEpilogueFwdINS6_IJSA_SC_SB_EEES9_SE_SG_Li384ELb1ELb1ELb0ELb0EEENS1_36VarlenDynamicPersistentTileSchedulerILi192ELi128ELi384ELi128ELb0ELb1ELb1ELb1ELb0ELb1EEEEEEEEEvNT_6ParamsE --------------------------
	.section	.nv.constant0._ZN7cutlass13device_kernelIN5flash11enable_sm90INS1_16FlashAttnFwdSm90INS1_25CollectiveMainloopFwdSm90ILi2EN4cute5tupleIJNS5_1CILi1EEES8_S8_EEENS6_IJNS7_ILi192EEENS7_ILi128EEENS7_ILi64EEEEEELi64ENS_10bfloat16_tEfNS_4arch4Sm90ELb0ELb1ELb0ELb1ELb0ELb0ELb0ELb1ELb1ELb1ELb0ELb0EEENS1_21CollectiveEpilogueFwdINS6_IJSA_SC_SB_EEES9_SE_SG_Li384ELb1ELb1ELb0ELb0EEENS1_36VarlenDynamicPersistentTileSchedulerILi192ELi128ELi384ELi128ELb0ELb1ELb1ELb1ELb0ELb1EEEEEEEEEvNT_6ParamsE,"a",@progbits
	.sectionflags	@""
	.align	4
.nv.constant0._ZN7cutlass13device_kernelIN5flash11enable_sm90INS1_16FlashAttnFwdSm90INS1_25CollectiveMainloopFwdSm90ILi2EN4cute5tupleIJNS5_1CILi1EEES8_S8_EEENS6_IJNS7_ILi192EEENS7_ILi128EEENS7_ILi64EEEEEELi64ENS_10bfloat16_tEfNS_4arch4Sm90ELb0ELb1ELb0ELb1ELb0ELb0ELb0ELb1ELb1ELb1ELb0ELb0EEENS1_21CollectiveEpilogueFwdINS6_IJSA_SC_SB_EEES9_SE_SG_Li384ELb1ELb1ELb0ELb0EEENS1_36VarlenDynamicPersistentTileSchedulerILi192ELi128ELi384ELi128ELb0ELb1ELb1ELb1ELb0ELb1EEEEEEEEEvNT_6ParamsE:
	.zero		3328


//--------------------- .nv.constant0._ZN7cutlass13device_kernelIN5flash11enable_sm90INS1_16FlashAttnFwdSm90INS1_25CollectiveMainloopFwdSm90ILi2EN4cute5tupleIJNS5_1CILi1EEES8_S8_EEENS6_IJNS7_ILi192EEENS7_ILi128EEENS7_ILi64EEEEEELi64ENS_10bfloat16_tEfNS_4arch4Sm90ELb0ELb1ELb0ELb1ELb0ELb1ELb0ELb1ELb1ELb1ELb0ELb0EEENS1_21CollectiveEpilogueFwdINS6_IJSA_SC_SB_EEES9_SE_SG_Li384ELb1ELb1ELb0ELb0EEENS1_36VarlenDynamicPersistentTileSchedulerILi192ELi128ELi384ELi128ELb0ELb1ELb1ELb1ELb0ELb1EEEEEEEEEvNT_6ParamsE --------------------------
	.section	.nv.constant0._ZN7cutlass13device_kernelIN5flash11enable_sm90INS1_16FlashAttnFwdSm90INS1_25CollectiveMainloopFwdSm90ILi2EN4cute5tupleIJNS5_1CILi1EEES8_S8_EEENS6_IJNS7_ILi192EEENS7_ILi128EEENS7_ILi64EEEEEELi64ENS_10bfloat16_tEfNS_4arch4Sm90ELb0ELb1ELb0ELb1ELb0ELb1ELb0ELb1ELb1ELb1ELb0ELb0EEENS1_21CollectiveEpilogueFwdINS6_IJSA_SC_SB_EEES9_SE_SG_Li384ELb1ELb1ELb0ELb0EEENS1_36VarlenDynamicPersistentTileSchedulerILi192ELi128ELi384ELi128ELb0ELb1ELb1ELb1ELb0ELb1EEEEEEEEEvNT_6ParamsE,"a",@progbits
	.sectionflags	@""
	.align	4
.nv.constant0._ZN7cutlass13device_kernelIN5flash11enable_sm90INS1_16FlashAttnFwdSm90INS1_25CollectiveMainloopFwdSm90ILi2EN4cute5tupleIJNS5_1CILi1EEES8_S8_EEENS6_IJNS7_ILi192EEENS7_ILi128EEENS7_ILi64EEEEEELi64ENS_10bfloat16_tEfNS_4arch4Sm90ELb0ELb1ELb0ELb1ELb0ELb1ELb0ELb1ELb1ELb1ELb0ELb0EEENS1_21CollectiveEpilogueFwdINS6_IJSA_SC_SB_EEES9_SE_SG_Li384ELb1ELb1ELb0ELb0EEENS1_36VarlenDynamicPersistentTileSchedulerILi192ELi128ELi384ELi128ELb0ELb1ELb1ELb1ELb0ELb1EEEEEEEEEvNT_6ParamsE:
	.zero		3328


//--------------------- .nv.constant0._ZN7cutlass13device_kernelIN5flash11enable_sm90INS1_16FlashAttnFwdSm90INS1_25CollectiveMainloopFwdSm90ILi2EN4cute5tupleIJNS5_1CILi1EEES8_S8_EEENS6_IJNS7_ILi192EEENS7_ILi128EEENS7_ILi64EEEEEELi64ENS_10bfloat16_tEfNS_4arch4Sm90ELb1ELb0ELb0ELb0ELb0ELb0ELb0ELb1ELb1ELb1ELb0ELb0EEENS1_21CollectiveEpilogueFwdINS6_IJSA_SC_SB_EEES9_SE_SG_Li384ELb0ELb1ELb0ELb0EEENS1_30DynamicPersistentTileSchedulerILi384ELi128ELb0ELb1ELb1EEEEEEEEEvNT_6ParamsE --------------------------
	.section	.nv.constant0._ZN7cutlass13device_kernelIN5flash11enable_sm90INS1_16FlashAttnFwdSm90INS1_25CollectiveMainloopFwdSm90ILi2EN4cute5tupleIJNS5_1CILi1EEES8_S8_EEENS6_IJNS7_ILi192EEENS7_ILi128EEENS7_ILi64EEEEEELi64ENS_10bfloat16_tEfNS_4arch4Sm90ELb1ELb0ELb0ELb0ELb0ELb0ELb0ELb1ELb1ELb1ELb0ELb0EEENS1_21CollectiveEpilogueFwdINS6_IJSA_SC_SB_EEES9_SE_SG_Li384ELb0ELb1ELb0ELb0EEENS1_30DynamicPersistentTileSchedulerILi384ELi128ELb0ELb1ELb1EEEEEEEEEvNT_6ParamsE,"a",@progbits
	.sectionflags	@""
	.align	4
.nv.constant0._ZN7cutlass13device_kernelIN5flash11enable_sm90INS1_16FlashAttnFwdSm90INS1_25CollectiveMainloopFwdSm90ILi2EN4cute5tupleIJNS5_1CILi1EEES8_S8_EEENS6_IJNS7_ILi192EEENS7_ILi128EEENS7_ILi64EEEEEELi64ENS_10bfloat16_tEfNS_4arch4Sm90ELb1ELb0ELb0ELb0ELb0ELb0ELb0ELb1ELb1ELb1ELb0ELb0EEENS1_21CollectiveEpilogueFwdINS6_IJSA_SC_SB_EEES9_SE_SG_Li384ELb0ELb1ELb0ELb0EEENS1_30DynamicPersistentTileSchedulerILi384ELi128ELb0ELb1ELb1EEEEEEEEEvNT_6ParamsE:
	.zero		3328


//--------------------- .nv.constant0._ZN7cutlass13device_kernelIN5flash11enable_sm90INS1_16FlashAttnFwdSm90INS1_25CollectiveMainloopFwdSm90ILi2EN4cute5tupleIJNS5_1CILi1EEES8_S8_EEENS6_IJNS7_ILi192EEENS7_ILi128EEENS7_ILi64EEEEEELi64ENS_10bfloat16_tEfNS_4arch4Sm90ELb1ELb0ELb0ELb1ELb0ELb0ELb0ELb1ELb1ELb1ELb0ELb0EEENS1_21CollectiveEpilogueFwdINS6_IJSA_SC_SB_EEES9_SE_SG_Li384ELb1ELb1ELb0ELb0EEENS1_36VarlenDynamicPersistentTileSchedulerILi192ELi128ELi384ELi128ELb0ELb1ELb1ELb1ELb1ELb1EEEEEEEEEvNT_6ParamsE --------------------------
	.section	.nv.constant0._ZN7cutlass13device_kernelIN5flash11enable_sm90INS1_16FlashAttnFwdSm90INS1_25CollectiveMainloopFwdSm90ILi2EN4cute5tupleIJNS5_1CILi1EEES8_S8_EEENS6_IJNS7_ILi192EEENS7_ILi128EEENS7_ILi64EEEEEELi64ENS_10bfloat16_tEfNS_4arch4Sm90ELb1ELb0ELb0ELb1ELb0ELb0ELb0ELb1ELb1ELb1ELb0ELb0EEENS1_21CollectiveEpilogueFwdINS6_IJSA_SC_SB_EEES9_SE_SG_Li384ELb1ELb1ELb0ELb0EEENS1_36VarlenDynamicPersistentTileSchedulerILi192ELi128ELi384ELi128ELb0ELb1ELb1ELb1ELb1ELb1EEEEEEEEEvNT_6ParamsE,"a",@progbits
	.sectionflags	@""
	.align	4
.nv.constant0._ZN7cutlass13device_kernelIN5flash11enable_sm90INS1_16FlashAttnFwdSm90INS1_25CollectiveMainloopFwdSm90ILi2EN4cute5tupleIJNS5_1CILi1EEES8_S8_EEENS6_IJNS7_ILi192EEENS7_ILi128EEENS7_ILi64EEEEEELi64ENS_10bfloat16_tEfNS_4arch4Sm90ELb1ELb0ELb0ELb1ELb0ELb0ELb0ELb1ELb1ELb1ELb0ELb0EEENS1_21CollectiveEpilogueFwdINS6_IJSA_SC_SB_EEES9_SE_SG_Li384ELb1ELb1ELb0ELb0EEENS1_36VarlenDynamicPersistentTileSchedulerILi192ELi128ELi384ELi128ELb0ELb1ELb1ELb1ELb1ELb1EEEEEEEEEvNT_6ParamsE:
	.zero		3328


//--------------------- .nv.constant0._ZN7cutlass13device_kernelIN5flash11enable_sm90INS1_16FlashAttnFwdSm90INS1_25CollectiveMainloopFwdSm90ILi2EN4cute5tupleIJNS5_1CILi1EEES8_S8_EEENS6_IJNS7_ILi192EEENS7_ILi128EEENS7_ILi64EEEEEELi64ENS_10bfloat16_tEfNS_4arch4Sm90ELb1ELb0ELb0ELb1ELb0ELb1ELb0ELb1ELb1ELb1ELb0ELb0EEENS1_21CollectiveEpilogueFwdINS6_IJSA_SC_SB_EEES9_SE_SG_Li384ELb1ELb1ELb0ELb0EEENS1_36VarlenDynamicPersistentTileSchedulerILi192ELi128ELi384ELi128ELb0ELb1ELb1ELb1ELb1ELb1EEEEEEEEEvNT_6ParamsE --------------------------
	.section	.nv.constant0._ZN7cutlass13device_kernelIN5flash11enable_sm90INS1_16FlashAttnFwdSm90INS1_25CollectiveMainloopFwdSm90ILi2EN4cute5tupleIJNS5_1CILi1EEES8_S8_EEENS6_IJNS7_ILi192EEENS7_ILi128EEENS7_ILi64EEEEEELi64ENS_10bfloat16_tEfNS_4arch4Sm90ELb1ELb0ELb0ELb1ELb0ELb1ELb0ELb1ELb1ELb1ELb0ELb0EEENS1_21CollectiveEpilogueFwdINS6_IJSA_SC_SB_EEES9_SE_SG_Li384ELb1ELb1ELb0ELb0EEENS1_36VarlenDynamicPersistentTileSchedulerILi192ELi128ELi384ELi128ELb0ELb1ELb1ELb1ELb1ELb1EEEEEEEEEvNT_6ParamsE,"a",@progbits
	.sectionflags	@""
	.align	4
.nv.constant0._ZN7cutlass13device_kernelIN5flash11enable_sm90INS1_16FlashAttnFwdSm90INS1_25CollectiveMainloopFwdSm90ILi2EN4cute5tupleIJNS5_1CILi1EEES8_S8_EEENS6_IJNS7_ILi192EEENS7_ILi128EEENS7_ILi64EEEEEELi64ENS_10bfloat16_tEfNS_4arch4Sm90ELb1ELb0ELb0ELb1ELb0ELb1ELb0ELb1ELb1ELb1ELb0ELb0EEENS1_21CollectiveEpilogueFwdINS6_IJSA_SC_SB_EEES9_SE_SG_Li384ELb1ELb1ELb0ELb0EEENS1_36VarlenDynamicPersistentTileSchedulerILi192ELi128ELi384ELi128ELb0ELb1ELb1ELb1ELb1ELb1EEEEEEEEEvNT_6ParamsE:
	.zero		3328


//--------------------- SYMBOLS --------------------------

	.type		.nv.reservedSmem.offset0,@object
	.size		.nv.reservedSmem.offset0,0x4
	.type		__assertfail,@function
